//
// Generated by NVIDIA NVVM Compiler
//
// Compiler Build ID: CL-36424714
// Cuda compilation tools, release 13.0, V13.0.88
// Based on NVVM 20.0.0
//

.version 9.0
.target sm_100
.address_size 64

	// .globl	_Z20generate_public_keysPK9uint256_tP10ec_point_ti
.const .align 4 .b8 SECP256K1_P[32] = {47, 252, 255, 255, 254, 255, 255, 255, 255, 255, 255, 255, 255, 255, 255, 255, 255, 255, 255, 255, 255, 255, 255, 255, 255, 255, 255, 255, 255, 255, 255, 255};
.const .align 4 .b8 SECP256K1_G[68] = {152, 23, 248, 22, 91, 129, 242, 89, 217, 40, 206, 45, 219, 252, 155, 2, 7, 11, 135, 206, 149, 98, 160, 85, 172, 187, 220, 249, 126, 102, 190, 121, 184, 212, 16, 251, 143, 208, 71, 156, 25, 84, 133, 166, 72, 180, 23, 253, 168, 8, 17, 14, 252, 251, 164, 93, 101, 196, 163, 38, 119, 218, 58, 72};

.visible .entry _Z20generate_public_keysPK9uint256_tP10ec_point_ti(
	.param .u64 .ptr .align 1 _Z20generate_public_keysPK9uint256_tP10ec_point_ti_param_0,
	.param .u64 .ptr .align 1 _Z20generate_public_keysPK9uint256_tP10ec_point_ti_param_1,
	.param .u32 _Z20generate_public_keysPK9uint256_tP10ec_point_ti_param_2
)
{
	.local .align 4 .b8 	__local_depot0[392];
	.reg .b64 	%SP;
	.reg .b64 	%SPL;
	.reg .pred 	%p<1096>;
	.reg .b32 	%r<3875>;
	.reg .b64 	%rd<4130>;

	mov.u64 	%SPL, __local_depot0;
	ld.param.u32 	%r2225, [_Z20generate_public_keysPK9uint256_tP10ec_point_ti_param_2];
	add.u64 	%rd1, %SPL, 0;
	add.u64 	%rd2, %SPL, 32;
	add.u64 	%rd3, %SPL, 64;
	add.u64 	%rd4, %SPL, 96;
	add.u64 	%rd5, %SPL, 128;
	add.u64 	%rd6, %SPL, 0;
	add.u64 	%rd7, %SPL, 32;
	add.u64 	%rd8, %SPL, 0;
	add.u64 	%rd9, %SPL, 32;
	add.u64 	%rd10, %SPL, 64;
	add.u64 	%rd11, %SPL, 96;
	add.u64 	%rd12, %SPL, 128;
	add.u64 	%rd13, %SPL, 160;
	add.u64 	%rd14, %SPL, 192;
	add.u64 	%rd15, %SPL, 224;
	add.u64 	%rd16, %SPL, 256;
	add.u64 	%rd17, %SPL, 324;
	mov.u32 	%r2226, %ctaid.x;
	mov.u32 	%r2227, %ntid.x;
	mov.u32 	%r2228, %tid.x;
	mad.lo.s32 	%r2229, %r2226, %r2227, %r2228;
	setp.ge.s32 	%p1, %r2229, %r2225;
	@%p1 bra 	$L__BB0_1024;
	mov.b32 	%r3589, 1;
	st.local.u32 	[%rd16+64], %r3589;
	ld.const.u32 	%r3874, [SECP256K1_G];
	ld.const.u32 	%r3873, [SECP256K1_G+4];
	ld.const.u32 	%r3872, [SECP256K1_G+8];
	ld.const.u32 	%r3871, [SECP256K1_G+12];
	ld.const.u32 	%r3870, [SECP256K1_G+16];
	ld.const.u32 	%r3869, [SECP256K1_G+20];
	ld.const.u32 	%r3868, [SECP256K1_G+24];
	ld.const.u32 	%r3867, [SECP256K1_G+28];
	ld.const.u32 	%r3866, [SECP256K1_G+32];
	ld.const.u32 	%r3865, [SECP256K1_G+36];
	ld.const.u32 	%r3864, [SECP256K1_G+40];
	ld.const.u32 	%r3863, [SECP256K1_G+44];
	ld.const.u32 	%r3862, [SECP256K1_G+48];
	ld.const.u32 	%r3861, [SECP256K1_G+52];
	ld.const.u32 	%r3860, [SECP256K1_G+56];
	ld.const.u32 	%r3859, [SECP256K1_G+60];
	ld.const.u32 	%r3858, [SECP256K1_G+64];
	st.local.u32 	[%rd17], %r3874;
	st.local.u32 	[%rd17+4], %r3873;
	st.local.u32 	[%rd17+8], %r3872;
	st.local.u32 	[%rd17+12], %r3871;
	st.local.u32 	[%rd17+16], %r3870;
	st.local.u32 	[%rd17+20], %r3869;
	st.local.u32 	[%rd17+24], %r3868;
	st.local.u32 	[%rd17+28], %r3867;
	st.local.u32 	[%rd17+32], %r3866;
	st.local.u32 	[%rd17+36], %r3865;
	st.local.u32 	[%rd17+40], %r3864;
	st.local.u32 	[%rd17+44], %r3863;
	st.local.u32 	[%rd17+48], %r3862;
	st.local.u32 	[%rd17+52], %r3861;
	st.local.u32 	[%rd17+56], %r3860;
	st.local.u32 	[%rd17+60], %r3859;
	st.local.u32 	[%rd17+64], %r3858;
	ld.const.u32 	%rd18, [SECP256K1_P];
	ld.const.u32 	%r18, [SECP256K1_P+4];
	ld.const.u32 	%r19, [SECP256K1_P+8];
	ld.const.u32 	%r20, [SECP256K1_P+12];
	ld.const.u32 	%r21, [SECP256K1_P+16];
	ld.const.u32 	%r22, [SECP256K1_P+20];
	ld.const.u32 	%r23, [SECP256K1_P+24];
	ld.const.u32 	%r24, [SECP256K1_P+28];
	cvt.u64.u32 	%rd19, %r21;
	cvt.u64.u32 	%rd20, %r22;
	cvt.u64.u32 	%rd21, %r23;
	mov.b32 	%r3082, 0;
$L__BB0_2:
	ld.param.u64 	%rd4113, [_Z20generate_public_keysPK9uint256_tP10ec_point_ti_param_0];
	shr.u32 	%r2233, %r3082, 5;
	and.b32  	%r2234, %r3082, 31;
	cvta.to.global.u64 	%rd409, %rd4113;
	mov.u32 	%r2235, %ctaid.x;
	mov.u32 	%r2236, %ntid.x;
	mov.u32 	%r2237, %tid.x;
	mad.lo.s32 	%r2238, %r2235, %r2236, %r2237;
	mul.wide.s32 	%rd410, %r2238, 32;
	add.s64 	%rd411, %rd409, %rd410;
	mul.wide.u32 	%rd412, %r2233, 4;
	add.s64 	%rd413, %rd411, %rd412;
	ld.global.u32 	%r2239, [%rd413];
	shr.u32 	%r2240, %r2239, %r2234;
	and.b32  	%r2241, %r2240, 1;
	setp.eq.b32 	%p2, %r2241, 1;
	not.pred 	%p3, %p2;
	@%p3 bra 	$L__BB0_688;
	setp.eq.s32 	%p4, %r3589, 0;
	@%p4 bra 	$L__BB0_5;
	st.local.u32 	[%rd16], %r3874;
	st.local.u32 	[%rd16+4], %r3873;
	st.local.u32 	[%rd16+8], %r3872;
	st.local.u32 	[%rd16+12], %r3871;
	st.local.u32 	[%rd16+16], %r3870;
	st.local.u32 	[%rd16+20], %r3869;
	st.local.u32 	[%rd16+24], %r3868;
	st.local.u32 	[%rd16+28], %r3867;
	st.local.u32 	[%rd16+32], %r3866;
	st.local.u32 	[%rd16+36], %r3865;
	st.local.u32 	[%rd16+40], %r3864;
	st.local.u32 	[%rd16+44], %r3863;
	st.local.u32 	[%rd16+48], %r3862;
	st.local.u32 	[%rd16+52], %r3861;
	st.local.u32 	[%rd16+56], %r3860;
	st.local.u32 	[%rd16+60], %r3859;
	st.local.u32 	[%rd16+64], %r3858;
	mov.u32 	%r3332, %r3866;
	mov.u32 	%r3333, %r3865;
	mov.u32 	%r3334, %r3864;
	mov.u32 	%r3335, %r3863;
	mov.u32 	%r3336, %r3862;
	mov.u32 	%r3337, %r3861;
	mov.u32 	%r3338, %r3860;
	mov.u32 	%r3339, %r3859;
	mov.u32 	%r3589, %r3858;
	bra.uni 	$L__BB0_688;
$L__BB0_5:
	setp.eq.s32 	%p5, %r3858, 0;
	@%p5 bra 	$L__BB0_355;
	st.local.u32 	[%rd16+64], %r3589;
	bra.uni 	$L__BB0_688;
$L__BB0_7:
	ld.local.u32 	%r2242, [%rd16+24];
	setp.ne.s32 	%p7, %r2242, %r3868;
	@%p7 bra 	$L__BB0_356;
	ld.local.u32 	%r2243, [%rd16+20];
	setp.ne.s32 	%p8, %r2243, %r3869;
	@%p8 bra 	$L__BB0_356;
	ld.local.u32 	%r2244, [%rd16+16];
	setp.ne.s32 	%p9, %r2244, %r3870;
	@%p9 bra 	$L__BB0_356;
	ld.local.u32 	%r2245, [%rd16+12];
	setp.ne.s32 	%p10, %r2245, %r3871;
	@%p10 bra 	$L__BB0_356;
	ld.local.u32 	%r2246, [%rd16+8];
	setp.ne.s32 	%p11, %r2246, %r3872;
	@%p11 bra 	$L__BB0_356;
	ld.local.u32 	%r2247, [%rd16+4];
	setp.ne.s32 	%p12, %r2247, %r3873;
	@%p12 bra 	$L__BB0_356;
	ld.local.u32 	%r2248, [%rd16];
	setp.eq.s32 	%p13, %r2248, %r3874;
	@%p13 bra 	$L__BB0_14;
	bra.uni 	$L__BB0_356;
$L__BB0_14:
	setp.eq.s32 	%p14, %r3339, %r3859;
	@%p14 bra 	$L__BB0_15;
	bra.uni 	$L__BB0_356;
$L__BB0_15:
	setp.ne.s32 	%p15, %r3338, %r3860;
	@%p15 bra 	$L__BB0_356;
	setp.ne.s32 	%p16, %r3337, %r3861;
	@%p16 bra 	$L__BB0_356;
	setp.ne.s32 	%p17, %r3336, %r3862;
	@%p17 bra 	$L__BB0_356;
	setp.ne.s32 	%p18, %r3335, %r3863;
	@%p18 bra 	$L__BB0_356;
	setp.ne.s32 	%p19, %r3334, %r3864;
	@%p19 bra 	$L__BB0_356;
	setp.ne.s32 	%p20, %r3333, %r3865;
	@%p20 bra 	$L__BB0_356;
	setp.ne.s32 	%p21, %r3332, %r3866;
	@%p21 bra 	$L__BB0_356;
	mov.b32 	%r3100, 0;
	mov.u32 	%r3101, %r3100;
	mov.u32 	%r3102, %r3100;
	mov.u32 	%r3103, %r3100;
	mov.u32 	%r3104, %r3100;
	mov.u32 	%r3105, %r3100;
	mov.u32 	%r3106, %r3100;
	mov.u32 	%r3107, %r3100;
	mov.u32 	%r3108, %r3867;
	mov.u32 	%r3109, %r3868;
	mov.u32 	%r3110, %r3869;
	mov.u32 	%r3111, %r3870;
	mov.u32 	%r3112, %r3871;
	mov.u32 	%r3113, %r3872;
	mov.u32 	%r3114, %r3873;
	mov.u32 	%r3115, %r3874;
	mov.u32 	%r3099, %r3100;
$L__BB0_23:
	shr.u32 	%r2514, %r3099, 5;
	and.b32  	%r2515, %r3099, 31;
	mul.wide.u32 	%rd1858, %r2514, 4;
	add.s64 	%rd1859, %rd16, %rd1858;
	ld.local.u32 	%r2516, [%rd1859];
	shr.u32 	%r2517, %r2516, %r2515;
	and.b32  	%r2518, %r2517, 1;
	setp.eq.b32 	%p378, %r2518, 1;
	not.pred 	%p379, %p378;
	@%p379 bra 	$L__BB0_39;
	add.s32 	%r73, %r3107, %r3115;
	setp.lt.u32 	%p380, %r73, %r3107;
	selp.u64 	%rd1860, 1, 0, %p380;
	cvt.u64.u32 	%rd1861, %r3106;
	cvt.u64.u32 	%rd1862, %r3114;
	add.s64 	%rd1863, %rd1860, %rd1861;
	add.s64 	%rd25, %rd1863, %rd1862;
	cvt.u32.u64 	%r3106, %rd25;
	shr.u64 	%rd1864, %rd25, 32;
	cvt.u64.u32 	%rd1865, %r3105;
	cvt.u64.u32 	%rd1866, %r3113;
	add.s64 	%rd1867, %rd1864, %rd1865;
	add.s64 	%rd26, %rd1867, %rd1866;
	cvt.u32.u64 	%r3105, %rd26;
	shr.u64 	%rd1868, %rd26, 32;
	cvt.u64.u32 	%rd1869, %r3104;
	cvt.u64.u32 	%rd1870, %r3112;
	add.s64 	%rd1871, %rd1868, %rd1869;
	add.s64 	%rd27, %rd1871, %rd1870;
	cvt.u32.u64 	%r3104, %rd27;
	shr.u64 	%rd1872, %rd27, 32;
	cvt.u64.u32 	%rd1873, %r3103;
	cvt.u64.u32 	%rd1874, %r3111;
	add.s64 	%rd1875, %rd1872, %rd1873;
	add.s64 	%rd28, %rd1875, %rd1874;
	cvt.u32.u64 	%r3103, %rd28;
	shr.u64 	%rd1876, %rd28, 32;
	cvt.u64.u32 	%rd1877, %r3102;
	cvt.u64.u32 	%rd1878, %r3110;
	add.s64 	%rd1879, %rd1876, %rd1877;
	add.s64 	%rd29, %rd1879, %rd1878;
	cvt.u32.u64 	%r3102, %rd29;
	shr.u64 	%rd1880, %rd29, 32;
	cvt.u64.u32 	%rd1881, %r3101;
	cvt.u64.u32 	%rd1882, %r3109;
	add.s64 	%rd1883, %rd1880, %rd1881;
	add.s64 	%rd30, %rd1883, %rd1882;
	cvt.u32.u64 	%r3101, %rd30;
	{ .reg .b32 tmp; mov.b64 {tmp, %r2519}, %rd30; }
	add.s32 	%r2520, %r3100, %r2519;
	add.s32 	%r3100, %r2520, %r3108;
	setp.gt.u32 	%p381, %r3100, %r24;
	@%p381 bra 	$L__BB0_38;
	setp.lt.u32 	%p382, %r3100, %r24;
	mov.u32 	%r3107, %r73;
	@%p382 bra 	$L__BB0_39;
	setp.lt.u32 	%p383, %r23, %r3101;
	@%p383 bra 	$L__BB0_38;
	setp.gt.u32 	%p384, %r23, %r3101;
	mov.u32 	%r3107, %r73;
	@%p384 bra 	$L__BB0_39;
	setp.lt.u32 	%p385, %r22, %r3102;
	@%p385 bra 	$L__BB0_38;
	setp.gt.u32 	%p386, %r22, %r3102;
	mov.u32 	%r3107, %r73;
	@%p386 bra 	$L__BB0_39;
	setp.lt.u32 	%p387, %r21, %r3103;
	@%p387 bra 	$L__BB0_38;
	setp.gt.u32 	%p388, %r21, %r3103;
	mov.u32 	%r3107, %r73;
	@%p388 bra 	$L__BB0_39;
	setp.lt.u32 	%p389, %r20, %r3104;
	@%p389 bra 	$L__BB0_38;
	setp.gt.u32 	%p390, %r20, %r3104;
	mov.u32 	%r3107, %r73;
	@%p390 bra 	$L__BB0_39;
	setp.lt.u32 	%p391, %r19, %r3105;
	@%p391 bra 	$L__BB0_38;
	setp.gt.u32 	%p392, %r19, %r3105;
	mov.u32 	%r3107, %r73;
	@%p392 bra 	$L__BB0_39;
	setp.lt.u32 	%p393, %r18, %r3106;
	@%p393 bra 	$L__BB0_38;
	cvt.u32.u64 	%r2521, %rd18;
	setp.gt.u32 	%p394, %r18, %r3106;
	setp.lt.u32 	%p395, %r73, %r2521;
	or.pred  	%p396, %p394, %p395;
	mov.u32 	%r3107, %r73;
	@%p396 bra 	$L__BB0_39;
$L__BB0_38:
	cvt.u64.u32 	%rd1885, %r73;
	sub.s64 	%rd1886, %rd1885, %rd18;
	cvt.u32.u64 	%r3107, %rd1886;
	shr.u64 	%rd1887, %rd1886, 32;
	and.b64  	%rd1888, %rd1887, 1;
	and.b64  	%rd1889, %rd25, 4294967295;
	add.s64 	%rd1890, %rd1888, %rd23;
	sub.s64 	%rd1891, %rd1889, %rd1890;
	cvt.u32.u64 	%r3106, %rd1891;
	shr.u64 	%rd1892, %rd1891, 32;
	and.b64  	%rd1893, %rd1892, 1;
	and.b64  	%rd1894, %rd26, 4294967295;
	add.s64 	%rd1895, %rd1893, %rd24;
	sub.s64 	%rd1896, %rd1894, %rd1895;
	cvt.u32.u64 	%r3105, %rd1896;
	shr.u64 	%rd1897, %rd1896, 32;
	and.b64  	%rd1898, %rd1897, 1;
	and.b64  	%rd1899, %rd27, 4294967295;
	add.s64 	%rd1900, %rd1898, %rd22;
	sub.s64 	%rd1901, %rd1899, %rd1900;
	cvt.u32.u64 	%r3104, %rd1901;
	shr.u64 	%rd1902, %rd1901, 32;
	and.b64  	%rd1903, %rd1902, 1;
	and.b64  	%rd1904, %rd28, 4294967295;
	add.s64 	%rd1905, %rd1903, %rd19;
	sub.s64 	%rd1906, %rd1904, %rd1905;
	cvt.u32.u64 	%r3103, %rd1906;
	shr.u64 	%rd1907, %rd1906, 32;
	and.b64  	%rd1908, %rd1907, 1;
	and.b64  	%rd1909, %rd29, 4294967295;
	add.s64 	%rd1910, %rd1908, %rd20;
	sub.s64 	%rd1911, %rd1909, %rd1910;
	cvt.u32.u64 	%r3102, %rd1911;
	shr.u64 	%rd1912, %rd1911, 32;
	and.b64  	%rd1913, %rd1912, 1;
	and.b64  	%rd1914, %rd30, 4294967295;
	add.s64 	%rd1915, %rd1913, %rd21;
	sub.s64 	%rd1916, %rd1914, %rd1915;
	cvt.u32.u64 	%r3101, %rd1916;
	{ .reg .b32 tmp; mov.b64 {tmp, %r2522}, %rd1916; }
	and.b32  	%r2523, %r2522, 1;
	add.s32 	%r2524, %r2523, %r24;
	sub.s32 	%r3100, %r3100, %r2524;
$L__BB0_39:
	shl.b32 	%r97, %r3115, 1;
	shr.u32 	%r2525, %r3115, 31;
	cvt.u64.u32 	%rd1917, %r2525;
	mul.wide.u32 	%rd1918, %r3114, 2;
	or.b64  	%rd31, %rd1918, %rd1917;
	cvt.u32.u64 	%r3114, %rd31;
	shr.u64 	%rd1919, %rd1918, 32;
	mul.wide.u32 	%rd1920, %r3113, 2;
	or.b64  	%rd32, %rd1919, %rd1920;
	cvt.u32.u64 	%r3113, %rd32;
	shr.u64 	%rd1921, %rd1920, 32;
	mul.wide.u32 	%rd1922, %r3112, 2;
	or.b64  	%rd33, %rd1921, %rd1922;
	cvt.u32.u64 	%r3112, %rd33;
	shr.u64 	%rd1923, %rd1922, 32;
	mul.wide.u32 	%rd1924, %r3111, 2;
	add.s64 	%rd34, %rd1923, %rd1924;
	cvt.u32.u64 	%r3111, %rd34;
	shr.u64 	%rd1925, %rd34, 32;
	mul.wide.u32 	%rd1926, %r3110, 2;
	add.s64 	%rd35, %rd1925, %rd1926;
	cvt.u32.u64 	%r3110, %rd35;
	shr.u64 	%rd1927, %rd35, 32;
	mul.wide.u32 	%rd1928, %r3109, 2;
	add.s64 	%rd36, %rd1927, %rd1928;
	cvt.u32.u64 	%r3109, %rd36;
	{ .reg .b32 tmp; mov.b64 {tmp, %r2526}, %rd36; }
	shl.b32 	%r2527, %r3108, 1;
	add.s32 	%r3108, %r2527, %r2526;
	setp.gt.u32 	%p397, %r3108, %r24;
	@%p397 bra 	$L__BB0_53;
	setp.lt.u32 	%p398, %r3108, %r24;
	mov.u32 	%r3115, %r97;
	@%p398 bra 	$L__BB0_54;
	setp.lt.u32 	%p399, %r23, %r3109;
	@%p399 bra 	$L__BB0_53;
	setp.gt.u32 	%p400, %r23, %r3109;
	mov.u32 	%r3115, %r97;
	@%p400 bra 	$L__BB0_54;
	setp.lt.u32 	%p401, %r22, %r3110;
	@%p401 bra 	$L__BB0_53;
	setp.gt.u32 	%p402, %r22, %r3110;
	mov.u32 	%r3115, %r97;
	@%p402 bra 	$L__BB0_54;
	setp.lt.u32 	%p403, %r21, %r3111;
	@%p403 bra 	$L__BB0_53;
	setp.gt.u32 	%p404, %r21, %r3111;
	mov.u32 	%r3115, %r97;
	@%p404 bra 	$L__BB0_54;
	setp.lt.u32 	%p405, %r20, %r3112;
	@%p405 bra 	$L__BB0_53;
	setp.gt.u32 	%p406, %r20, %r3112;
	mov.u32 	%r3115, %r97;
	@%p406 bra 	$L__BB0_54;
	setp.lt.u32 	%p407, %r19, %r3113;
	@%p407 bra 	$L__BB0_53;
	setp.gt.u32 	%p408, %r19, %r3113;
	mov.u32 	%r3115, %r97;
	@%p408 bra 	$L__BB0_54;
	setp.lt.u32 	%p409, %r18, %r3114;
	@%p409 bra 	$L__BB0_53;
	cvt.u32.u64 	%r2528, %rd18;
	setp.gt.u32 	%p410, %r18, %r3114;
	setp.lt.u32 	%p411, %r97, %r2528;
	or.pred  	%p412, %p410, %p411;
	mov.u32 	%r3115, %r97;
	@%p412 bra 	$L__BB0_54;
$L__BB0_53:
	cvt.u64.u32 	%rd1930, %r97;
	sub.s64 	%rd1931, %rd1930, %rd18;
	cvt.u32.u64 	%r3115, %rd1931;
	shr.u64 	%rd1932, %rd1931, 32;
	and.b64  	%rd1933, %rd1932, 1;
	and.b64  	%rd1934, %rd31, 4294967295;
	add.s64 	%rd1935, %rd1933, %rd23;
	sub.s64 	%rd1936, %rd1934, %rd1935;
	cvt.u32.u64 	%r3114, %rd1936;
	shr.u64 	%rd1937, %rd1936, 32;
	and.b64  	%rd1938, %rd1937, 1;
	and.b64  	%rd1939, %rd32, 4294967295;
	add.s64 	%rd1940, %rd1938, %rd24;
	sub.s64 	%rd1941, %rd1939, %rd1940;
	cvt.u32.u64 	%r3113, %rd1941;
	shr.u64 	%rd1942, %rd1941, 32;
	and.b64  	%rd1943, %rd1942, 1;
	and.b64  	%rd1944, %rd33, 4294967295;
	add.s64 	%rd1945, %rd1943, %rd22;
	sub.s64 	%rd1946, %rd1944, %rd1945;
	cvt.u32.u64 	%r3112, %rd1946;
	shr.u64 	%rd1947, %rd1946, 32;
	and.b64  	%rd1948, %rd1947, 1;
	and.b64  	%rd1949, %rd34, 4294967295;
	add.s64 	%rd1950, %rd1948, %rd19;
	sub.s64 	%rd1951, %rd1949, %rd1950;
	cvt.u32.u64 	%r3111, %rd1951;
	shr.u64 	%rd1952, %rd1951, 32;
	and.b64  	%rd1953, %rd1952, 1;
	and.b64  	%rd1954, %rd35, 4294967295;
	add.s64 	%rd1955, %rd1953, %rd20;
	sub.s64 	%rd1956, %rd1954, %rd1955;
	cvt.u32.u64 	%r3110, %rd1956;
	shr.u64 	%rd1957, %rd1956, 32;
	and.b64  	%rd1958, %rd1957, 1;
	and.b64  	%rd1959, %rd36, 4294967295;
	add.s64 	%rd1960, %rd1958, %rd21;
	sub.s64 	%rd1961, %rd1959, %rd1960;
	cvt.u32.u64 	%r3109, %rd1961;
	{ .reg .b32 tmp; mov.b64 {tmp, %r2529}, %rd1961; }
	and.b32  	%r2530, %r2529, 1;
	add.s32 	%r2531, %r2530, %r24;
	sub.s32 	%r3108, %r3108, %r2531;
$L__BB0_54:
	add.s32 	%r3099, %r3099, 1;
	setp.ne.s32 	%p413, %r3099, 256;
	@%p413 bra 	$L__BB0_23;
	st.local.u32 	[%rd14], %r3107;
	st.local.u32 	[%rd14+4], %r3106;
	st.local.u32 	[%rd14+8], %r3105;
	st.local.u32 	[%rd14+12], %r3104;
	st.local.u32 	[%rd14+16], %r3103;
	st.local.u32 	[%rd14+20], %r3102;
	st.local.u32 	[%rd14+24], %r3101;
	st.local.u32 	[%rd14+28], %r3100;
	shl.b32 	%r3117, %r3107, 1;
	shr.u32 	%r2532, %r3107, 31;
	cvt.u64.u32 	%rd1962, %r2532;
	cvt.u64.u32 	%rd37, %r3106;
	mul.wide.u32 	%rd1963, %r3106, 2;
	or.b64  	%rd4120, %rd1963, %rd1962;
	cvt.u32.u64 	%r123, %rd4120;
	shr.u64 	%rd1964, %rd1963, 32;
	cvt.u64.u32 	%rd39, %r3105;
	mul.wide.u32 	%rd1965, %r3105, 2;
	or.b64  	%rd4119, %rd1964, %rd1965;
	cvt.u32.u64 	%r124, %rd4119;
	shr.u64 	%rd1966, %rd1965, 32;
	cvt.u64.u32 	%rd41, %r3104;
	mul.wide.u32 	%rd1967, %r3104, 2;
	or.b64  	%rd4118, %rd1966, %rd1967;
	cvt.u32.u64 	%r125, %rd4118;
	shr.u64 	%rd1968, %rd1967, 32;
	cvt.u64.u32 	%rd43, %r3103;
	mul.wide.u32 	%rd1969, %r3103, 2;
	add.s64 	%rd4117, %rd1968, %rd1969;
	cvt.u32.u64 	%r126, %rd4117;
	shr.u64 	%rd1970, %rd4117, 32;
	cvt.u64.u32 	%rd45, %r3102;
	mul.wide.u32 	%rd1971, %r3102, 2;
	add.s64 	%rd4116, %rd1970, %rd1971;
	cvt.u32.u64 	%r127, %rd4116;
	shr.u64 	%rd1972, %rd4116, 32;
	cvt.u64.u32 	%rd47, %r3101;
	mul.wide.u32 	%rd1973, %r3101, 2;
	add.s64 	%rd4115, %rd1972, %rd1973;
	cvt.u32.u64 	%r128, %rd4115;
	{ .reg .b32 tmp; mov.b64 {tmp, %r2533}, %rd4115; }
	shl.b32 	%r2534, %r3100, 1;
	add.s32 	%r3116, %r2534, %r2533;
	setp.gt.u32 	%p414, %r3116, %r24;
	@%p414 bra 	$L__BB0_69;
	setp.lt.u32 	%p415, %r3116, %r24;
	@%p415 bra 	$L__BB0_70;
	setp.lt.u32 	%p416, %r23, %r128;
	@%p416 bra 	$L__BB0_69;
	setp.gt.u32 	%p417, %r23, %r128;
	@%p417 bra 	$L__BB0_70;
	setp.lt.u32 	%p418, %r22, %r127;
	@%p418 bra 	$L__BB0_69;
	setp.gt.u32 	%p419, %r22, %r127;
	@%p419 bra 	$L__BB0_70;
	setp.lt.u32 	%p420, %r21, %r126;
	@%p420 bra 	$L__BB0_69;
	setp.gt.u32 	%p421, %r21, %r126;
	@%p421 bra 	$L__BB0_70;
	setp.lt.u32 	%p422, %r20, %r125;
	@%p422 bra 	$L__BB0_69;
	setp.gt.u32 	%p423, %r20, %r125;
	@%p423 bra 	$L__BB0_70;
	setp.lt.u32 	%p424, %r19, %r124;
	@%p424 bra 	$L__BB0_69;
	setp.gt.u32 	%p425, %r19, %r124;
	@%p425 bra 	$L__BB0_70;
	setp.lt.u32 	%p426, %r18, %r123;
	@%p426 bra 	$L__BB0_69;
	cvt.u32.u64 	%r2535, %rd18;
	setp.gt.u32 	%p427, %r18, %r123;
	setp.lt.u32 	%p428, %r3117, %r2535;
	or.pred  	%p429, %p427, %p428;
	@%p429 bra 	$L__BB0_70;
$L__BB0_69:
	cvt.u64.u32 	%rd1975, %r3117;
	sub.s64 	%rd1976, %rd1975, %rd18;
	cvt.u32.u64 	%r3117, %rd1976;
	shr.u64 	%rd1977, %rd1976, 32;
	and.b64  	%rd1978, %rd1977, 1;
	and.b64  	%rd1979, %rd4120, 4294967295;
	add.s64 	%rd1980, %rd1978, %rd23;
	sub.s64 	%rd4120, %rd1979, %rd1980;
	shr.u64 	%rd1981, %rd4120, 32;
	and.b64  	%rd1982, %rd1981, 1;
	and.b64  	%rd1983, %rd4119, 4294967295;
	add.s64 	%rd1984, %rd1982, %rd24;
	sub.s64 	%rd4119, %rd1983, %rd1984;
	shr.u64 	%rd1985, %rd4119, 32;
	and.b64  	%rd1986, %rd1985, 1;
	and.b64  	%rd1987, %rd4118, 4294967295;
	add.s64 	%rd1988, %rd1986, %rd22;
	sub.s64 	%rd4118, %rd1987, %rd1988;
	shr.u64 	%rd1989, %rd4118, 32;
	and.b64  	%rd1990, %rd1989, 1;
	and.b64  	%rd1991, %rd4117, 4294967295;
	add.s64 	%rd1992, %rd1990, %rd19;
	sub.s64 	%rd4117, %rd1991, %rd1992;
	shr.u64 	%rd1993, %rd4117, 32;
	and.b64  	%rd1994, %rd1993, 1;
	and.b64  	%rd1995, %rd4116, 4294967295;
	add.s64 	%rd1996, %rd1994, %rd20;
	sub.s64 	%rd4116, %rd1995, %rd1996;
	shr.u64 	%rd1997, %rd4116, 32;
	and.b64  	%rd1998, %rd1997, 1;
	and.b64  	%rd1999, %rd4115, 4294967295;
	add.s64 	%rd2000, %rd1998, %rd21;
	sub.s64 	%rd4115, %rd1999, %rd2000;
	{ .reg .b32 tmp; mov.b64 {tmp, %r2536}, %rd4115; }
	and.b32  	%r2537, %r2536, 1;
	add.s32 	%r2538, %r2537, %r24;
	sub.s32 	%r3116, %r3116, %r2538;
$L__BB0_70:
	add.s32 	%r3257, %r3117, %r3107;
	setp.lt.u32 	%p430, %r3257, %r3117;
	selp.u64 	%rd2001, 1, 0, %p430;
	and.b64  	%rd2002, %rd4120, 4294967295;
	add.s64 	%rd2003, %rd2002, %rd2001;
	add.s64 	%rd61, %rd2003, %rd37;
	cvt.u32.u64 	%r3256, %rd61;
	shr.u64 	%rd2004, %rd61, 32;
	and.b64  	%rd2005, %rd4119, 4294967295;
	add.s64 	%rd2006, %rd2004, %rd2005;
	add.s64 	%rd62, %rd2006, %rd39;
	cvt.u32.u64 	%r3255, %rd62;
	shr.u64 	%rd2007, %rd62, 32;
	and.b64  	%rd2008, %rd4118, 4294967295;
	add.s64 	%rd2009, %rd2007, %rd2008;
	add.s64 	%rd63, %rd2009, %rd41;
	cvt.u32.u64 	%r3254, %rd63;
	shr.u64 	%rd2010, %rd63, 32;
	and.b64  	%rd2011, %rd4117, 4294967295;
	add.s64 	%rd2012, %rd2010, %rd2011;
	add.s64 	%rd64, %rd2012, %rd43;
	cvt.u32.u64 	%r3253, %rd64;
	shr.u64 	%rd2013, %rd64, 32;
	and.b64  	%rd2014, %rd4116, 4294967295;
	add.s64 	%rd2015, %rd2013, %rd2014;
	add.s64 	%rd65, %rd2015, %rd45;
	cvt.u32.u64 	%r3252, %rd65;
	shr.u64 	%rd2016, %rd65, 32;
	and.b64  	%rd2017, %rd4115, 4294967295;
	add.s64 	%rd2018, %rd2016, %rd2017;
	add.s64 	%rd66, %rd2018, %rd47;
	cvt.u32.u64 	%r3251, %rd66;
	{ .reg .b32 tmp; mov.b64 {tmp, %r2539}, %rd66; }
	add.s32 	%r2540, %r3116, %r2539;
	add.s32 	%r3250, %r2540, %r3100;
	setp.gt.u32 	%p431, %r3250, %r24;
	@%p431 bra 	$L__BB0_84;
	setp.lt.u32 	%p432, %r3250, %r24;
	@%p432 bra 	$L__BB0_85;
	setp.lt.u32 	%p433, %r23, %r3251;
	@%p433 bra 	$L__BB0_84;
	setp.gt.u32 	%p434, %r23, %r3251;
	@%p434 bra 	$L__BB0_85;
	setp.lt.u32 	%p435, %r22, %r3252;
	@%p435 bra 	$L__BB0_84;
	setp.gt.u32 	%p436, %r22, %r3252;
	@%p436 bra 	$L__BB0_85;
	setp.lt.u32 	%p437, %r21, %r3253;
	@%p437 bra 	$L__BB0_84;
	setp.gt.u32 	%p438, %r21, %r3253;
	@%p438 bra 	$L__BB0_85;
	setp.lt.u32 	%p439, %r20, %r3254;
	@%p439 bra 	$L__BB0_84;
	setp.gt.u32 	%p440, %r20, %r3254;
	@%p440 bra 	$L__BB0_85;
	setp.lt.u32 	%p441, %r19, %r3255;
	@%p441 bra 	$L__BB0_84;
	setp.gt.u32 	%p442, %r19, %r3255;
	@%p442 bra 	$L__BB0_85;
	setp.lt.u32 	%p443, %r18, %r3256;
	@%p443 bra 	$L__BB0_84;
	cvt.u32.u64 	%r2541, %rd18;
	setp.gt.u32 	%p444, %r18, %r3256;
	setp.lt.u32 	%p445, %r3257, %r2541;
	or.pred  	%p446, %p444, %p445;
	@%p446 bra 	$L__BB0_85;
$L__BB0_84:
	cvt.u64.u32 	%rd2020, %r3257;
	sub.s64 	%rd2021, %rd2020, %rd18;
	cvt.u32.u64 	%r3257, %rd2021;
	st.local.u32 	[%rd14], %r3257;
	shr.u64 	%rd2022, %rd2021, 32;
	and.b64  	%rd2023, %rd2022, 1;
	and.b64  	%rd2024, %rd61, 4294967295;
	add.s64 	%rd2025, %rd2023, %rd23;
	sub.s64 	%rd2026, %rd2024, %rd2025;
	cvt.u32.u64 	%r3256, %rd2026;
	st.local.u32 	[%rd14+4], %r3256;
	shr.u64 	%rd2027, %rd2026, 32;
	and.b64  	%rd2028, %rd2027, 1;
	and.b64  	%rd2029, %rd62, 4294967295;
	add.s64 	%rd2030, %rd2028, %rd24;
	sub.s64 	%rd2031, %rd2029, %rd2030;
	cvt.u32.u64 	%r3255, %rd2031;
	st.local.u32 	[%rd14+8], %r3255;
	shr.u64 	%rd2032, %rd2031, 32;
	and.b64  	%rd2033, %rd2032, 1;
	and.b64  	%rd2034, %rd63, 4294967295;
	add.s64 	%rd2035, %rd2033, %rd22;
	sub.s64 	%rd2036, %rd2034, %rd2035;
	cvt.u32.u64 	%r3254, %rd2036;
	st.local.u32 	[%rd14+12], %r3254;
	shr.u64 	%rd2037, %rd2036, 32;
	and.b64  	%rd2038, %rd2037, 1;
	and.b64  	%rd2039, %rd64, 4294967295;
	add.s64 	%rd2040, %rd2038, %rd19;
	sub.s64 	%rd2041, %rd2039, %rd2040;
	cvt.u32.u64 	%r3253, %rd2041;
	st.local.u32 	[%rd14+16], %r3253;
	shr.u64 	%rd2042, %rd2041, 32;
	and.b64  	%rd2043, %rd2042, 1;
	and.b64  	%rd2044, %rd65, 4294967295;
	add.s64 	%rd2045, %rd2043, %rd20;
	sub.s64 	%rd2046, %rd2044, %rd2045;
	cvt.u32.u64 	%r3252, %rd2046;
	st.local.u32 	[%rd14+20], %r3252;
	shr.u64 	%rd2047, %rd2046, 32;
	and.b64  	%rd2048, %rd2047, 1;
	and.b64  	%rd2049, %rd66, 4294967295;
	add.s64 	%rd2050, %rd2048, %rd21;
	sub.s64 	%rd2051, %rd2049, %rd2050;
	cvt.u32.u64 	%r3251, %rd2051;
	st.local.u32 	[%rd14+24], %r3251;
	{ .reg .b32 tmp; mov.b64 {tmp, %r2542}, %rd2051; }
	and.b32  	%r2543, %r2542, 1;
	add.s32 	%r2544, %r2543, %r24;
	sub.s32 	%r3250, %r3250, %r2544;
	st.local.u32 	[%rd14+28], %r3250;
$L__BB0_85:
	shl.b32 	%r3224, %r3332, 1;
	shr.u32 	%r2545, %r3332, 31;
	cvt.u64.u32 	%rd2052, %r2545;
	mul.wide.u32 	%rd2053, %r3333, 2;
	or.b64  	%rd67, %rd2053, %rd2052;
	cvt.u32.u64 	%r3223, %rd67;
	shr.u64 	%rd2054, %rd2053, 32;
	mul.wide.u32 	%rd2055, %r3334, 2;
	or.b64  	%rd68, %rd2054, %rd2055;
	cvt.u32.u64 	%r3222, %rd68;
	shr.u64 	%rd2056, %rd2055, 32;
	mul.wide.u32 	%rd2057, %r3335, 2;
	or.b64  	%rd69, %rd2056, %rd2057;
	cvt.u32.u64 	%r3221, %rd69;
	shr.u64 	%rd2058, %rd2057, 32;
	mul.wide.u32 	%rd2059, %r3336, 2;
	add.s64 	%rd70, %rd2058, %rd2059;
	cvt.u32.u64 	%r3129, %rd70;
	shr.u64 	%rd2060, %rd70, 32;
	mul.wide.u32 	%rd2061, %r3337, 2;
	add.s64 	%rd71, %rd2060, %rd2061;
	cvt.u32.u64 	%r3219, %rd71;
	shr.u64 	%rd2062, %rd71, 32;
	mul.wide.u32 	%rd2063, %r3338, 2;
	add.s64 	%rd72, %rd2062, %rd2063;
	cvt.u32.u64 	%r3127, %rd72;
	{ .reg .b32 tmp; mov.b64 {tmp, %r2546}, %rd72; }
	shl.b32 	%r2547, %r3339, 1;
	add.s32 	%r3126, %r2547, %r2546;
	setp.gt.u32 	%p447, %r3126, %r24;
	@%p447 bra 	$L__BB0_99;
	setp.lt.u32 	%p448, %r3126, %r24;
	@%p448 bra 	$L__BB0_100;
	setp.lt.u32 	%p449, %r23, %r3127;
	@%p449 bra 	$L__BB0_99;
	setp.gt.u32 	%p450, %r23, %r3127;
	@%p450 bra 	$L__BB0_100;
	setp.lt.u32 	%p451, %r22, %r3219;
	@%p451 bra 	$L__BB0_99;
	setp.gt.u32 	%p452, %r22, %r3219;
	@%p452 bra 	$L__BB0_100;
	setp.lt.u32 	%p453, %r21, %r3129;
	@%p453 bra 	$L__BB0_99;
	setp.gt.u32 	%p454, %r21, %r3129;
	@%p454 bra 	$L__BB0_100;
	setp.lt.u32 	%p455, %r20, %r3221;
	@%p455 bra 	$L__BB0_99;
	setp.gt.u32 	%p456, %r20, %r3221;
	@%p456 bra 	$L__BB0_100;
	setp.lt.u32 	%p457, %r19, %r3222;
	@%p457 bra 	$L__BB0_99;
	setp.gt.u32 	%p458, %r19, %r3222;
	@%p458 bra 	$L__BB0_100;
	setp.lt.u32 	%p459, %r18, %r3223;
	@%p459 bra 	$L__BB0_99;
	cvt.u32.u64 	%r2548, %rd18;
	setp.gt.u32 	%p460, %r18, %r3223;
	setp.lt.u32 	%p461, %r3224, %r2548;
	or.pred  	%p462, %p460, %p461;
	@%p462 bra 	$L__BB0_100;
$L__BB0_99:
	cvt.u64.u32 	%rd2065, %r3224;
	sub.s64 	%rd2066, %rd2065, %rd18;
	cvt.u32.u64 	%r3224, %rd2066;
	shr.u64 	%rd2067, %rd2066, 32;
	and.b64  	%rd2068, %rd2067, 1;
	and.b64  	%rd2069, %rd67, 4294967295;
	add.s64 	%rd2070, %rd2068, %rd23;
	sub.s64 	%rd2071, %rd2069, %rd2070;
	cvt.u32.u64 	%r3223, %rd2071;
	shr.u64 	%rd2072, %rd2071, 32;
	and.b64  	%rd2073, %rd2072, 1;
	and.b64  	%rd2074, %rd68, 4294967295;
	add.s64 	%rd2075, %rd2073, %rd24;
	sub.s64 	%rd2076, %rd2074, %rd2075;
	cvt.u32.u64 	%r3222, %rd2076;
	shr.u64 	%rd2077, %rd2076, 32;
	and.b64  	%rd2078, %rd2077, 1;
	and.b64  	%rd2079, %rd69, 4294967295;
	add.s64 	%rd2080, %rd2078, %rd22;
	sub.s64 	%rd2081, %rd2079, %rd2080;
	cvt.u32.u64 	%r3221, %rd2081;
	shr.u64 	%rd2082, %rd2081, 32;
	and.b64  	%rd2083, %rd2082, 1;
	and.b64  	%rd2084, %rd70, 4294967295;
	add.s64 	%rd2085, %rd2083, %rd19;
	sub.s64 	%rd2086, %rd2084, %rd2085;
	cvt.u32.u64 	%r3129, %rd2086;
	shr.u64 	%rd2087, %rd2086, 32;
	and.b64  	%rd2088, %rd2087, 1;
	and.b64  	%rd2089, %rd71, 4294967295;
	add.s64 	%rd2090, %rd2088, %rd20;
	sub.s64 	%rd2091, %rd2089, %rd2090;
	cvt.u32.u64 	%r3219, %rd2091;
	shr.u64 	%rd2092, %rd2091, 32;
	and.b64  	%rd2093, %rd2092, 1;
	and.b64  	%rd2094, %rd72, 4294967295;
	add.s64 	%rd2095, %rd2093, %rd21;
	sub.s64 	%rd2096, %rd2094, %rd2095;
	cvt.u32.u64 	%r3127, %rd2096;
	{ .reg .b32 tmp; mov.b64 {tmp, %r2549}, %rd2096; }
	and.b32  	%r2550, %r2549, 1;
	add.s32 	%r2551, %r2550, %r24;
	sub.s32 	%r3126, %r3126, %r2551;
$L__BB0_100:
	cvt.u32.u64 	%r2552, %rd18;
	setp.lt.u32 	%p463, %r2552, 2;
	st.local.u32 	[%rd8+4], %r18;
	st.local.u32 	[%rd8+8], %r19;
	st.local.u32 	[%rd8+12], %r20;
	st.local.u32 	[%rd8+16], %r21;
	st.local.u32 	[%rd8+20], %r22;
	st.local.u32 	[%rd8+24], %r23;
	st.local.u32 	[%rd8+28], %r24;
	@%p463 bra 	$L__BB0_102;
	ld.const.u32 	%r2563, [SECP256K1_P];
	add.s32 	%r2564, %r2563, -2;
	st.local.u32 	[%rd8], %r2564;
	bra.uni 	$L__BB0_111;
$L__BB0_102:
	setp.ne.s32 	%p464, %r18, 0;
	mov.b32 	%r2553, -2;
	st.local.u32 	[%rd8], %r2553;
	mov.b64 	%rd4121, 1;
	@%p464 bra 	$L__BB0_110;
	setp.ne.s32 	%p465, %r19, 0;
	mov.b32 	%r2554, -1;
	st.local.u32 	[%rd8+4], %r2554;
	mov.b64 	%rd4121, 2;
	@%p465 bra 	$L__BB0_110;
	setp.ne.s32 	%p466, %r20, 0;
	mov.b32 	%r2555, -1;
	st.local.u32 	[%rd8+8], %r2555;
	mov.b64 	%rd4121, 3;
	@%p466 bra 	$L__BB0_110;
	setp.ne.s32 	%p467, %r21, 0;
	mov.b32 	%r2556, -1;
	st.local.u32 	[%rd8+12], %r2556;
	mov.b64 	%rd4121, 4;
	@%p467 bra 	$L__BB0_110;
	setp.ne.s32 	%p468, %r22, 0;
	mov.b32 	%r2557, -1;
	st.local.u32 	[%rd8+16], %r2557;
	mov.b64 	%rd4121, 5;
	@%p468 bra 	$L__BB0_110;
	setp.ne.s32 	%p469, %r23, 0;
	mov.b32 	%r2558, -1;
	st.local.u32 	[%rd8+20], %r2558;
	mov.b64 	%rd4121, 6;
	@%p469 bra 	$L__BB0_110;
	setp.ne.s32 	%p470, %r24, 0;
	mov.b32 	%r2559, -1;
	st.local.u32 	[%rd8+24], %r2559;
	mov.b64 	%rd4121, 7;
	@%p470 bra 	$L__BB0_110;
	mov.b32 	%r2562, -1;
	st.local.u32 	[%rd8+28], %r2562;
	bra.uni 	$L__BB0_111;
$L__BB0_110:
	shl.b64 	%rd2104, %rd4121, 2;
	add.s64 	%rd2105, %rd8, %rd2104;
	ld.local.u32 	%r2560, [%rd2105];
	add.s32 	%r2561, %r2560, -1;
	st.local.u32 	[%rd2105], %r2561;
$L__BB0_111:
	st.local.u32 	[%rd9], %r3224;
	st.local.u32 	[%rd9+4], %r3223;
	st.local.u32 	[%rd9+8], %r3222;
	st.local.u32 	[%rd9+12], %r3221;
	st.local.u32 	[%rd9+16], %r3129;
	st.local.u32 	[%rd9+20], %r3219;
	st.local.u32 	[%rd9+24], %r3127;
	st.local.u32 	[%rd9+28], %r3126;
	mov.b32 	%r3183, 1;
	mov.b32 	%r3142, 0;
	mov.u32 	%r3182, %r3142;
	mov.u32 	%r3181, %r3142;
	mov.u32 	%r3180, %r3142;
	mov.u32 	%r3179, %r3142;
	mov.u32 	%r3178, %r3142;
	mov.u32 	%r3177, %r3142;
	mov.u32 	%r3176, %r3142;
	mov.u32 	%r3168, %r3176;
	mov.u32 	%r3169, %r3177;
	mov.u32 	%r3170, %r3178;
	mov.u32 	%r3171, %r3179;
	mov.u32 	%r3172, %r3180;
	mov.u32 	%r3173, %r3181;
	mov.u32 	%r3174, %r3182;
	mov.u32 	%r3175, %r3183;
$L__BB0_112:
	shr.u32 	%r2567, %r3142, 5;
	and.b32  	%r2568, %r3142, 31;
	mul.wide.u32 	%rd2106, %r2567, 4;
	add.s64 	%rd2107, %rd8, %rd2106;
	ld.local.u32 	%r2569, [%rd2107];
	shr.u32 	%r2570, %r2569, %r2568;
	and.b32  	%r2571, %r2570, 1;
	setp.eq.b32 	%p471, %r2571, 1;
	not.pred 	%p472, %p471;
	@%p472 bra 	$L__BB0_146;
	mov.b32 	%r3168, 0;
	mov.u32 	%r3169, %r3168;
	mov.u32 	%r3170, %r3168;
	mov.u32 	%r3171, %r3168;
	mov.u32 	%r3172, %r3168;
	mov.u32 	%r3173, %r3168;
	mov.u32 	%r3174, %r3168;
	mov.u32 	%r3175, %r3168;
	mov.u32 	%r3167, %r3168;
$L__BB0_114:
	mov.u32 	%r210, %r3179;
	mov.u32 	%r208, %r3177;
	mov.u32 	%r202, %r3171;
	mov.u32 	%r201, %r3170;
	shr.u32 	%r2573, %r3167, 5;
	and.b32  	%r2574, %r3167, 31;
	mul.wide.u32 	%rd2108, %r2573, 4;
	add.s64 	%rd2109, %rd9, %rd2108;
	ld.local.u32 	%r2575, [%rd2109];
	shr.u32 	%r2576, %r2575, %r2574;
	and.b32  	%r2577, %r2576, 1;
	setp.eq.b32 	%p473, %r2577, 1;
	not.pred 	%p474, %p473;
	@%p474 bra 	$L__BB0_130;
	add.s32 	%r216, %r3175, %r3183;
	setp.lt.u32 	%p475, %r216, %r3175;
	selp.u64 	%rd2110, 1, 0, %p475;
	cvt.u64.u32 	%rd2111, %r3174;
	cvt.u64.u32 	%rd2112, %r3182;
	add.s64 	%rd2113, %rd2110, %rd2111;
	add.s64 	%rd74, %rd2113, %rd2112;
	shr.u64 	%rd2114, %rd74, 32;
	cvt.u64.u32 	%rd2115, %r3173;
	cvt.u64.u32 	%rd2116, %r3181;
	add.s64 	%rd2117, %rd2114, %rd2115;
	add.s64 	%rd75, %rd2117, %rd2116;
	shr.u64 	%rd2118, %rd75, 32;
	cvt.u64.u32 	%rd2119, %r3172;
	cvt.u64.u32 	%rd2120, %r3180;
	add.s64 	%rd2121, %rd2118, %rd2119;
	add.s64 	%rd76, %rd2121, %rd2120;
	shr.u64 	%rd2122, %rd76, 32;
	cvt.u64.u32 	%rd2123, %r202;
	cvt.u64.u32 	%rd2124, %r210;
	add.s64 	%rd2125, %rd2122, %rd2123;
	add.s64 	%rd77, %rd2125, %rd2124;
	cvt.u32.u64 	%r3171, %rd77;
	shr.u64 	%rd2126, %rd77, 32;
	cvt.u64.u32 	%rd2127, %r201;
	cvt.u64.u32 	%rd2128, %r3178;
	add.s64 	%rd2129, %rd2126, %rd2127;
	add.s64 	%rd2130, %rd2129, %rd2128;
	shr.u64 	%rd2131, %rd2130, 32;
	cvt.u64.u32 	%rd2132, %r3169;
	cvt.u64.u32 	%rd2133, %r208;
	add.s64 	%rd2134, %rd2131, %rd2132;
	add.s64 	%rd78, %rd2134, %rd2133;
	cvt.u32.u64 	%r3169, %rd78;
	{ .reg .b32 tmp; mov.b64 {tmp, %r2578}, %rd78; }
	add.s32 	%r2579, %r3168, %r2578;
	add.s32 	%r3168, %r2579, %r3176;
	setp.gt.u32 	%p476, %r3168, %r24;
	@%p476 bra 	$L__BB0_129;
	shr.u64 	%rd2135, %rd77, 32;
	cvt.u64.u32 	%rd2136, %r201;
	cvt.u64.u32 	%rd2137, %r3178;
	cvt.u32.u64 	%r2580, %rd2136;
	cvt.u32.u64 	%r2581, %rd2135;
	add.s32 	%r2582, %r2581, %r2580;
	cvt.u32.u64 	%r2583, %rd2137;
	add.s32 	%r3170, %r2582, %r2583;
	cvt.u32.u64 	%r3173, %rd75;
	cvt.u32.u64 	%r3172, %rd76;
	cvt.u32.u64 	%r3174, %rd74;
	setp.lt.u32 	%p477, %r3168, %r24;
	mov.u32 	%r3175, %r216;
	@%p477 bra 	$L__BB0_130;
	setp.lt.u32 	%p478, %r23, %r3169;
	@%p478 bra 	$L__BB0_129;
	shr.u64 	%rd2138, %rd77, 32;
	cvt.u64.u32 	%rd2139, %r201;
	cvt.u64.u32 	%rd2140, %r3178;
	cvt.u32.u64 	%r2584, %rd2139;
	cvt.u32.u64 	%r2585, %rd2138;
	add.s32 	%r2586, %r2585, %r2584;
	cvt.u32.u64 	%r2587, %rd2140;
	add.s32 	%r3170, %r2586, %r2587;
	setp.gt.u32 	%p479, %r23, %r3169;
	mov.u32 	%r3175, %r216;
	@%p479 bra 	$L__BB0_130;
	shr.u64 	%rd2141, %rd77, 32;
	cvt.u64.u32 	%rd2142, %r201;
	cvt.u64.u32 	%rd2143, %r3178;
	cvt.u32.u64 	%r2588, %rd2142;
	cvt.u32.u64 	%r2589, %rd2141;
	add.s32 	%r2590, %r2589, %r2588;
	cvt.u32.u64 	%r2591, %rd2143;
	add.s32 	%r2592, %r2590, %r2591;
	setp.lt.u32 	%p480, %r22, %r2592;
	@%p480 bra 	$L__BB0_129;
	shr.u64 	%rd2144, %rd77, 32;
	cvt.u64.u32 	%rd2145, %r201;
	cvt.u64.u32 	%rd2146, %r3178;
	cvt.u32.u64 	%r2593, %rd2145;
	cvt.u32.u64 	%r2594, %rd2144;
	add.s32 	%r2595, %r2594, %r2593;
	cvt.u32.u64 	%r2596, %rd2146;
	add.s32 	%r3170, %r2595, %r2596;
	setp.gt.u32 	%p481, %r22, %r3170;
	mov.u32 	%r3175, %r216;
	@%p481 bra 	$L__BB0_130;
	setp.lt.u32 	%p482, %r21, %r3171;
	@%p482 bra 	$L__BB0_129;
	shr.u64 	%rd2147, %rd77, 32;
	cvt.u64.u32 	%rd2148, %r201;
	cvt.u64.u32 	%rd2149, %r3178;
	cvt.u32.u64 	%r2597, %rd2148;
	cvt.u32.u64 	%r2598, %rd2147;
	add.s32 	%r2599, %r2598, %r2597;
	cvt.u32.u64 	%r2600, %rd2149;
	add.s32 	%r3170, %r2599, %r2600;
	setp.gt.u32 	%p483, %r21, %r3171;
	mov.u32 	%r3175, %r216;
	@%p483 bra 	$L__BB0_130;
	cvt.u32.u64 	%r2601, %rd76;
	setp.lt.u32 	%p484, %r20, %r2601;
	@%p484 bra 	$L__BB0_129;
	shr.u64 	%rd2150, %rd77, 32;
	cvt.u64.u32 	%rd2151, %r201;
	cvt.u64.u32 	%rd2152, %r3178;
	cvt.u32.u64 	%r2602, %rd2151;
	cvt.u32.u64 	%r2603, %rd2150;
	add.s32 	%r2604, %r2603, %r2602;
	cvt.u32.u64 	%r2605, %rd2152;
	add.s32 	%r3170, %r2604, %r2605;
	cvt.u32.u64 	%r3172, %rd76;
	setp.gt.u32 	%p485, %r20, %r3172;
	mov.u32 	%r3175, %r216;
	@%p485 bra 	$L__BB0_130;
	cvt.u32.u64 	%r2606, %rd75;
	setp.lt.u32 	%p486, %r19, %r2606;
	@%p486 bra 	$L__BB0_129;
	shr.u64 	%rd2153, %rd77, 32;
	cvt.u64.u32 	%rd2154, %r201;
	cvt.u64.u32 	%rd2155, %r3178;
	cvt.u32.u64 	%r2607, %rd2154;
	cvt.u32.u64 	%r2608, %rd2153;
	add.s32 	%r2609, %r2608, %r2607;
	cvt.u32.u64 	%r2610, %rd2155;
	add.s32 	%r3170, %r2609, %r2610;
	cvt.u32.u64 	%r3173, %rd75;
	setp.gt.u32 	%p487, %r19, %r3173;
	mov.u32 	%r3175, %r216;
	@%p487 bra 	$L__BB0_130;
	cvt.u32.u64 	%r2611, %rd74;
	setp.lt.u32 	%p488, %r18, %r2611;
	@%p488 bra 	$L__BB0_129;
	shr.u64 	%rd2156, %rd77, 32;
	cvt.u64.u32 	%rd2157, %r201;
	cvt.u64.u32 	%rd2158, %r3178;
	cvt.u32.u64 	%r2612, %rd2157;
	cvt.u32.u64 	%r2613, %rd2156;
	add.s32 	%r2614, %r2613, %r2612;
	cvt.u32.u64 	%r2615, %rd2158;
	add.s32 	%r3170, %r2614, %r2615;
	cvt.u32.u64 	%r2616, %rd18;
	cvt.u32.u64 	%r3174, %rd74;
	setp.gt.u32 	%p489, %r18, %r3174;
	setp.lt.u32 	%p490, %r216, %r2616;
	or.pred  	%p491, %p489, %p490;
	mov.u32 	%r3175, %r216;
	@%p491 bra 	$L__BB0_130;
$L__BB0_129:
	cvt.u64.u32 	%rd2160, %r216;
	sub.s64 	%rd2161, %rd2160, %rd18;
	cvt.u32.u64 	%r3175, %rd2161;
	shr.u64 	%rd2162, %rd2161, 32;
	and.b64  	%rd2163, %rd2162, 1;
	and.b64  	%rd2164, %rd74, 4294967295;
	cvt.u64.u32 	%rd2165, %r18;
	add.s64 	%rd2166, %rd2163, %rd2165;
	sub.s64 	%rd2167, %rd2164, %rd2166;
	cvt.u32.u64 	%r3174, %rd2167;
	shr.u64 	%rd2168, %rd2167, 32;
	and.b64  	%rd2169, %rd2168, 1;
	and.b64  	%rd2170, %rd75, 4294967295;
	cvt.u64.u32 	%rd2171, %r19;
	add.s64 	%rd2172, %rd2169, %rd2171;
	sub.s64 	%rd2173, %rd2170, %rd2172;
	cvt.u32.u64 	%r3173, %rd2173;
	shr.u64 	%rd2174, %rd2173, 32;
	and.b64  	%rd2175, %rd2174, 1;
	and.b64  	%rd2176, %rd76, 4294967295;
	cvt.u64.u32 	%rd2177, %r20;
	add.s64 	%rd2178, %rd2175, %rd2177;
	sub.s64 	%rd2179, %rd2176, %rd2178;
	cvt.u32.u64 	%r3172, %rd2179;
	shr.u64 	%rd2180, %rd2179, 32;
	and.b64  	%rd2181, %rd2180, 1;
	shr.u64 	%rd2182, %rd76, 32;
	cvt.u64.u32 	%rd2183, %r202;
	add.s64 	%rd2184, %rd2182, %rd2183;
	cvt.u64.u32 	%rd2185, %r210;
	add.s64 	%rd2186, %rd2184, %rd2185;
	and.b64  	%rd2187, %rd2186, 4294967295;
	add.s64 	%rd2188, %rd2181, %rd19;
	sub.s64 	%rd2189, %rd2187, %rd2188;
	cvt.u32.u64 	%r3171, %rd2189;
	shr.u64 	%rd2190, %rd2189, 32;
	and.b64  	%rd2191, %rd2190, 1;
	shr.u64 	%rd2192, %rd2186, 32;
	cvt.u64.u32 	%rd2193, %r201;
	add.s64 	%rd2194, %rd2192, %rd2193;
	cvt.u64.u32 	%rd2195, %r3178;
	add.s64 	%rd2196, %rd2194, %rd2195;
	and.b64  	%rd2197, %rd2196, 4294967295;
	add.s64 	%rd2198, %rd2191, %rd20;
	sub.s64 	%rd2199, %rd2197, %rd2198;
	cvt.u32.u64 	%r3170, %rd2199;
	shr.u64 	%rd2200, %rd2199, 32;
	and.b64  	%rd2201, %rd2200, 1;
	and.b64  	%rd2202, %rd78, 4294967295;
	add.s64 	%rd2203, %rd2201, %rd21;
	sub.s64 	%rd2204, %rd2202, %rd2203;
	cvt.u32.u64 	%r3169, %rd2204;
	{ .reg .b32 tmp; mov.b64 {tmp, %r2617}, %rd2204; }
	and.b32  	%r2618, %r2617, 1;
	add.s32 	%r2619, %r2618, %r24;
	sub.s32 	%r3168, %r3168, %r2619;
$L__BB0_130:
	shl.b32 	%r265, %r3183, 1;
	shr.u32 	%r2620, %r3183, 31;
	cvt.u64.u32 	%rd2205, %r2620;
	mul.wide.u32 	%rd2206, %r3182, 2;
	or.b64  	%rd79, %rd2206, %rd2205;
	shr.u64 	%rd2207, %rd2206, 32;
	mul.wide.u32 	%rd2208, %r3181, 2;
	or.b64  	%rd80, %rd2207, %rd2208;
	shr.u64 	%rd2209, %rd2208, 32;
	mul.wide.u32 	%rd2210, %r3180, 2;
	or.b64  	%rd81, %rd2209, %rd2210;
	shr.u64 	%rd2211, %rd2210, 32;
	mul.wide.u32 	%rd2212, %r210, 2;
	add.s64 	%rd2213, %rd2211, %rd2212;
	cvt.u32.u64 	%r3179, %rd2213;
	shr.u64 	%rd2214, %rd2213, 32;
	mul.wide.u32 	%rd2215, %r3178, 2;
	add.s64 	%rd82, %rd2214, %rd2215;
	shr.u64 	%rd2216, %rd82, 32;
	mul.wide.u32 	%rd2217, %r208, 2;
	add.s64 	%rd83, %rd2216, %rd2217;
	cvt.u32.u64 	%r3177, %rd83;
	{ .reg .b32 tmp; mov.b64 {tmp, %r2621}, %rd83; }
	shl.b32 	%r2622, %r3176, 1;
	add.s32 	%r3176, %r2622, %r2621;
	setp.gt.u32 	%p492, %r3176, %r24;
	@%p492 bra 	$L__BB0_144;
	cvt.u32.u64 	%r3178, %rd82;
	cvt.u32.u64 	%r3180, %rd81;
	cvt.u32.u64 	%r3181, %rd80;
	cvt.u32.u64 	%r3182, %rd79;
	setp.lt.u32 	%p493, %r3176, %r24;
	mov.u32 	%r3183, %r265;
	@%p493 bra 	$L__BB0_145;
	setp.lt.u32 	%p494, %r23, %r3177;
	@%p494 bra 	$L__BB0_144;
	setp.gt.u32 	%p495, %r23, %r3177;
	mov.u32 	%r3183, %r265;
	@%p495 bra 	$L__BB0_145;
	cvt.u32.u64 	%r2623, %rd82;
	setp.lt.u32 	%p496, %r22, %r2623;
	@%p496 bra 	$L__BB0_144;
	cvt.u32.u64 	%r3178, %rd82;
	setp.gt.u32 	%p497, %r22, %r3178;
	mov.u32 	%r3183, %r265;
	@%p497 bra 	$L__BB0_145;
	setp.lt.u32 	%p498, %r21, %r3179;
	@%p498 bra 	$L__BB0_144;
	setp.gt.u32 	%p499, %r21, %r3179;
	mov.u32 	%r3183, %r265;
	@%p499 bra 	$L__BB0_145;
	cvt.u32.u64 	%r2624, %rd81;
	setp.lt.u32 	%p500, %r20, %r2624;
	@%p500 bra 	$L__BB0_144;
	cvt.u32.u64 	%r3180, %rd81;
	setp.gt.u32 	%p501, %r20, %r3180;
	mov.u32 	%r3183, %r265;
	@%p501 bra 	$L__BB0_145;
	cvt.u32.u64 	%r2625, %rd80;
	setp.lt.u32 	%p502, %r19, %r2625;
	@%p502 bra 	$L__BB0_144;
	cvt.u32.u64 	%r3181, %rd80;
	setp.gt.u32 	%p503, %r19, %r3181;
	mov.u32 	%r3183, %r265;
	@%p503 bra 	$L__BB0_145;
	cvt.u32.u64 	%r2626, %rd79;
	setp.lt.u32 	%p504, %r18, %r2626;
	@%p504 bra 	$L__BB0_144;
	cvt.u32.u64 	%r2627, %rd18;
	cvt.u32.u64 	%r3182, %rd79;
	setp.gt.u32 	%p505, %r18, %r3182;
	setp.lt.u32 	%p506, %r265, %r2627;
	or.pred  	%p507, %p505, %p506;
	mov.u32 	%r3183, %r265;
	@%p507 bra 	$L__BB0_145;
$L__BB0_144:
	cvt.u64.u32 	%rd2219, %r265;
	sub.s64 	%rd2220, %rd2219, %rd18;
	cvt.u32.u64 	%r3183, %rd2220;
	shr.u64 	%rd2221, %rd2220, 32;
	and.b64  	%rd2222, %rd2221, 1;
	and.b64  	%rd2223, %rd79, 4294967295;
	cvt.u64.u32 	%rd2224, %r18;
	add.s64 	%rd2225, %rd2222, %rd2224;
	sub.s64 	%rd2226, %rd2223, %rd2225;
	cvt.u32.u64 	%r3182, %rd2226;
	shr.u64 	%rd2227, %rd2226, 32;
	and.b64  	%rd2228, %rd2227, 1;
	and.b64  	%rd2229, %rd80, 4294967295;
	cvt.u64.u32 	%rd2230, %r19;
	add.s64 	%rd2231, %rd2228, %rd2230;
	sub.s64 	%rd2232, %rd2229, %rd2231;
	cvt.u32.u64 	%r3181, %rd2232;
	shr.u64 	%rd2233, %rd2232, 32;
	and.b64  	%rd2234, %rd2233, 1;
	and.b64  	%rd2235, %rd81, 4294967295;
	cvt.u64.u32 	%rd2236, %r20;
	add.s64 	%rd2237, %rd2234, %rd2236;
	sub.s64 	%rd2238, %rd2235, %rd2237;
	cvt.u32.u64 	%r3180, %rd2238;
	shr.u64 	%rd2239, %rd2238, 32;
	and.b64  	%rd2240, %rd2239, 1;
	shr.u64 	%rd2241, %rd81, 32;
	shl.b32 	%r2628, %r210, 1;
	cvt.u64.u32 	%rd2242, %r2628;
	add.s64 	%rd2243, %rd2241, %rd2242;
	and.b64  	%rd2244, %rd2243, 4294967295;
	add.s64 	%rd2245, %rd2240, %rd19;
	sub.s64 	%rd2246, %rd2244, %rd2245;
	cvt.u32.u64 	%r3179, %rd2246;
	shr.u64 	%rd2247, %rd2246, 32;
	and.b64  	%rd2248, %rd2247, 1;
	and.b64  	%rd2249, %rd82, 4294967295;
	add.s64 	%rd2250, %rd2248, %rd20;
	sub.s64 	%rd2251, %rd2249, %rd2250;
	cvt.u32.u64 	%r3178, %rd2251;
	shr.u64 	%rd2252, %rd2251, 32;
	and.b64  	%rd2253, %rd2252, 1;
	shr.u64 	%rd2254, %rd82, 32;
	shl.b32 	%r2629, %r208, 1;
	cvt.u64.u32 	%rd2255, %r2629;
	add.s64 	%rd2256, %rd2254, %rd2255;
	and.b64  	%rd2257, %rd2256, 4294967295;
	add.s64 	%rd2258, %rd2253, %rd21;
	sub.s64 	%rd2259, %rd2257, %rd2258;
	cvt.u32.u64 	%r3177, %rd2259;
	{ .reg .b32 tmp; mov.b64 {tmp, %r2630}, %rd2259; }
	and.b32  	%r2631, %r2630, 1;
	add.s32 	%r2632, %r2631, %r24;
	sub.s32 	%r3176, %r3176, %r2632;
$L__BB0_145:
	add.s32 	%r3167, %r3167, 1;
	setp.ne.s32 	%p508, %r3167, 256;
	@%p508 bra 	$L__BB0_114;
$L__BB0_146:
	mov.b32 	%r3209, 0;
	mov.u32 	%r3210, %r3209;
	mov.u32 	%r3211, %r3209;
	mov.u32 	%r3212, %r3209;
	mov.u32 	%r3213, %r3209;
	mov.u32 	%r3214, %r3209;
	mov.u32 	%r3215, %r3209;
	mov.u32 	%r3216, %r3209;
	mov.u32 	%r3208, %r3209;
$L__BB0_147:
	mov.u32 	%r333, %r3219;
	mov.u32 	%r332, %r3127;
	mov.u32 	%r326, %r3212;
	mov.u32 	%r324, %r3210;
	shr.u32 	%r2634, %r3208, 5;
	and.b32  	%r2635, %r3208, 31;
	mul.wide.u32 	%rd2260, %r2634, 4;
	add.s64 	%rd2261, %rd9, %rd2260;
	ld.local.u32 	%r2636, [%rd2261];
	shr.u32 	%r2637, %r2636, %r2635;
	and.b32  	%r2638, %r2637, 1;
	setp.eq.b32 	%p509, %r2638, 1;
	not.pred 	%p510, %p509;
	@%p510 bra 	$L__BB0_163;
	add.s32 	%r340, %r3216, %r3224;
	setp.lt.u32 	%p511, %r340, %r3216;
	selp.u64 	%rd2262, 1, 0, %p511;
	cvt.u64.u32 	%rd2263, %r3215;
	cvt.u64.u32 	%rd2264, %r3223;
	add.s64 	%rd2265, %rd2262, %rd2263;
	add.s64 	%rd84, %rd2265, %rd2264;
	shr.u64 	%rd2266, %rd84, 32;
	cvt.u64.u32 	%rd2267, %r3214;
	cvt.u64.u32 	%rd2268, %r3222;
	add.s64 	%rd2269, %rd2266, %rd2267;
	add.s64 	%rd85, %rd2269, %rd2268;
	shr.u64 	%rd2270, %rd85, 32;
	cvt.u64.u32 	%rd2271, %r3213;
	cvt.u64.u32 	%rd2272, %r3221;
	add.s64 	%rd2273, %rd2270, %rd2271;
	add.s64 	%rd86, %rd2273, %rd2272;
	shr.u64 	%rd2274, %rd86, 32;
	cvt.u64.u32 	%rd2275, %r326;
	cvt.u64.u32 	%rd2276, %r3129;
	add.s64 	%rd2277, %rd2274, %rd2275;
	add.s64 	%rd87, %rd2277, %rd2276;
	shr.u64 	%rd2278, %rd87, 32;
	cvt.u64.u32 	%rd2279, %r3211;
	cvt.u64.u32 	%rd2280, %r333;
	add.s64 	%rd2281, %rd2278, %rd2279;
	add.s64 	%rd88, %rd2281, %rd2280;
	cvt.u32.u64 	%r3211, %rd88;
	shr.u64 	%rd2282, %rd88, 32;
	cvt.u64.u32 	%rd2283, %r324;
	cvt.u64.u32 	%rd2284, %r332;
	add.s64 	%rd2285, %rd2282, %rd2283;
	add.s64 	%rd2286, %rd2285, %rd2284;
	cvt.u32.u64 	%r3210, %rd2286;
	{ .reg .b32 tmp; mov.b64 {tmp, %r2639}, %rd2286; }
	add.s32 	%r2640, %r3209, %r2639;
	add.s32 	%r3209, %r2640, %r3126;
	setp.gt.u32 	%p512, %r3209, %r24;
	@%p512 bra 	$L__BB0_162;
	cvt.u32.u64 	%r3212, %rd87;
	cvt.u32.u64 	%r3214, %rd85;
	cvt.u32.u64 	%r3213, %rd86;
	cvt.u32.u64 	%r3215, %rd84;
	setp.lt.u32 	%p513, %r3209, %r24;
	mov.u32 	%r3216, %r340;
	@%p513 bra 	$L__BB0_163;
	setp.lt.u32 	%p514, %r23, %r3210;
	@%p514 bra 	$L__BB0_162;
	setp.gt.u32 	%p515, %r23, %r3210;
	mov.u32 	%r3216, %r340;
	@%p515 bra 	$L__BB0_163;
	setp.lt.u32 	%p516, %r22, %r3211;
	@%p516 bra 	$L__BB0_162;
	setp.gt.u32 	%p517, %r22, %r3211;
	mov.u32 	%r3216, %r340;
	@%p517 bra 	$L__BB0_163;
	cvt.u32.u64 	%r2641, %rd87;
	setp.lt.u32 	%p518, %r21, %r2641;
	@%p518 bra 	$L__BB0_162;
	cvt.u32.u64 	%r3212, %rd87;
	setp.gt.u32 	%p519, %r21, %r3212;
	mov.u32 	%r3216, %r340;
	@%p519 bra 	$L__BB0_163;
	cvt.u32.u64 	%r2642, %rd86;
	setp.lt.u32 	%p520, %r20, %r2642;
	@%p520 bra 	$L__BB0_162;
	cvt.u32.u64 	%r3213, %rd86;
	setp.gt.u32 	%p521, %r20, %r3213;
	mov.u32 	%r3216, %r340;
	@%p521 bra 	$L__BB0_163;
	cvt.u32.u64 	%r2643, %rd85;
	setp.lt.u32 	%p522, %r19, %r2643;
	@%p522 bra 	$L__BB0_162;
	cvt.u32.u64 	%r3214, %rd85;
	setp.gt.u32 	%p523, %r19, %r3214;
	mov.u32 	%r3216, %r340;
	@%p523 bra 	$L__BB0_163;
	cvt.u32.u64 	%r2644, %rd84;
	setp.lt.u32 	%p524, %r18, %r2644;
	@%p524 bra 	$L__BB0_162;
	cvt.u32.u64 	%r2645, %rd18;
	cvt.u32.u64 	%r3215, %rd84;
	setp.gt.u32 	%p525, %r18, %r3215;
	setp.lt.u32 	%p526, %r340, %r2645;
	or.pred  	%p527, %p525, %p526;
	mov.u32 	%r3216, %r340;
	@%p527 bra 	$L__BB0_163;
$L__BB0_162:
	cvt.u64.u32 	%rd2288, %r340;
	sub.s64 	%rd2289, %rd2288, %rd18;
	cvt.u32.u64 	%r3216, %rd2289;
	shr.u64 	%rd2290, %rd2289, 32;
	and.b64  	%rd2291, %rd2290, 1;
	and.b64  	%rd2292, %rd84, 4294967295;
	cvt.u64.u32 	%rd2293, %r18;
	add.s64 	%rd2294, %rd2291, %rd2293;
	sub.s64 	%rd2295, %rd2292, %rd2294;
	cvt.u32.u64 	%r3215, %rd2295;
	shr.u64 	%rd2296, %rd2295, 32;
	and.b64  	%rd2297, %rd2296, 1;
	and.b64  	%rd2298, %rd85, 4294967295;
	cvt.u64.u32 	%rd2299, %r19;
	add.s64 	%rd2300, %rd2297, %rd2299;
	sub.s64 	%rd2301, %rd2298, %rd2300;
	cvt.u32.u64 	%r3214, %rd2301;
	shr.u64 	%rd2302, %rd2301, 32;
	and.b64  	%rd2303, %rd2302, 1;
	and.b64  	%rd2304, %rd86, 4294967295;
	cvt.u64.u32 	%rd2305, %r20;
	add.s64 	%rd2306, %rd2303, %rd2305;
	sub.s64 	%rd2307, %rd2304, %rd2306;
	cvt.u32.u64 	%r3213, %rd2307;
	shr.u64 	%rd2308, %rd2307, 32;
	and.b64  	%rd2309, %rd2308, 1;
	shr.u64 	%rd2310, %rd86, 32;
	cvt.u64.u32 	%rd2311, %r326;
	add.s64 	%rd2312, %rd2310, %rd2311;
	cvt.u64.u32 	%rd2313, %r3129;
	add.s64 	%rd2314, %rd2312, %rd2313;
	and.b64  	%rd2315, %rd2314, 4294967295;
	add.s64 	%rd2316, %rd2309, %rd19;
	sub.s64 	%rd2317, %rd2315, %rd2316;
	cvt.u32.u64 	%r3212, %rd2317;
	shr.u64 	%rd2318, %rd2317, 32;
	and.b64  	%rd2319, %rd2318, 1;
	and.b64  	%rd2320, %rd88, 4294967295;
	add.s64 	%rd2321, %rd2319, %rd20;
	sub.s64 	%rd2322, %rd2320, %rd2321;
	cvt.u32.u64 	%r3211, %rd2322;
	shr.u64 	%rd2323, %rd2322, 32;
	and.b64  	%rd2324, %rd2323, 1;
	shr.u64 	%rd2325, %rd88, 32;
	cvt.u64.u32 	%rd2326, %r324;
	add.s64 	%rd2327, %rd2325, %rd2326;
	cvt.u64.u32 	%rd2328, %r332;
	add.s64 	%rd2329, %rd2327, %rd2328;
	and.b64  	%rd2330, %rd2329, 4294967295;
	add.s64 	%rd2331, %rd2324, %rd21;
	sub.s64 	%rd2332, %rd2330, %rd2331;
	cvt.u32.u64 	%r3210, %rd2332;
	{ .reg .b32 tmp; mov.b64 {tmp, %r2646}, %rd2332; }
	and.b32  	%r2647, %r2646, 1;
	add.s32 	%r2648, %r2647, %r24;
	sub.s32 	%r3209, %r3209, %r2648;
$L__BB0_163:
	cvt.u64.u32 	%rd89, %r20;
	cvt.u64.u32 	%rd90, %r18;
	cvt.u64.u32 	%rd91, %r19;
	shl.b32 	%r389, %r3224, 1;
	shr.u32 	%r2649, %r3224, 31;
	cvt.u64.u32 	%rd2333, %r2649;
	mul.wide.u32 	%rd2334, %r3223, 2;
	or.b64  	%rd92, %rd2334, %rd2333;
	shr.u64 	%rd2335, %rd2334, 32;
	mul.wide.u32 	%rd2336, %r3222, 2;
	or.b64  	%rd93, %rd2335, %rd2336;
	shr.u64 	%rd2337, %rd2336, 32;
	mul.wide.u32 	%rd2338, %r3221, 2;
	or.b64  	%rd94, %rd2337, %rd2338;
	shr.u64 	%rd2339, %rd2338, 32;
	mul.wide.u32 	%rd2340, %r3129, 2;
	add.s64 	%rd95, %rd2339, %rd2340;
	cvt.u32.u64 	%r3129, %rd95;
	shr.u64 	%rd2341, %rd95, 32;
	mul.wide.u32 	%rd2342, %r333, 2;
	add.s64 	%rd96, %rd2341, %rd2342;
	shr.u64 	%rd2343, %rd96, 32;
	mul.wide.u32 	%rd2344, %r332, 2;
	add.s64 	%rd2345, %rd2343, %rd2344;
	cvt.u32.u64 	%r3127, %rd2345;
	{ .reg .b32 tmp; mov.b64 {tmp, %r2650}, %rd2345; }
	shl.b32 	%r2651, %r3126, 1;
	add.s32 	%r3126, %r2651, %r2650;
	setp.gt.u32 	%p528, %r3126, %r24;
	@%p528 bra 	$L__BB0_177;
	cvt.u32.u64 	%r3219, %rd96;
	cvt.u32.u64 	%r3221, %rd94;
	cvt.u32.u64 	%r3222, %rd93;
	cvt.u32.u64 	%r3223, %rd92;
	setp.lt.u32 	%p529, %r3126, %r24;
	mov.u32 	%r3224, %r389;
	@%p529 bra 	$L__BB0_178;
	setp.lt.u32 	%p530, %r23, %r3127;
	@%p530 bra 	$L__BB0_177;
	setp.gt.u32 	%p531, %r23, %r3127;
	mov.u32 	%r3224, %r389;
	@%p531 bra 	$L__BB0_178;
	cvt.u32.u64 	%r2652, %rd96;
	setp.lt.u32 	%p532, %r22, %r2652;
	@%p532 bra 	$L__BB0_177;
	cvt.u32.u64 	%r3219, %rd96;
	setp.gt.u32 	%p533, %r22, %r3219;
	mov.u32 	%r3224, %r389;
	@%p533 bra 	$L__BB0_178;
	setp.lt.u32 	%p534, %r21, %r3129;
	@%p534 bra 	$L__BB0_177;
	setp.gt.u32 	%p535, %r21, %r3129;
	mov.u32 	%r3224, %r389;
	@%p535 bra 	$L__BB0_178;
	cvt.u32.u64 	%r2653, %rd94;
	setp.lt.u32 	%p536, %r20, %r2653;
	@%p536 bra 	$L__BB0_177;
	cvt.u32.u64 	%r3221, %rd94;
	setp.gt.u32 	%p537, %r20, %r3221;
	mov.u32 	%r3224, %r389;
	@%p537 bra 	$L__BB0_178;
	cvt.u32.u64 	%r2654, %rd93;
	setp.lt.u32 	%p538, %r19, %r2654;
	@%p538 bra 	$L__BB0_177;
	cvt.u32.u64 	%r3222, %rd93;
	setp.gt.u32 	%p539, %r19, %r3222;
	mov.u32 	%r3224, %r389;
	@%p539 bra 	$L__BB0_178;
	cvt.u32.u64 	%r2655, %rd92;
	setp.lt.u32 	%p540, %r18, %r2655;
	@%p540 bra 	$L__BB0_177;
	cvt.u32.u64 	%r2656, %rd18;
	cvt.u32.u64 	%r3223, %rd92;
	setp.gt.u32 	%p541, %r18, %r3223;
	setp.lt.u32 	%p542, %r389, %r2656;
	or.pred  	%p543, %p541, %p542;
	mov.u32 	%r3224, %r389;
	@%p543 bra 	$L__BB0_178;
$L__BB0_177:
	cvt.u64.u32 	%rd2347, %r389;
	sub.s64 	%rd2348, %rd2347, %rd18;
	cvt.u32.u64 	%r3224, %rd2348;
	shr.u64 	%rd2349, %rd2348, 32;
	and.b64  	%rd2350, %rd2349, 1;
	and.b64  	%rd2351, %rd92, 4294967295;
	add.s64 	%rd2352, %rd2350, %rd90;
	sub.s64 	%rd2353, %rd2351, %rd2352;
	cvt.u32.u64 	%r3223, %rd2353;
	shr.u64 	%rd2354, %rd2353, 32;
	and.b64  	%rd2355, %rd2354, 1;
	and.b64  	%rd2356, %rd93, 4294967295;
	add.s64 	%rd2357, %rd2355, %rd91;
	sub.s64 	%rd2358, %rd2356, %rd2357;
	cvt.u32.u64 	%r3222, %rd2358;
	shr.u64 	%rd2359, %rd2358, 32;
	and.b64  	%rd2360, %rd2359, 1;
	and.b64  	%rd2361, %rd94, 4294967295;
	add.s64 	%rd2362, %rd2360, %rd89;
	sub.s64 	%rd2363, %rd2361, %rd2362;
	cvt.u32.u64 	%r3221, %rd2363;
	shr.u64 	%rd2364, %rd2363, 32;
	and.b64  	%rd2365, %rd2364, 1;
	and.b64  	%rd2366, %rd95, 4294967295;
	add.s64 	%rd2367, %rd2365, %rd19;
	sub.s64 	%rd2368, %rd2366, %rd2367;
	cvt.u32.u64 	%r3129, %rd2368;
	shr.u64 	%rd2369, %rd2368, 32;
	and.b64  	%rd2370, %rd2369, 1;
	shr.u64 	%rd2371, %rd95, 32;
	mul.wide.u32 	%rd2372, %r333, 2;
	add.s64 	%rd2373, %rd2371, %rd2372;
	and.b64  	%rd2374, %rd2373, 4294967295;
	add.s64 	%rd2375, %rd2370, %rd20;
	sub.s64 	%rd2376, %rd2374, %rd2375;
	cvt.u32.u64 	%r3219, %rd2376;
	shr.u64 	%rd2377, %rd2376, 32;
	and.b64  	%rd2378, %rd2377, 1;
	shr.u64 	%rd2379, %rd2373, 32;
	shl.b32 	%r2657, %r332, 1;
	cvt.u64.u32 	%rd2380, %r2657;
	add.s64 	%rd2381, %rd2379, %rd2380;
	and.b64  	%rd2382, %rd2381, 4294967295;
	add.s64 	%rd2383, %rd2378, %rd21;
	sub.s64 	%rd2384, %rd2382, %rd2383;
	cvt.u32.u64 	%r3127, %rd2384;
	{ .reg .b32 tmp; mov.b64 {tmp, %r2658}, %rd2384; }
	and.b32  	%r2659, %r2658, 1;
	add.s32 	%r2660, %r2659, %r24;
	sub.s32 	%r3126, %r3126, %r2660;
$L__BB0_178:
	add.s32 	%r3208, %r3208, 1;
	setp.ne.s32 	%p544, %r3208, 256;
	@%p544 bra 	$L__BB0_147;
	st.local.u32 	[%rd9], %r3216;
	st.local.u32 	[%rd9+4], %r3215;
	st.local.u32 	[%rd9+8], %r3214;
	st.local.u32 	[%rd9+12], %r3213;
	st.local.u32 	[%rd9+16], %r3212;
	st.local.u32 	[%rd9+20], %r3211;
	st.local.u32 	[%rd9+24], %r3210;
	st.local.u32 	[%rd9+28], %r3209;
	add.s32 	%r3142, %r3142, 1;
	setp.ne.s32 	%p545, %r3142, 256;
	mov.u32 	%r3126, %r3209;
	mov.u32 	%r3127, %r3210;
	mov.u32 	%r3219, %r3211;
	mov.u32 	%r3129, %r3212;
	mov.u32 	%r3221, %r3213;
	mov.u32 	%r3222, %r3214;
	mov.u32 	%r3223, %r3215;
	mov.u32 	%r3224, %r3216;
	mov.u32 	%r3183, %r3175;
	mov.u32 	%r3182, %r3174;
	mov.u32 	%r3181, %r3173;
	mov.u32 	%r3180, %r3172;
	mov.u32 	%r3179, %r3171;
	mov.u32 	%r3178, %r3170;
	mov.u32 	%r3177, %r3169;
	mov.u32 	%r3176, %r3168;
	@%p545 bra 	$L__BB0_112;
	st.local.u32 	[%rd15], %r3175;
	st.local.u32 	[%rd15+4], %r3174;
	st.local.u32 	[%rd15+8], %r3173;
	st.local.u32 	[%rd15+12], %r3172;
	st.local.u32 	[%rd15+16], %r3171;
	st.local.u32 	[%rd15+20], %r3170;
	st.local.u32 	[%rd15+24], %r3169;
	st.local.u32 	[%rd15+28], %r3168;
	mov.b32 	%r3324, 0;
	mov.u32 	%r3325, %r3324;
	mov.u32 	%r3326, %r3324;
	mov.u32 	%r3327, %r3324;
	mov.u32 	%r3328, %r3324;
	mov.u32 	%r3329, %r3324;
	mov.u32 	%r3330, %r3324;
	mov.u32 	%r3331, %r3324;
	mov.u32 	%r3241, %r3324;
$L__BB0_181:
	shr.u32 	%r2662, %r3241, 5;
	and.b32  	%r2663, %r3241, 31;
	mul.wide.u32 	%rd2385, %r2662, 4;
	add.s64 	%rd2386, %rd15, %rd2385;
	ld.local.u32 	%r2664, [%rd2386];
	shr.u32 	%r2665, %r2664, %r2663;
	and.b32  	%r2666, %r2665, 1;
	setp.eq.b32 	%p546, %r2666, 1;
	not.pred 	%p547, %p546;
	@%p547 bra 	$L__BB0_197;
	add.s32 	%r457, %r3331, %r3257;
	setp.lt.u32 	%p548, %r457, %r3331;
	selp.u64 	%rd2387, 1, 0, %p548;
	cvt.u64.u32 	%rd2388, %r3330;
	cvt.u64.u32 	%rd2389, %r3256;
	add.s64 	%rd2390, %rd2387, %rd2388;
	add.s64 	%rd97, %rd2390, %rd2389;
	cvt.u32.u64 	%r3330, %rd97;
	shr.u64 	%rd2391, %rd97, 32;
	cvt.u64.u32 	%rd2392, %r3329;
	cvt.u64.u32 	%rd2393, %r3255;
	add.s64 	%rd2394, %rd2391, %rd2392;
	add.s64 	%rd98, %rd2394, %rd2393;
	cvt.u32.u64 	%r3329, %rd98;
	shr.u64 	%rd2395, %rd98, 32;
	cvt.u64.u32 	%rd2396, %r3328;
	cvt.u64.u32 	%rd2397, %r3254;
	add.s64 	%rd2398, %rd2395, %rd2396;
	add.s64 	%rd99, %rd2398, %rd2397;
	cvt.u32.u64 	%r3328, %rd99;
	shr.u64 	%rd2399, %rd99, 32;
	cvt.u64.u32 	%rd2400, %r3327;
	cvt.u64.u32 	%rd2401, %r3253;
	add.s64 	%rd2402, %rd2399, %rd2400;
	add.s64 	%rd100, %rd2402, %rd2401;
	cvt.u32.u64 	%r3327, %rd100;
	shr.u64 	%rd2403, %rd100, 32;
	cvt.u64.u32 	%rd2404, %r3326;
	cvt.u64.u32 	%rd2405, %r3252;
	add.s64 	%rd2406, %rd2403, %rd2404;
	add.s64 	%rd101, %rd2406, %rd2405;
	cvt.u32.u64 	%r3326, %rd101;
	shr.u64 	%rd2407, %rd101, 32;
	cvt.u64.u32 	%rd2408, %r3325;
	cvt.u64.u32 	%rd2409, %r3251;
	add.s64 	%rd2410, %rd2407, %rd2408;
	add.s64 	%rd102, %rd2410, %rd2409;
	cvt.u32.u64 	%r3325, %rd102;
	{ .reg .b32 tmp; mov.b64 {tmp, %r2667}, %rd102; }
	add.s32 	%r2668, %r3324, %r2667;
	add.s32 	%r3324, %r2668, %r3250;
	setp.gt.u32 	%p549, %r3324, %r24;
	@%p549 bra 	$L__BB0_196;
	setp.lt.u32 	%p550, %r3324, %r24;
	mov.u32 	%r3331, %r457;
	@%p550 bra 	$L__BB0_197;
	setp.lt.u32 	%p551, %r23, %r3325;
	@%p551 bra 	$L__BB0_196;
	setp.gt.u32 	%p552, %r23, %r3325;
	mov.u32 	%r3331, %r457;
	@%p552 bra 	$L__BB0_197;
	setp.lt.u32 	%p553, %r22, %r3326;
	@%p553 bra 	$L__BB0_196;
	setp.gt.u32 	%p554, %r22, %r3326;
	mov.u32 	%r3331, %r457;
	@%p554 bra 	$L__BB0_197;
	setp.lt.u32 	%p555, %r21, %r3327;
	@%p555 bra 	$L__BB0_196;
	setp.gt.u32 	%p556, %r21, %r3327;
	mov.u32 	%r3331, %r457;
	@%p556 bra 	$L__BB0_197;
	setp.lt.u32 	%p557, %r20, %r3328;
	@%p557 bra 	$L__BB0_196;
	setp.gt.u32 	%p558, %r20, %r3328;
	mov.u32 	%r3331, %r457;
	@%p558 bra 	$L__BB0_197;
	setp.lt.u32 	%p559, %r19, %r3329;
	@%p559 bra 	$L__BB0_196;
	setp.gt.u32 	%p560, %r19, %r3329;
	mov.u32 	%r3331, %r457;
	@%p560 bra 	$L__BB0_197;
	setp.lt.u32 	%p561, %r18, %r3330;
	@%p561 bra 	$L__BB0_196;
	cvt.u32.u64 	%r2669, %rd18;
	setp.gt.u32 	%p562, %r18, %r3330;
	setp.lt.u32 	%p563, %r457, %r2669;
	or.pred  	%p564, %p562, %p563;
	mov.u32 	%r3331, %r457;
	@%p564 bra 	$L__BB0_197;
$L__BB0_196:
	cvt.u64.u32 	%rd2412, %r457;
	sub.s64 	%rd2413, %rd2412, %rd18;
	cvt.u32.u64 	%r3331, %rd2413;
	shr.u64 	%rd2414, %rd2413, 32;
	and.b64  	%rd2415, %rd2414, 1;
	and.b64  	%rd2416, %rd97, 4294967295;
	add.s64 	%rd2417, %rd2415, %rd90;
	sub.s64 	%rd2418, %rd2416, %rd2417;
	cvt.u32.u64 	%r3330, %rd2418;
	shr.u64 	%rd2419, %rd2418, 32;
	and.b64  	%rd2420, %rd2419, 1;
	and.b64  	%rd2421, %rd98, 4294967295;
	add.s64 	%rd2422, %rd2420, %rd91;
	sub.s64 	%rd2423, %rd2421, %rd2422;
	cvt.u32.u64 	%r3329, %rd2423;
	shr.u64 	%rd2424, %rd2423, 32;
	and.b64  	%rd2425, %rd2424, 1;
	and.b64  	%rd2426, %rd99, 4294967295;
	add.s64 	%rd2427, %rd2425, %rd89;
	sub.s64 	%rd2428, %rd2426, %rd2427;
	cvt.u32.u64 	%r3328, %rd2428;
	shr.u64 	%rd2429, %rd2428, 32;
	and.b64  	%rd2430, %rd2429, 1;
	and.b64  	%rd2431, %rd100, 4294967295;
	add.s64 	%rd2432, %rd2430, %rd19;
	sub.s64 	%rd2433, %rd2431, %rd2432;
	cvt.u32.u64 	%r3327, %rd2433;
	shr.u64 	%rd2434, %rd2433, 32;
	and.b64  	%rd2435, %rd2434, 1;
	and.b64  	%rd2436, %rd101, 4294967295;
	add.s64 	%rd2437, %rd2435, %rd20;
	sub.s64 	%rd2438, %rd2436, %rd2437;
	cvt.u32.u64 	%r3326, %rd2438;
	shr.u64 	%rd2439, %rd2438, 32;
	and.b64  	%rd2440, %rd2439, 1;
	and.b64  	%rd2441, %rd102, 4294967295;
	add.s64 	%rd2442, %rd2440, %rd21;
	sub.s64 	%rd2443, %rd2441, %rd2442;
	cvt.u32.u64 	%r3325, %rd2443;
	{ .reg .b32 tmp; mov.b64 {tmp, %r2670}, %rd2443; }
	and.b32  	%r2671, %r2670, 1;
	add.s32 	%r2672, %r2671, %r24;
	sub.s32 	%r3324, %r3324, %r2672;
$L__BB0_197:
	shl.b32 	%r481, %r3257, 1;
	shr.u32 	%r2673, %r3257, 31;
	cvt.u64.u32 	%rd2444, %r2673;
	mul.wide.u32 	%rd2445, %r3256, 2;
	or.b64  	%rd103, %rd2445, %rd2444;
	cvt.u32.u64 	%r3256, %rd103;
	shr.u64 	%rd2446, %rd2445, 32;
	mul.wide.u32 	%rd2447, %r3255, 2;
	or.b64  	%rd104, %rd2446, %rd2447;
	cvt.u32.u64 	%r3255, %rd104;
	shr.u64 	%rd2448, %rd2447, 32;
	mul.wide.u32 	%rd2449, %r3254, 2;
	or.b64  	%rd105, %rd2448, %rd2449;
	cvt.u32.u64 	%r3254, %rd105;
	shr.u64 	%rd2450, %rd2449, 32;
	mul.wide.u32 	%rd2451, %r3253, 2;
	add.s64 	%rd106, %rd2450, %rd2451;
	cvt.u32.u64 	%r3253, %rd106;
	shr.u64 	%rd2452, %rd106, 32;
	mul.wide.u32 	%rd2453, %r3252, 2;
	add.s64 	%rd107, %rd2452, %rd2453;
	cvt.u32.u64 	%r3252, %rd107;
	shr.u64 	%rd2454, %rd107, 32;
	mul.wide.u32 	%rd2455, %r3251, 2;
	add.s64 	%rd108, %rd2454, %rd2455;
	cvt.u32.u64 	%r3251, %rd108;
	{ .reg .b32 tmp; mov.b64 {tmp, %r2674}, %rd108; }
	shl.b32 	%r2675, %r3250, 1;
	add.s32 	%r3250, %r2675, %r2674;
	setp.gt.u32 	%p565, %r3250, %r24;
	@%p565 bra 	$L__BB0_211;
	setp.lt.u32 	%p566, %r3250, %r24;
	mov.u32 	%r3257, %r481;
	@%p566 bra 	$L__BB0_212;
	setp.lt.u32 	%p567, %r23, %r3251;
	@%p567 bra 	$L__BB0_211;
	setp.gt.u32 	%p568, %r23, %r3251;
	mov.u32 	%r3257, %r481;
	@%p568 bra 	$L__BB0_212;
	setp.lt.u32 	%p569, %r22, %r3252;
	@%p569 bra 	$L__BB0_211;
	setp.gt.u32 	%p570, %r22, %r3252;
	mov.u32 	%r3257, %r481;
	@%p570 bra 	$L__BB0_212;
	setp.lt.u32 	%p571, %r21, %r3253;
	@%p571 bra 	$L__BB0_211;
	setp.gt.u32 	%p572, %r21, %r3253;
	mov.u32 	%r3257, %r481;
	@%p572 bra 	$L__BB0_212;
	setp.lt.u32 	%p573, %r20, %r3254;
	@%p573 bra 	$L__BB0_211;
	setp.gt.u32 	%p574, %r20, %r3254;
	mov.u32 	%r3257, %r481;
	@%p574 bra 	$L__BB0_212;
	setp.lt.u32 	%p575, %r19, %r3255;
	@%p575 bra 	$L__BB0_211;
	setp.gt.u32 	%p576, %r19, %r3255;
	mov.u32 	%r3257, %r481;
	@%p576 bra 	$L__BB0_212;
	setp.lt.u32 	%p577, %r18, %r3256;
	@%p577 bra 	$L__BB0_211;
	cvt.u32.u64 	%r2676, %rd18;
	setp.gt.u32 	%p578, %r18, %r3256;
	setp.lt.u32 	%p579, %r481, %r2676;
	or.pred  	%p580, %p578, %p579;
	mov.u32 	%r3257, %r481;
	@%p580 bra 	$L__BB0_212;
$L__BB0_211:
	cvt.u64.u32 	%rd2457, %r481;
	sub.s64 	%rd2458, %rd2457, %rd18;
	cvt.u32.u64 	%r3257, %rd2458;
	shr.u64 	%rd2459, %rd2458, 32;
	and.b64  	%rd2460, %rd2459, 1;
	and.b64  	%rd2461, %rd103, 4294967295;
	add.s64 	%rd2462, %rd2460, %rd90;
	sub.s64 	%rd2463, %rd2461, %rd2462;
	cvt.u32.u64 	%r3256, %rd2463;
	shr.u64 	%rd2464, %rd2463, 32;
	and.b64  	%rd2465, %rd2464, 1;
	and.b64  	%rd2466, %rd104, 4294967295;
	add.s64 	%rd2467, %rd2465, %rd91;
	sub.s64 	%rd2468, %rd2466, %rd2467;
	cvt.u32.u64 	%r3255, %rd2468;
	shr.u64 	%rd2469, %rd2468, 32;
	and.b64  	%rd2470, %rd2469, 1;
	and.b64  	%rd2471, %rd105, 4294967295;
	add.s64 	%rd2472, %rd2470, %rd89;
	sub.s64 	%rd2473, %rd2471, %rd2472;
	cvt.u32.u64 	%r3254, %rd2473;
	shr.u64 	%rd2474, %rd2473, 32;
	and.b64  	%rd2475, %rd2474, 1;
	and.b64  	%rd2476, %rd106, 4294967295;
	add.s64 	%rd2477, %rd2475, %rd19;
	sub.s64 	%rd2478, %rd2476, %rd2477;
	cvt.u32.u64 	%r3253, %rd2478;
	shr.u64 	%rd2479, %rd2478, 32;
	and.b64  	%rd2480, %rd2479, 1;
	and.b64  	%rd2481, %rd107, 4294967295;
	add.s64 	%rd2482, %rd2480, %rd20;
	sub.s64 	%rd2483, %rd2481, %rd2482;
	cvt.u32.u64 	%r3252, %rd2483;
	shr.u64 	%rd2484, %rd2483, 32;
	and.b64  	%rd2485, %rd2484, 1;
	and.b64  	%rd2486, %rd108, 4294967295;
	add.s64 	%rd2487, %rd2485, %rd21;
	sub.s64 	%rd2488, %rd2486, %rd2487;
	cvt.u32.u64 	%r3251, %rd2488;
	{ .reg .b32 tmp; mov.b64 {tmp, %r2677}, %rd2488; }
	and.b32  	%r2678, %r2677, 1;
	add.s32 	%r2679, %r2678, %r24;
	sub.s32 	%r3250, %r3250, %r2679;
$L__BB0_212:
	add.s32 	%r3241, %r3241, 1;
	setp.ne.s32 	%p581, %r3241, 256;
	@%p581 bra 	$L__BB0_181;
	st.local.u32 	[%rd13], %r3331;
	st.local.u32 	[%rd13+4], %r3330;
	st.local.u32 	[%rd13+8], %r3329;
	st.local.u32 	[%rd13+12], %r3328;
	st.local.u32 	[%rd13+16], %r3327;
	st.local.u32 	[%rd13+20], %r3326;
	st.local.u32 	[%rd13+24], %r3325;
	st.local.u32 	[%rd13+28], %r3324;
	mov.b32 	%r3275, 0;
	mov.u32 	%r3276, %r3275;
	mov.u32 	%r3277, %r3275;
	mov.u32 	%r3278, %r3275;
	mov.u32 	%r3279, %r3275;
	mov.u32 	%r3280, %r3275;
	mov.u32 	%r3281, %r3275;
	mov.u32 	%r3282, %r3275;
	mov.u32 	%r3283, %r3324;
	mov.u32 	%r3284, %r3325;
	mov.u32 	%r3285, %r3326;
	mov.u32 	%r3286, %r3327;
	mov.u32 	%r3287, %r3328;
	mov.u32 	%r3288, %r3329;
	mov.u32 	%r3289, %r3330;
	mov.u32 	%r3290, %r3331;
	mov.u32 	%r3274, %r3275;
$L__BB0_214:
	shr.u32 	%r2681, %r3274, 5;
	and.b32  	%r2682, %r3274, 31;
	mul.wide.u32 	%rd2489, %r2681, 4;
	add.s64 	%rd2490, %rd13, %rd2489;
	ld.local.u32 	%r2683, [%rd2490];
	shr.u32 	%r2684, %r2683, %r2682;
	and.b32  	%r2685, %r2684, 1;
	setp.eq.b32 	%p582, %r2685, 1;
	not.pred 	%p583, %p582;
	@%p583 bra 	$L__BB0_230;
	add.s32 	%r523, %r3282, %r3290;
	setp.lt.u32 	%p584, %r523, %r3282;
	selp.u64 	%rd2491, 1, 0, %p584;
	cvt.u64.u32 	%rd2492, %r3281;
	cvt.u64.u32 	%rd2493, %r3289;
	add.s64 	%rd2494, %rd2491, %rd2492;
	add.s64 	%rd109, %rd2494, %rd2493;
	cvt.u32.u64 	%r3281, %rd109;
	shr.u64 	%rd2495, %rd109, 32;
	cvt.u64.u32 	%rd2496, %r3280;
	cvt.u64.u32 	%rd2497, %r3288;
	add.s64 	%rd2498, %rd2495, %rd2496;
	add.s64 	%rd110, %rd2498, %rd2497;
	cvt.u32.u64 	%r3280, %rd110;
	shr.u64 	%rd2499, %rd110, 32;
	cvt.u64.u32 	%rd2500, %r3279;
	cvt.u64.u32 	%rd2501, %r3287;
	add.s64 	%rd2502, %rd2499, %rd2500;
	add.s64 	%rd111, %rd2502, %rd2501;
	cvt.u32.u64 	%r3279, %rd111;
	shr.u64 	%rd2503, %rd111, 32;
	cvt.u64.u32 	%rd2504, %r3278;
	cvt.u64.u32 	%rd2505, %r3286;
	add.s64 	%rd2506, %rd2503, %rd2504;
	add.s64 	%rd112, %rd2506, %rd2505;
	cvt.u32.u64 	%r3278, %rd112;
	shr.u64 	%rd2507, %rd112, 32;
	cvt.u64.u32 	%rd2508, %r3277;
	cvt.u64.u32 	%rd2509, %r3285;
	add.s64 	%rd2510, %rd2507, %rd2508;
	add.s64 	%rd113, %rd2510, %rd2509;
	cvt.u32.u64 	%r3277, %rd113;
	shr.u64 	%rd2511, %rd113, 32;
	cvt.u64.u32 	%rd2512, %r3276;
	cvt.u64.u32 	%rd2513, %r3284;
	add.s64 	%rd2514, %rd2511, %rd2512;
	add.s64 	%rd114, %rd2514, %rd2513;
	cvt.u32.u64 	%r3276, %rd114;
	{ .reg .b32 tmp; mov.b64 {tmp, %r2686}, %rd114; }
	add.s32 	%r2687, %r3275, %r2686;
	add.s32 	%r3275, %r2687, %r3283;
	setp.gt.u32 	%p585, %r3275, %r24;
	@%p585 bra 	$L__BB0_229;
	setp.lt.u32 	%p586, %r3275, %r24;
	mov.u32 	%r3282, %r523;
	@%p586 bra 	$L__BB0_230;
	setp.lt.u32 	%p587, %r23, %r3276;
	@%p587 bra 	$L__BB0_229;
	setp.gt.u32 	%p588, %r23, %r3276;
	mov.u32 	%r3282, %r523;
	@%p588 bra 	$L__BB0_230;
	setp.lt.u32 	%p589, %r22, %r3277;
	@%p589 bra 	$L__BB0_229;
	setp.gt.u32 	%p590, %r22, %r3277;
	mov.u32 	%r3282, %r523;
	@%p590 bra 	$L__BB0_230;
	setp.lt.u32 	%p591, %r21, %r3278;
	@%p591 bra 	$L__BB0_229;
	setp.gt.u32 	%p592, %r21, %r3278;
	mov.u32 	%r3282, %r523;
	@%p592 bra 	$L__BB0_230;
	setp.lt.u32 	%p593, %r20, %r3279;
	@%p593 bra 	$L__BB0_229;
	setp.gt.u32 	%p594, %r20, %r3279;
	mov.u32 	%r3282, %r523;
	@%p594 bra 	$L__BB0_230;
	setp.lt.u32 	%p595, %r19, %r3280;
	@%p595 bra 	$L__BB0_229;
	setp.gt.u32 	%p596, %r19, %r3280;
	mov.u32 	%r3282, %r523;
	@%p596 bra 	$L__BB0_230;
	setp.lt.u32 	%p597, %r18, %r3281;
	@%p597 bra 	$L__BB0_229;
	cvt.u32.u64 	%r2688, %rd18;
	setp.gt.u32 	%p598, %r18, %r3281;
	setp.lt.u32 	%p599, %r523, %r2688;
	or.pred  	%p600, %p598, %p599;
	mov.u32 	%r3282, %r523;
	@%p600 bra 	$L__BB0_230;
$L__BB0_229:
	cvt.u64.u32 	%rd2516, %r523;
	sub.s64 	%rd2517, %rd2516, %rd18;
	cvt.u32.u64 	%r3282, %rd2517;
	shr.u64 	%rd2518, %rd2517, 32;
	and.b64  	%rd2519, %rd2518, 1;
	and.b64  	%rd2520, %rd109, 4294967295;
	add.s64 	%rd2521, %rd2519, %rd90;
	sub.s64 	%rd2522, %rd2520, %rd2521;
	cvt.u32.u64 	%r3281, %rd2522;
	shr.u64 	%rd2523, %rd2522, 32;
	and.b64  	%rd2524, %rd2523, 1;
	and.b64  	%rd2525, %rd110, 4294967295;
	add.s64 	%rd2526, %rd2524, %rd91;
	sub.s64 	%rd2527, %rd2525, %rd2526;
	cvt.u32.u64 	%r3280, %rd2527;
	shr.u64 	%rd2528, %rd2527, 32;
	and.b64  	%rd2529, %rd2528, 1;
	and.b64  	%rd2530, %rd111, 4294967295;
	add.s64 	%rd2531, %rd2529, %rd89;
	sub.s64 	%rd2532, %rd2530, %rd2531;
	cvt.u32.u64 	%r3279, %rd2532;
	shr.u64 	%rd2533, %rd2532, 32;
	and.b64  	%rd2534, %rd2533, 1;
	and.b64  	%rd2535, %rd112, 4294967295;
	add.s64 	%rd2536, %rd2534, %rd19;
	sub.s64 	%rd2537, %rd2535, %rd2536;
	cvt.u32.u64 	%r3278, %rd2537;
	shr.u64 	%rd2538, %rd2537, 32;
	and.b64  	%rd2539, %rd2538, 1;
	and.b64  	%rd2540, %rd113, 4294967295;
	add.s64 	%rd2541, %rd2539, %rd20;
	sub.s64 	%rd2542, %rd2540, %rd2541;
	cvt.u32.u64 	%r3277, %rd2542;
	shr.u64 	%rd2543, %rd2542, 32;
	and.b64  	%rd2544, %rd2543, 1;
	and.b64  	%rd2545, %rd114, 4294967295;
	add.s64 	%rd2546, %rd2544, %rd21;
	sub.s64 	%rd2547, %rd2545, %rd2546;
	cvt.u32.u64 	%r3276, %rd2547;
	{ .reg .b32 tmp; mov.b64 {tmp, %r2689}, %rd2547; }
	and.b32  	%r2690, %r2689, 1;
	add.s32 	%r2691, %r2690, %r24;
	sub.s32 	%r3275, %r3275, %r2691;
$L__BB0_230:
	shl.b32 	%r547, %r3290, 1;
	shr.u32 	%r2692, %r3290, 31;
	cvt.u64.u32 	%rd2548, %r2692;
	mul.wide.u32 	%rd2549, %r3289, 2;
	or.b64  	%rd115, %rd2549, %rd2548;
	cvt.u32.u64 	%r3289, %rd115;
	shr.u64 	%rd2550, %rd2549, 32;
	mul.wide.u32 	%rd2551, %r3288, 2;
	or.b64  	%rd116, %rd2550, %rd2551;
	cvt.u32.u64 	%r3288, %rd116;
	shr.u64 	%rd2552, %rd2551, 32;
	mul.wide.u32 	%rd2553, %r3287, 2;
	or.b64  	%rd117, %rd2552, %rd2553;
	cvt.u32.u64 	%r3287, %rd117;
	shr.u64 	%rd2554, %rd2553, 32;
	mul.wide.u32 	%rd2555, %r3286, 2;
	add.s64 	%rd118, %rd2554, %rd2555;
	cvt.u32.u64 	%r3286, %rd118;
	shr.u64 	%rd2556, %rd118, 32;
	mul.wide.u32 	%rd2557, %r3285, 2;
	add.s64 	%rd119, %rd2556, %rd2557;
	cvt.u32.u64 	%r3285, %rd119;
	shr.u64 	%rd2558, %rd119, 32;
	mul.wide.u32 	%rd2559, %r3284, 2;
	add.s64 	%rd120, %rd2558, %rd2559;
	cvt.u32.u64 	%r3284, %rd120;
	{ .reg .b32 tmp; mov.b64 {tmp, %r2693}, %rd120; }
	shl.b32 	%r2694, %r3283, 1;
	add.s32 	%r3283, %r2694, %r2693;
	setp.gt.u32 	%p601, %r3283, %r24;
	@%p601 bra 	$L__BB0_244;
	setp.lt.u32 	%p602, %r3283, %r24;
	mov.u32 	%r3290, %r547;
	@%p602 bra 	$L__BB0_245;
	setp.lt.u32 	%p603, %r23, %r3284;
	@%p603 bra 	$L__BB0_244;
	setp.gt.u32 	%p604, %r23, %r3284;
	mov.u32 	%r3290, %r547;
	@%p604 bra 	$L__BB0_245;
	setp.lt.u32 	%p605, %r22, %r3285;
	@%p605 bra 	$L__BB0_244;
	setp.gt.u32 	%p606, %r22, %r3285;
	mov.u32 	%r3290, %r547;
	@%p606 bra 	$L__BB0_245;
	setp.lt.u32 	%p607, %r21, %r3286;
	@%p607 bra 	$L__BB0_244;
	setp.gt.u32 	%p608, %r21, %r3286;
	mov.u32 	%r3290, %r547;
	@%p608 bra 	$L__BB0_245;
	setp.lt.u32 	%p609, %r20, %r3287;
	@%p609 bra 	$L__BB0_244;
	setp.gt.u32 	%p610, %r20, %r3287;
	mov.u32 	%r3290, %r547;
	@%p610 bra 	$L__BB0_245;
	setp.lt.u32 	%p611, %r19, %r3288;
	@%p611 bra 	$L__BB0_244;
	setp.gt.u32 	%p612, %r19, %r3288;
	mov.u32 	%r3290, %r547;
	@%p612 bra 	$L__BB0_245;
	setp.lt.u32 	%p613, %r18, %r3289;
	@%p613 bra 	$L__BB0_244;
	cvt.u32.u64 	%r2695, %rd18;
	setp.gt.u32 	%p614, %r18, %r3289;
	setp.lt.u32 	%p615, %r547, %r2695;
	or.pred  	%p616, %p614, %p615;
	mov.u32 	%r3290, %r547;
	@%p616 bra 	$L__BB0_245;
$L__BB0_244:
	cvt.u64.u32 	%rd2561, %r547;
	sub.s64 	%rd2562, %rd2561, %rd18;
	cvt.u32.u64 	%r3290, %rd2562;
	shr.u64 	%rd2563, %rd2562, 32;
	and.b64  	%rd2564, %rd2563, 1;
	and.b64  	%rd2565, %rd115, 4294967295;
	add.s64 	%rd2566, %rd2564, %rd90;
	sub.s64 	%rd2567, %rd2565, %rd2566;
	cvt.u32.u64 	%r3289, %rd2567;
	shr.u64 	%rd2568, %rd2567, 32;
	and.b64  	%rd2569, %rd2568, 1;
	and.b64  	%rd2570, %rd116, 4294967295;
	add.s64 	%rd2571, %rd2569, %rd91;
	sub.s64 	%rd2572, %rd2570, %rd2571;
	cvt.u32.u64 	%r3288, %rd2572;
	shr.u64 	%rd2573, %rd2572, 32;
	and.b64  	%rd2574, %rd2573, 1;
	and.b64  	%rd2575, %rd117, 4294967295;
	add.s64 	%rd2576, %rd2574, %rd89;
	sub.s64 	%rd2577, %rd2575, %rd2576;
	cvt.u32.u64 	%r3287, %rd2577;
	shr.u64 	%rd2578, %rd2577, 32;
	and.b64  	%rd2579, %rd2578, 1;
	and.b64  	%rd2580, %rd118, 4294967295;
	add.s64 	%rd2581, %rd2579, %rd19;
	sub.s64 	%rd2582, %rd2580, %rd2581;
	cvt.u32.u64 	%r3286, %rd2582;
	shr.u64 	%rd2583, %rd2582, 32;
	and.b64  	%rd2584, %rd2583, 1;
	and.b64  	%rd2585, %rd119, 4294967295;
	add.s64 	%rd2586, %rd2584, %rd20;
	sub.s64 	%rd2587, %rd2585, %rd2586;
	cvt.u32.u64 	%r3285, %rd2587;
	shr.u64 	%rd2588, %rd2587, 32;
	and.b64  	%rd2589, %rd2588, 1;
	and.b64  	%rd2590, %rd120, 4294967295;
	add.s64 	%rd2591, %rd2589, %rd21;
	sub.s64 	%rd2592, %rd2590, %rd2591;
	cvt.u32.u64 	%r3284, %rd2592;
	{ .reg .b32 tmp; mov.b64 {tmp, %r2696}, %rd2592; }
	and.b32  	%r2697, %r2696, 1;
	add.s32 	%r2698, %r2697, %r24;
	sub.s32 	%r3283, %r3283, %r2698;
$L__BB0_245:
	add.s32 	%r3274, %r3274, 1;
	setp.ne.s32 	%p617, %r3274, 256;
	@%p617 bra 	$L__BB0_214;
	shl.b32 	%r3298, %r3874, 1;
	shr.u32 	%r2699, %r3874, 31;
	cvt.u64.u32 	%rd2593, %r2699;
	mul.wide.u32 	%rd2594, %r3873, 2;
	or.b64  	%rd121, %rd2594, %rd2593;
	cvt.u32.u64 	%r3297, %rd121;
	shr.u64 	%rd2595, %rd2594, 32;
	mul.wide.u32 	%rd2596, %r3872, 2;
	or.b64  	%rd122, %rd2595, %rd2596;
	cvt.u32.u64 	%r3296, %rd122;
	shr.u64 	%rd2597, %rd2596, 32;
	mul.wide.u32 	%rd2598, %r3871, 2;
	or.b64  	%rd123, %rd2597, %rd2598;
	cvt.u32.u64 	%r3295, %rd123;
	shr.u64 	%rd2599, %rd2598, 32;
	mul.wide.u32 	%rd2600, %r3870, 2;
	add.s64 	%rd124, %rd2599, %rd2600;
	cvt.u32.u64 	%r3294, %rd124;
	shr.u64 	%rd2601, %rd124, 32;
	mul.wide.u32 	%rd2602, %r3869, 2;
	add.s64 	%rd125, %rd2601, %rd2602;
	cvt.u32.u64 	%r3293, %rd125;
	shr.u64 	%rd2603, %rd125, 32;
	mul.wide.u32 	%rd2604, %r3868, 2;
	add.s64 	%rd126, %rd2603, %rd2604;
	cvt.u32.u64 	%r3292, %rd126;
	{ .reg .b32 tmp; mov.b64 {tmp, %r2700}, %rd126; }
	shl.b32 	%r2701, %r3867, 1;
	add.s32 	%r3291, %r2701, %r2700;
	setp.gt.u32 	%p618, %r3291, %r24;
	@%p618 bra 	$L__BB0_260;
	setp.lt.u32 	%p619, %r3291, %r24;
	@%p619 bra 	$L__BB0_261;
	setp.lt.u32 	%p620, %r23, %r3292;
	@%p620 bra 	$L__BB0_260;
	setp.gt.u32 	%p621, %r23, %r3292;
	@%p621 bra 	$L__BB0_261;
	setp.lt.u32 	%p622, %r22, %r3293;
	@%p622 bra 	$L__BB0_260;
	setp.gt.u32 	%p623, %r22, %r3293;
	@%p623 bra 	$L__BB0_261;
	setp.lt.u32 	%p624, %r21, %r3294;
	@%p624 bra 	$L__BB0_260;
	setp.gt.u32 	%p625, %r21, %r3294;
	@%p625 bra 	$L__BB0_261;
	setp.lt.u32 	%p626, %r20, %r3295;
	@%p626 bra 	$L__BB0_260;
	setp.gt.u32 	%p627, %r20, %r3295;
	@%p627 bra 	$L__BB0_261;
	setp.lt.u32 	%p628, %r19, %r3296;
	@%p628 bra 	$L__BB0_260;
	setp.gt.u32 	%p629, %r19, %r3296;
	@%p629 bra 	$L__BB0_261;
	setp.lt.u32 	%p630, %r18, %r3297;
	@%p630 bra 	$L__BB0_260;
	cvt.u32.u64 	%r2702, %rd18;
	setp.gt.u32 	%p631, %r18, %r3297;
	setp.lt.u32 	%p632, %r3298, %r2702;
	or.pred  	%p633, %p631, %p632;
	@%p633 bra 	$L__BB0_261;
$L__BB0_260:
	cvt.u64.u32 	%rd2606, %r3298;
	sub.s64 	%rd2607, %rd2606, %rd18;
	cvt.u32.u64 	%r3298, %rd2607;
	shr.u64 	%rd2608, %rd2607, 32;
	and.b64  	%rd2609, %rd2608, 1;
	and.b64  	%rd2610, %rd121, 4294967295;
	add.s64 	%rd2611, %rd2609, %rd90;
	sub.s64 	%rd2612, %rd2610, %rd2611;
	cvt.u32.u64 	%r3297, %rd2612;
	shr.u64 	%rd2613, %rd2612, 32;
	and.b64  	%rd2614, %rd2613, 1;
	and.b64  	%rd2615, %rd122, 4294967295;
	add.s64 	%rd2616, %rd2614, %rd91;
	sub.s64 	%rd2617, %rd2615, %rd2616;
	cvt.u32.u64 	%r3296, %rd2617;
	shr.u64 	%rd2618, %rd2617, 32;
	and.b64  	%rd2619, %rd2618, 1;
	and.b64  	%rd2620, %rd123, 4294967295;
	add.s64 	%rd2621, %rd2619, %rd89;
	sub.s64 	%rd2622, %rd2620, %rd2621;
	cvt.u32.u64 	%r3295, %rd2622;
	shr.u64 	%rd2623, %rd2622, 32;
	and.b64  	%rd2624, %rd2623, 1;
	and.b64  	%rd2625, %rd124, 4294967295;
	add.s64 	%rd2626, %rd2624, %rd19;
	sub.s64 	%rd2627, %rd2625, %rd2626;
	cvt.u32.u64 	%r3294, %rd2627;
	shr.u64 	%rd2628, %rd2627, 32;
	and.b64  	%rd2629, %rd2628, 1;
	and.b64  	%rd2630, %rd125, 4294967295;
	add.s64 	%rd2631, %rd2629, %rd20;
	sub.s64 	%rd2632, %rd2630, %rd2631;
	cvt.u32.u64 	%r3293, %rd2632;
	shr.u64 	%rd2633, %rd2632, 32;
	and.b64  	%rd2634, %rd2633, 1;
	and.b64  	%rd2635, %rd126, 4294967295;
	add.s64 	%rd2636, %rd2634, %rd21;
	sub.s64 	%rd2637, %rd2635, %rd2636;
	cvt.u32.u64 	%r3292, %rd2637;
	{ .reg .b32 tmp; mov.b64 {tmp, %r2703}, %rd2637; }
	and.b32  	%r2704, %r2703, 1;
	add.s32 	%r2705, %r2704, %r24;
	sub.s32 	%r3291, %r3291, %r2705;
$L__BB0_261:
	setp.gt.u32 	%p634, %r3275, %r3291;
	@%p634 bra 	$L__BB0_275;
	setp.lt.u32 	%p635, %r3275, %r3291;
	@%p635 bra 	$L__BB0_289;
	setp.gt.u32 	%p636, %r3276, %r3292;
	@%p636 bra 	$L__BB0_275;
	setp.lt.u32 	%p637, %r3276, %r3292;
	@%p637 bra 	$L__BB0_289;
	setp.gt.u32 	%p638, %r3277, %r3293;
	@%p638 bra 	$L__BB0_275;
	setp.lt.u32 	%p639, %r3277, %r3293;
	@%p639 bra 	$L__BB0_289;
	setp.gt.u32 	%p640, %r3278, %r3294;
	@%p640 bra 	$L__BB0_275;
	setp.lt.u32 	%p641, %r3278, %r3294;
	@%p641 bra 	$L__BB0_289;
	setp.gt.u32 	%p642, %r3279, %r3295;
	@%p642 bra 	$L__BB0_275;
	setp.lt.u32 	%p643, %r3279, %r3295;
	@%p643 bra 	$L__BB0_289;
	setp.gt.u32 	%p644, %r3280, %r3296;
	@%p644 bra 	$L__BB0_275;
	setp.lt.u32 	%p645, %r3280, %r3296;
	@%p645 bra 	$L__BB0_289;
	setp.gt.u32 	%p646, %r3281, %r3297;
	@%p646 bra 	$L__BB0_275;
	setp.lt.u32 	%p647, %r3281, %r3297;
	setp.lt.u32 	%p648, %r3282, %r3298;
	or.pred  	%p649, %p647, %p648;
	@%p649 bra 	$L__BB0_289;
$L__BB0_275:
	cvt.u64.u32 	%rd2727, %r3282;
	cvt.u64.u32 	%rd2728, %r3298;
	sub.s64 	%rd2729, %rd2727, %rd2728;
	st.local.u32 	[%rd16], %rd2729;
	shr.u64 	%rd2730, %rd2729, 32;
	and.b64  	%rd2731, %rd2730, 1;
	cvt.u64.u32 	%rd2732, %r3281;
	cvt.u64.u32 	%rd2733, %r3297;
	add.s64 	%rd2734, %rd2731, %rd2733;
	sub.s64 	%rd2735, %rd2732, %rd2734;
	st.local.u32 	[%rd16+4], %rd2735;
	shr.u64 	%rd2736, %rd2735, 32;
	and.b64  	%rd2737, %rd2736, 1;
	cvt.u64.u32 	%rd2738, %r3280;
	cvt.u64.u32 	%rd2739, %r3296;
	add.s64 	%rd2740, %rd2737, %rd2739;
	sub.s64 	%rd2741, %rd2738, %rd2740;
	st.local.u32 	[%rd16+8], %rd2741;
	shr.u64 	%rd2742, %rd2741, 32;
	and.b64  	%rd2743, %rd2742, 1;
	cvt.u64.u32 	%rd2744, %r3279;
	cvt.u64.u32 	%rd2745, %r3295;
	add.s64 	%rd2746, %rd2743, %rd2745;
	sub.s64 	%rd2747, %rd2744, %rd2746;
	st.local.u32 	[%rd16+12], %rd2747;
	shr.u64 	%rd2748, %rd2747, 32;
	and.b64  	%rd2749, %rd2748, 1;
	cvt.u64.u32 	%rd2750, %r3278;
	cvt.u64.u32 	%rd2751, %r3294;
	add.s64 	%rd2752, %rd2749, %rd2751;
	sub.s64 	%rd2753, %rd2750, %rd2752;
	st.local.u32 	[%rd16+16], %rd2753;
	shr.u64 	%rd2754, %rd2753, 32;
	and.b64  	%rd2755, %rd2754, 1;
	cvt.u64.u32 	%rd2756, %r3277;
	cvt.u64.u32 	%rd2757, %r3293;
	add.s64 	%rd2758, %rd2755, %rd2757;
	sub.s64 	%rd2759, %rd2756, %rd2758;
	st.local.u32 	[%rd16+20], %rd2759;
	shr.u64 	%rd2760, %rd2759, 32;
	and.b64  	%rd2761, %rd2760, 1;
	cvt.u64.u32 	%rd2762, %r3276;
	cvt.u64.u32 	%rd2763, %r3292;
	add.s64 	%rd2764, %rd2761, %rd2763;
	sub.s64 	%rd2765, %rd2762, %rd2764;
	st.local.u32 	[%rd16+24], %rd2765;
	{ .reg .b32 tmp; mov.b64 {tmp, %r2718}, %rd2765; }
	and.b32  	%r2719, %r2718, 1;
	add.s32 	%r2720, %r2719, %r3291;
	sub.s32 	%r2721, %r3275, %r2720;
	st.local.u32 	[%rd16+28], %r2721;
	bra.uni 	$L__BB0_291;
$L__BB0_276:
	setp.lt.u32 	%p653, %r23, %r602;
	@%p653 bra 	$L__BB0_288;
	setp.gt.u32 	%p654, %r23, %r602;
	@%p654 bra 	$L__BB0_291;
	setp.lt.u32 	%p655, %r22, %r601;
	@%p655 bra 	$L__BB0_288;
	setp.gt.u32 	%p656, %r22, %r601;
	@%p656 bra 	$L__BB0_291;
	setp.lt.u32 	%p657, %r21, %r600;
	@%p657 bra 	$L__BB0_288;
	setp.gt.u32 	%p658, %r21, %r600;
	@%p658 bra 	$L__BB0_291;
	setp.lt.u32 	%p659, %r20, %r599;
	@%p659 bra 	$L__BB0_288;
	setp.gt.u32 	%p660, %r20, %r599;
	@%p660 bra 	$L__BB0_291;
	setp.lt.u32 	%p661, %r19, %r598;
	@%p661 bra 	$L__BB0_288;
	setp.gt.u32 	%p662, %r19, %r598;
	@%p662 bra 	$L__BB0_291;
	setp.lt.u32 	%p663, %r18, %r597;
	@%p663 bra 	$L__BB0_288;
	cvt.u32.u64 	%r2713, %rd18;
	setp.gt.u32 	%p664, %r18, %r597;
	setp.lt.u32 	%p665, %r596, %r2713;
	or.pred  	%p666, %p664, %p665;
	@%p666 bra 	$L__BB0_291;
$L__BB0_288:
	cvt.u64.u32 	%rd2695, %r596;
	sub.s64 	%rd2696, %rd2695, %rd18;
	st.local.u32 	[%rd16], %rd2696;
	shr.u64 	%rd2697, %rd2696, 32;
	and.b64  	%rd2698, %rd2697, 1;
	and.b64  	%rd2699, %rd127, 4294967295;
	add.s64 	%rd2700, %rd2698, %rd90;
	sub.s64 	%rd2701, %rd2699, %rd2700;
	st.local.u32 	[%rd16+4], %rd2701;
	shr.u64 	%rd2702, %rd2701, 32;
	and.b64  	%rd2703, %rd2702, 1;
	and.b64  	%rd2704, %rd128, 4294967295;
	add.s64 	%rd2705, %rd2703, %rd91;
	sub.s64 	%rd2706, %rd2704, %rd2705;
	st.local.u32 	[%rd16+8], %rd2706;
	shr.u64 	%rd2707, %rd2706, 32;
	and.b64  	%rd2708, %rd2707, 1;
	and.b64  	%rd2709, %rd129, 4294967295;
	add.s64 	%rd2710, %rd2708, %rd89;
	sub.s64 	%rd2711, %rd2709, %rd2710;
	st.local.u32 	[%rd16+12], %rd2711;
	shr.u64 	%rd2712, %rd2711, 32;
	and.b64  	%rd2713, %rd2712, 1;
	and.b64  	%rd2714, %rd130, 4294967295;
	add.s64 	%rd2715, %rd2713, %rd19;
	sub.s64 	%rd2716, %rd2714, %rd2715;
	st.local.u32 	[%rd16+16], %rd2716;
	shr.u64 	%rd2717, %rd2716, 32;
	and.b64  	%rd2718, %rd2717, 1;
	and.b64  	%rd2719, %rd131, 4294967295;
	add.s64 	%rd2720, %rd2718, %rd20;
	sub.s64 	%rd2721, %rd2719, %rd2720;
	st.local.u32 	[%rd16+20], %rd2721;
	shr.u64 	%rd2722, %rd2721, 32;
	and.b64  	%rd2723, %rd2722, 1;
	and.b64  	%rd2724, %rd132, 4294967295;
	add.s64 	%rd2725, %rd2723, %rd21;
	sub.s64 	%rd2726, %rd2724, %rd2725;
	st.local.u32 	[%rd16+24], %rd2726;
	{ .reg .b32 tmp; mov.b64 {tmp, %r2714}, %rd2726; }
	and.b32  	%r2715, %r2714, 1;
	add.s32 	%r2716, %r2715, %r24;
	sub.s32 	%r2717, %r603, %r2716;
	st.local.u32 	[%rd16+28], %r2717;
	bra.uni 	$L__BB0_291;
$L__BB0_289:
	cvt.u64.u32 	%rd2638, %r3298;
	sub.s64 	%rd2639, %rd18, %rd2638;
	cvt.u32.u64 	%r2706, %rd2639;
	shr.u64 	%rd2640, %rd2639, 32;
	and.b64  	%rd2641, %rd2640, 1;
	cvt.u64.u32 	%rd2642, %r3297;
	add.s64 	%rd2643, %rd2641, %rd2642;
	sub.s64 	%rd2644, %rd90, %rd2643;
	shr.u64 	%rd2645, %rd2644, 32;
	and.b64  	%rd2646, %rd2645, 1;
	cvt.u64.u32 	%rd2647, %r3296;
	add.s64 	%rd2648, %rd2646, %rd2647;
	sub.s64 	%rd2649, %rd91, %rd2648;
	shr.u64 	%rd2650, %rd2649, 32;
	and.b64  	%rd2651, %rd2650, 1;
	cvt.u64.u32 	%rd2652, %r3295;
	add.s64 	%rd2653, %rd2651, %rd2652;
	sub.s64 	%rd2654, %rd89, %rd2653;
	shr.u64 	%rd2655, %rd2654, 32;
	and.b64  	%rd2656, %rd2655, 1;
	cvt.u64.u32 	%rd2657, %r3294;
	add.s64 	%rd2658, %rd2656, %rd2657;
	sub.s64 	%rd2659, %rd19, %rd2658;
	shr.u64 	%rd2660, %rd2659, 32;
	and.b64  	%rd2661, %rd2660, 1;
	cvt.u64.u32 	%rd2662, %r3293;
	add.s64 	%rd2663, %rd2661, %rd2662;
	sub.s64 	%rd2664, %rd20, %rd2663;
	shr.u64 	%rd2665, %rd2664, 32;
	and.b64  	%rd2666, %rd2665, 1;
	cvt.u64.u32 	%rd2667, %r3292;
	add.s64 	%rd2668, %rd2666, %rd2667;
	sub.s64 	%rd2669, %rd21, %rd2668;
	{ .reg .b32 tmp; mov.b64 {tmp, %r2707}, %rd2669; }
	and.b32  	%r2708, %r2707, 1;
	add.s32 	%r2709, %r2708, %r3291;
	sub.s32 	%r2710, %r24, %r2709;
	add.s32 	%r596, %r3282, %r2706;
	setp.lt.u32 	%p650, %r596, %r3282;
	st.local.u32 	[%rd16], %r596;
	selp.u64 	%rd2670, 1, 0, %p650;
	cvt.u64.u32 	%rd2671, %r3281;
	and.b64  	%rd2672, %rd2644, 4294967295;
	add.s64 	%rd2673, %rd2670, %rd2671;
	add.s64 	%rd127, %rd2673, %rd2672;
	cvt.u32.u64 	%r597, %rd127;
	st.local.u32 	[%rd16+4], %r597;
	shr.u64 	%rd2674, %rd127, 32;
	cvt.u64.u32 	%rd2675, %r3280;
	and.b64  	%rd2676, %rd2649, 4294967295;
	add.s64 	%rd2677, %rd2674, %rd2675;
	add.s64 	%rd128, %rd2677, %rd2676;
	cvt.u32.u64 	%r598, %rd128;
	st.local.u32 	[%rd16+8], %r598;
	shr.u64 	%rd2678, %rd128, 32;
	cvt.u64.u32 	%rd2679, %r3279;
	and.b64  	%rd2680, %rd2654, 4294967295;
	add.s64 	%rd2681, %rd2678, %rd2679;
	add.s64 	%rd129, %rd2681, %rd2680;
	cvt.u32.u64 	%r599, %rd129;
	st.local.u32 	[%rd16+12], %r599;
	shr.u64 	%rd2682, %rd129, 32;
	cvt.u64.u32 	%rd2683, %r3278;
	and.b64  	%rd2684, %rd2659, 4294967295;
	add.s64 	%rd2685, %rd2682, %rd2683;
	add.s64 	%rd130, %rd2685, %rd2684;
	cvt.u32.u64 	%r600, %rd130;
	st.local.u32 	[%rd16+16], %r600;
	shr.u64 	%rd2686, %rd130, 32;
	cvt.u64.u32 	%rd2687, %r3277;
	and.b64  	%rd2688, %rd2664, 4294967295;
	add.s64 	%rd2689, %rd2686, %rd2687;
	add.s64 	%rd131, %rd2689, %rd2688;
	cvt.u32.u64 	%r601, %rd131;
	st.local.u32 	[%rd16+20], %r601;
	shr.u64 	%rd2690, %rd131, 32;
	cvt.u64.u32 	%rd2691, %r3276;
	and.b64  	%rd2692, %rd2669, 4294967295;
	add.s64 	%rd2693, %rd2690, %rd2691;
	add.s64 	%rd132, %rd2693, %rd2692;
	cvt.u32.u64 	%r602, %rd132;
	st.local.u32 	[%rd16+24], %r602;
	{ .reg .b32 tmp; mov.b64 {tmp, %r2711}, %rd132; }
	add.s32 	%r2712, %r3275, %r2711;
	add.s32 	%r603, %r2712, %r2710;
	st.local.u32 	[%rd16+28], %r603;
	setp.gt.u32 	%p651, %r603, %r24;
	@%p651 bra 	$L__BB0_288;
	setp.lt.u32 	%p652, %r603, %r24;
	@%p652 bra 	$L__BB0_291;
	bra.uni 	$L__BB0_276;
$L__BB0_291:
	mov.b32 	%r3316, 0;
	st.local.u32 	[%rd14], %r3316;
	st.local.u32 	[%rd14+4], %r3316;
	st.local.u32 	[%rd14+8], %r3316;
	st.local.u32 	[%rd14+12], %r3316;
	st.local.u32 	[%rd14+16], %r3316;
	st.local.u32 	[%rd14+20], %r3316;
	st.local.u32 	[%rd14+24], %r3316;
	st.local.u32 	[%rd14+28], %r3316;
	mov.u32 	%r3317, %r3316;
	mov.u32 	%r3318, %r3316;
	mov.u32 	%r3319, %r3316;
	mov.u32 	%r3320, %r3316;
	mov.u32 	%r3321, %r3316;
	mov.u32 	%r3322, %r3316;
	mov.u32 	%r3323, %r3316;
	mov.u32 	%r3315, %r3316;
$L__BB0_292:
	shr.u32 	%r2723, %r3315, 5;
	and.b32  	%r2724, %r3315, 31;
	mul.wide.u32 	%rd2766, %r2723, 4;
	add.s64 	%rd2767, %rd14, %rd2766;
	ld.local.u32 	%r2725, [%rd2767];
	shr.u32 	%r2726, %r2725, %r2724;
	and.b32  	%r2727, %r2726, 1;
	setp.eq.b32 	%p667, %r2727, 1;
	not.pred 	%p668, %p667;
	@%p668 bra 	$L__BB0_308;
	add.s32 	%r621, %r3323, %r3331;
	setp.lt.u32 	%p669, %r621, %r3323;
	selp.u64 	%rd2768, 1, 0, %p669;
	cvt.u64.u32 	%rd2769, %r3322;
	cvt.u64.u32 	%rd2770, %r3330;
	add.s64 	%rd2771, %rd2768, %rd2769;
	add.s64 	%rd133, %rd2771, %rd2770;
	cvt.u32.u64 	%r3322, %rd133;
	shr.u64 	%rd2772, %rd133, 32;
	cvt.u64.u32 	%rd2773, %r3321;
	cvt.u64.u32 	%rd2774, %r3329;
	add.s64 	%rd2775, %rd2772, %rd2773;
	add.s64 	%rd134, %rd2775, %rd2774;
	cvt.u32.u64 	%r3321, %rd134;
	shr.u64 	%rd2776, %rd134, 32;
	cvt.u64.u32 	%rd2777, %r3320;
	cvt.u64.u32 	%rd2778, %r3328;
	add.s64 	%rd2779, %rd2776, %rd2777;
	add.s64 	%rd135, %rd2779, %rd2778;
	cvt.u32.u64 	%r3320, %rd135;
	shr.u64 	%rd2780, %rd135, 32;
	cvt.u64.u32 	%rd2781, %r3319;
	cvt.u64.u32 	%rd2782, %r3327;
	add.s64 	%rd2783, %rd2780, %rd2781;
	add.s64 	%rd136, %rd2783, %rd2782;
	cvt.u32.u64 	%r3319, %rd136;
	shr.u64 	%rd2784, %rd136, 32;
	cvt.u64.u32 	%rd2785, %r3318;
	cvt.u64.u32 	%rd2786, %r3326;
	add.s64 	%rd2787, %rd2784, %rd2785;
	add.s64 	%rd137, %rd2787, %rd2786;
	cvt.u32.u64 	%r3318, %rd137;
	shr.u64 	%rd2788, %rd137, 32;
	cvt.u64.u32 	%rd2789, %r3317;
	cvt.u64.u32 	%rd2790, %r3325;
	add.s64 	%rd2791, %rd2788, %rd2789;
	add.s64 	%rd138, %rd2791, %rd2790;
	cvt.u32.u64 	%r3317, %rd138;
	{ .reg .b32 tmp; mov.b64 {tmp, %r2728}, %rd138; }
	add.s32 	%r2729, %r3316, %r2728;
	add.s32 	%r3316, %r2729, %r3324;
	setp.gt.u32 	%p670, %r3316, %r24;
	@%p670 bra 	$L__BB0_307;
	setp.lt.u32 	%p671, %r3316, %r24;
	mov.u32 	%r3323, %r621;
	@%p671 bra 	$L__BB0_308;
	setp.lt.u32 	%p672, %r23, %r3317;
	@%p672 bra 	$L__BB0_307;
	setp.gt.u32 	%p673, %r23, %r3317;
	mov.u32 	%r3323, %r621;
	@%p673 bra 	$L__BB0_308;
	setp.lt.u32 	%p674, %r22, %r3318;
	@%p674 bra 	$L__BB0_307;
	setp.gt.u32 	%p675, %r22, %r3318;
	mov.u32 	%r3323, %r621;
	@%p675 bra 	$L__BB0_308;
	setp.lt.u32 	%p676, %r21, %r3319;
	@%p676 bra 	$L__BB0_307;
	setp.gt.u32 	%p677, %r21, %r3319;
	mov.u32 	%r3323, %r621;
	@%p677 bra 	$L__BB0_308;
	setp.lt.u32 	%p678, %r20, %r3320;
	@%p678 bra 	$L__BB0_307;
	setp.gt.u32 	%p679, %r20, %r3320;
	mov.u32 	%r3323, %r621;
	@%p679 bra 	$L__BB0_308;
	setp.lt.u32 	%p680, %r19, %r3321;
	@%p680 bra 	$L__BB0_307;
	setp.gt.u32 	%p681, %r19, %r3321;
	mov.u32 	%r3323, %r621;
	@%p681 bra 	$L__BB0_308;
	setp.lt.u32 	%p682, %r18, %r3322;
	@%p682 bra 	$L__BB0_307;
	cvt.u32.u64 	%r2730, %rd18;
	setp.gt.u32 	%p683, %r18, %r3322;
	setp.lt.u32 	%p684, %r621, %r2730;
	or.pred  	%p685, %p683, %p684;
	mov.u32 	%r3323, %r621;
	@%p685 bra 	$L__BB0_308;
$L__BB0_307:
	cvt.u64.u32 	%rd2793, %r621;
	sub.s64 	%rd2794, %rd2793, %rd18;
	cvt.u32.u64 	%r3323, %rd2794;
	shr.u64 	%rd2795, %rd2794, 32;
	and.b64  	%rd2796, %rd2795, 1;
	and.b64  	%rd2797, %rd133, 4294967295;
	add.s64 	%rd2798, %rd2796, %rd90;
	sub.s64 	%rd2799, %rd2797, %rd2798;
	cvt.u32.u64 	%r3322, %rd2799;
	shr.u64 	%rd2800, %rd2799, 32;
	and.b64  	%rd2801, %rd2800, 1;
	and.b64  	%rd2802, %rd134, 4294967295;
	add.s64 	%rd2803, %rd2801, %rd91;
	sub.s64 	%rd2804, %rd2802, %rd2803;
	cvt.u32.u64 	%r3321, %rd2804;
	shr.u64 	%rd2805, %rd2804, 32;
	and.b64  	%rd2806, %rd2805, 1;
	and.b64  	%rd2807, %rd135, 4294967295;
	add.s64 	%rd2808, %rd2806, %rd89;
	sub.s64 	%rd2809, %rd2807, %rd2808;
	cvt.u32.u64 	%r3320, %rd2809;
	shr.u64 	%rd2810, %rd2809, 32;
	and.b64  	%rd2811, %rd2810, 1;
	and.b64  	%rd2812, %rd136, 4294967295;
	add.s64 	%rd2813, %rd2811, %rd19;
	sub.s64 	%rd2814, %rd2812, %rd2813;
	cvt.u32.u64 	%r3319, %rd2814;
	shr.u64 	%rd2815, %rd2814, 32;
	and.b64  	%rd2816, %rd2815, 1;
	and.b64  	%rd2817, %rd137, 4294967295;
	add.s64 	%rd2818, %rd2816, %rd20;
	sub.s64 	%rd2819, %rd2817, %rd2818;
	cvt.u32.u64 	%r3318, %rd2819;
	shr.u64 	%rd2820, %rd2819, 32;
	and.b64  	%rd2821, %rd2820, 1;
	and.b64  	%rd2822, %rd138, 4294967295;
	add.s64 	%rd2823, %rd2821, %rd21;
	sub.s64 	%rd2824, %rd2822, %rd2823;
	cvt.u32.u64 	%r3317, %rd2824;
	{ .reg .b32 tmp; mov.b64 {tmp, %r2731}, %rd2824; }
	and.b32  	%r2732, %r2731, 1;
	add.s32 	%r2733, %r2732, %r24;
	sub.s32 	%r3316, %r3316, %r2733;
$L__BB0_308:
	shl.b32 	%r645, %r3331, 1;
	shr.u32 	%r2734, %r3331, 31;
	cvt.u64.u32 	%rd2825, %r2734;
	mul.wide.u32 	%rd2826, %r3330, 2;
	or.b64  	%rd139, %rd2826, %rd2825;
	cvt.u32.u64 	%r3330, %rd139;
	shr.u64 	%rd2827, %rd2826, 32;
	mul.wide.u32 	%rd2828, %r3329, 2;
	or.b64  	%rd140, %rd2827, %rd2828;
	cvt.u32.u64 	%r3329, %rd140;
	shr.u64 	%rd2829, %rd2828, 32;
	mul.wide.u32 	%rd2830, %r3328, 2;
	or.b64  	%rd141, %rd2829, %rd2830;
	cvt.u32.u64 	%r3328, %rd141;
	shr.u64 	%rd2831, %rd2830, 32;
	mul.wide.u32 	%rd2832, %r3327, 2;
	add.s64 	%rd142, %rd2831, %rd2832;
	cvt.u32.u64 	%r3327, %rd142;
	shr.u64 	%rd2833, %rd142, 32;
	mul.wide.u32 	%rd2834, %r3326, 2;
	add.s64 	%rd143, %rd2833, %rd2834;
	cvt.u32.u64 	%r3326, %rd143;
	shr.u64 	%rd2835, %rd143, 32;
	mul.wide.u32 	%rd2836, %r3325, 2;
	add.s64 	%rd144, %rd2835, %rd2836;
	cvt.u32.u64 	%r3325, %rd144;
	{ .reg .b32 tmp; mov.b64 {tmp, %r2735}, %rd144; }
	shl.b32 	%r2736, %r3324, 1;
	add.s32 	%r3324, %r2736, %r2735;
	setp.gt.u32 	%p686, %r3324, %r24;
	@%p686 bra 	$L__BB0_322;
	setp.lt.u32 	%p687, %r3324, %r24;
	mov.u32 	%r3331, %r645;
	@%p687 bra 	$L__BB0_323;
	setp.lt.u32 	%p688, %r23, %r3325;
	@%p688 bra 	$L__BB0_322;
	setp.gt.u32 	%p689, %r23, %r3325;
	mov.u32 	%r3331, %r645;
	@%p689 bra 	$L__BB0_323;
	setp.lt.u32 	%p690, %r22, %r3326;
	@%p690 bra 	$L__BB0_322;
	setp.gt.u32 	%p691, %r22, %r3326;
	mov.u32 	%r3331, %r645;
	@%p691 bra 	$L__BB0_323;
	setp.lt.u32 	%p692, %r21, %r3327;
	@%p692 bra 	$L__BB0_322;
	setp.gt.u32 	%p693, %r21, %r3327;
	mov.u32 	%r3331, %r645;
	@%p693 bra 	$L__BB0_323;
	setp.lt.u32 	%p694, %r20, %r3328;
	@%p694 bra 	$L__BB0_322;
	setp.gt.u32 	%p695, %r20, %r3328;
	mov.u32 	%r3331, %r645;
	@%p695 bra 	$L__BB0_323;
	setp.lt.u32 	%p696, %r19, %r3329;
	@%p696 bra 	$L__BB0_322;
	setp.gt.u32 	%p697, %r19, %r3329;
	mov.u32 	%r3331, %r645;
	@%p697 bra 	$L__BB0_323;
	setp.lt.u32 	%p698, %r18, %r3330;
	@%p698 bra 	$L__BB0_322;
	cvt.u32.u64 	%r2737, %rd18;
	setp.gt.u32 	%p699, %r18, %r3330;
	setp.lt.u32 	%p700, %r645, %r2737;
	or.pred  	%p701, %p699, %p700;
	mov.u32 	%r3331, %r645;
	@%p701 bra 	$L__BB0_323;
$L__BB0_322:
	cvt.u64.u32 	%rd2838, %r645;
	sub.s64 	%rd2839, %rd2838, %rd18;
	cvt.u32.u64 	%r3331, %rd2839;
	shr.u64 	%rd2840, %rd2839, 32;
	and.b64  	%rd2841, %rd2840, 1;
	and.b64  	%rd2842, %rd139, 4294967295;
	add.s64 	%rd2843, %rd2841, %rd90;
	sub.s64 	%rd2844, %rd2842, %rd2843;
	cvt.u32.u64 	%r3330, %rd2844;
	shr.u64 	%rd2845, %rd2844, 32;
	and.b64  	%rd2846, %rd2845, 1;
	and.b64  	%rd2847, %rd140, 4294967295;
	add.s64 	%rd2848, %rd2846, %rd91;
	sub.s64 	%rd2849, %rd2847, %rd2848;
	cvt.u32.u64 	%r3329, %rd2849;
	shr.u64 	%rd2850, %rd2849, 32;
	and.b64  	%rd2851, %rd2850, 1;
	and.b64  	%rd2852, %rd141, 4294967295;
	add.s64 	%rd2853, %rd2851, %rd89;
	sub.s64 	%rd2854, %rd2852, %rd2853;
	cvt.u32.u64 	%r3328, %rd2854;
	shr.u64 	%rd2855, %rd2854, 32;
	and.b64  	%rd2856, %rd2855, 1;
	and.b64  	%rd2857, %rd142, 4294967295;
	add.s64 	%rd2858, %rd2856, %rd19;
	sub.s64 	%rd2859, %rd2857, %rd2858;
	cvt.u32.u64 	%r3327, %rd2859;
	shr.u64 	%rd2860, %rd2859, 32;
	and.b64  	%rd2861, %rd2860, 1;
	and.b64  	%rd2862, %rd143, 4294967295;
	add.s64 	%rd2863, %rd2861, %rd20;
	sub.s64 	%rd2864, %rd2862, %rd2863;
	cvt.u32.u64 	%r3326, %rd2864;
	shr.u64 	%rd2865, %rd2864, 32;
	and.b64  	%rd2866, %rd2865, 1;
	and.b64  	%rd2867, %rd144, 4294967295;
	add.s64 	%rd2868, %rd2866, %rd21;
	sub.s64 	%rd2869, %rd2867, %rd2868;
	cvt.u32.u64 	%r3325, %rd2869;
	{ .reg .b32 tmp; mov.b64 {tmp, %r2738}, %rd2869; }
	and.b32  	%r2739, %r2738, 1;
	add.s32 	%r2740, %r2739, %r24;
	sub.s32 	%r3324, %r3324, %r2740;
$L__BB0_323:
	add.s32 	%r3315, %r3315, 1;
	setp.ne.s32 	%p702, %r3315, 256;
	@%p702 bra 	$L__BB0_292;
	cvt.u64.u32 	%rd145, %r3336;
	cvt.u64.u32 	%rd146, %r3335;
	cvt.u64.u32 	%rd147, %r3334;
	cvt.u64.u32 	%rd148, %r3338;
	cvt.u64.u32 	%rd149, %r3337;
	cvt.u64.u32 	%rd150, %r3333;
	setp.gt.u32 	%p703, %r3316, %r3339;
	@%p703 bra 	$L__BB0_338;
	setp.lt.u32 	%p704, %r3316, %r3339;
	@%p704 bra 	$L__BB0_352;
	setp.gt.u32 	%p705, %r3317, %r3338;
	@%p705 bra 	$L__BB0_338;
	setp.lt.u32 	%p706, %r3317, %r3338;
	@%p706 bra 	$L__BB0_352;
	setp.gt.u32 	%p707, %r3318, %r3337;
	@%p707 bra 	$L__BB0_338;
	setp.lt.u32 	%p708, %r3318, %r3337;
	@%p708 bra 	$L__BB0_352;
	setp.gt.u32 	%p709, %r3319, %r3336;
	@%p709 bra 	$L__BB0_338;
	setp.lt.u32 	%p710, %r3319, %r3336;
	@%p710 bra 	$L__BB0_352;
	setp.gt.u32 	%p711, %r3320, %r3335;
	@%p711 bra 	$L__BB0_338;
	setp.lt.u32 	%p712, %r3320, %r3335;
	@%p712 bra 	$L__BB0_352;
	setp.gt.u32 	%p713, %r3321, %r3334;
	@%p713 bra 	$L__BB0_338;
	setp.lt.u32 	%p714, %r3321, %r3334;
	@%p714 bra 	$L__BB0_352;
	setp.gt.u32 	%p715, %r3322, %r3333;
	@%p715 bra 	$L__BB0_338;
	setp.lt.u32 	%p716, %r3322, %r3333;
	setp.lt.u32 	%p717, %r3323, %r3332;
	or.pred  	%p718, %p716, %p717;
	@%p718 bra 	$L__BB0_352;
$L__BB0_338:
	cvt.u64.u32 	%rd2953, %r3323;
	cvt.u64.u32 	%rd2954, %r3332;
	sub.s64 	%rd2955, %rd2953, %rd2954;
	cvt.u32.u64 	%r3332, %rd2955;
	st.local.u32 	[%rd16+32], %r3332;
	shr.u64 	%rd2956, %rd2955, 32;
	and.b64  	%rd2957, %rd2956, 1;
	cvt.u64.u32 	%rd2958, %r3322;
	add.s64 	%rd2959, %rd2957, %rd150;
	sub.s64 	%rd2960, %rd2958, %rd2959;
	cvt.u32.u64 	%r3333, %rd2960;
	st.local.u32 	[%rd16+36], %r3333;
	shr.u64 	%rd2961, %rd2960, 32;
	and.b64  	%rd2962, %rd2961, 1;
	cvt.u64.u32 	%rd2963, %r3321;
	add.s64 	%rd2964, %rd2962, %rd147;
	sub.s64 	%rd2965, %rd2963, %rd2964;
	cvt.u32.u64 	%r3334, %rd2965;
	st.local.u32 	[%rd16+40], %r3334;
	shr.u64 	%rd2966, %rd2965, 32;
	and.b64  	%rd2967, %rd2966, 1;
	cvt.u64.u32 	%rd2968, %r3320;
	add.s64 	%rd2969, %rd2967, %rd146;
	sub.s64 	%rd2970, %rd2968, %rd2969;
	cvt.u32.u64 	%r3335, %rd2970;
	st.local.u32 	[%rd16+44], %r3335;
	shr.u64 	%rd2971, %rd2970, 32;
	and.b64  	%rd2972, %rd2971, 1;
	cvt.u64.u32 	%rd2973, %r3319;
	add.s64 	%rd2974, %rd2972, %rd145;
	sub.s64 	%rd2975, %rd2973, %rd2974;
	cvt.u32.u64 	%r3336, %rd2975;
	st.local.u32 	[%rd16+48], %r3336;
	shr.u64 	%rd2976, %rd2975, 32;
	and.b64  	%rd2977, %rd2976, 1;
	cvt.u64.u32 	%rd2978, %r3318;
	add.s64 	%rd2979, %rd2977, %rd149;
	sub.s64 	%rd2980, %rd2978, %rd2979;
	cvt.u32.u64 	%r3337, %rd2980;
	st.local.u32 	[%rd16+52], %r3337;
	shr.u64 	%rd2981, %rd2980, 32;
	and.b64  	%rd2982, %rd2981, 1;
	cvt.u64.u32 	%rd2983, %r3317;
	add.s64 	%rd2984, %rd2982, %rd148;
	sub.s64 	%rd2985, %rd2983, %rd2984;
	cvt.u32.u64 	%r3338, %rd2985;
	st.local.u32 	[%rd16+56], %r3338;
	{ .reg .b32 tmp; mov.b64 {tmp, %r2752}, %rd2985; }
	and.b32  	%r2753, %r2752, 1;
	add.s32 	%r2754, %r2753, %r3339;
	sub.s32 	%r3339, %r3316, %r2754;
	st.local.u32 	[%rd16+60], %r3339;
	bra.uni 	$L__BB0_354;
$L__BB0_339:
	setp.lt.u32 	%p722, %r23, %r3338;
	@%p722 bra 	$L__BB0_351;
	setp.gt.u32 	%p723, %r23, %r3338;
	@%p723 bra 	$L__BB0_354;
	setp.lt.u32 	%p724, %r22, %r3337;
	@%p724 bra 	$L__BB0_351;
	setp.gt.u32 	%p725, %r22, %r3337;
	@%p725 bra 	$L__BB0_354;
	setp.lt.u32 	%p726, %r21, %r3336;
	@%p726 bra 	$L__BB0_351;
	setp.gt.u32 	%p727, %r21, %r3336;
	@%p727 bra 	$L__BB0_354;
	setp.lt.u32 	%p728, %r20, %r3335;
	@%p728 bra 	$L__BB0_351;
	setp.gt.u32 	%p729, %r20, %r3335;
	@%p729 bra 	$L__BB0_354;
	setp.lt.u32 	%p730, %r19, %r3334;
	@%p730 bra 	$L__BB0_351;
	setp.gt.u32 	%p731, %r19, %r3334;
	@%p731 bra 	$L__BB0_354;
	setp.lt.u32 	%p732, %r18, %r3333;
	@%p732 bra 	$L__BB0_351;
	cvt.u32.u64 	%r2748, %rd18;
	setp.gt.u32 	%p733, %r18, %r3333;
	setp.lt.u32 	%p734, %r3332, %r2748;
	or.pred  	%p735, %p733, %p734;
	@%p735 bra 	$L__BB0_354;
$L__BB0_351:
	cvt.u64.u32 	%rd2921, %r3332;
	sub.s64 	%rd2922, %rd2921, %rd18;
	cvt.u32.u64 	%r3332, %rd2922;
	st.local.u32 	[%rd16+32], %r3332;
	shr.u64 	%rd2923, %rd2922, 32;
	and.b64  	%rd2924, %rd2923, 1;
	and.b64  	%rd2925, %rd151, 4294967295;
	add.s64 	%rd2926, %rd2924, %rd90;
	sub.s64 	%rd2927, %rd2925, %rd2926;
	cvt.u32.u64 	%r3333, %rd2927;
	st.local.u32 	[%rd16+36], %r3333;
	shr.u64 	%rd2928, %rd2927, 32;
	and.b64  	%rd2929, %rd2928, 1;
	and.b64  	%rd2930, %rd152, 4294967295;
	add.s64 	%rd2931, %rd2929, %rd91;
	sub.s64 	%rd2932, %rd2930, %rd2931;
	cvt.u32.u64 	%r3334, %rd2932;
	st.local.u32 	[%rd16+40], %r3334;
	shr.u64 	%rd2933, %rd2932, 32;
	and.b64  	%rd2934, %rd2933, 1;
	and.b64  	%rd2935, %rd153, 4294967295;
	add.s64 	%rd2936, %rd2934, %rd89;
	sub.s64 	%rd2937, %rd2935, %rd2936;
	cvt.u32.u64 	%r3335, %rd2937;
	st.local.u32 	[%rd16+44], %r3335;
	shr.u64 	%rd2938, %rd2937, 32;
	and.b64  	%rd2939, %rd2938, 1;
	and.b64  	%rd2940, %rd154, 4294967295;
	add.s64 	%rd2941, %rd2939, %rd19;
	sub.s64 	%rd2942, %rd2940, %rd2941;
	cvt.u32.u64 	%r3336, %rd2942;
	st.local.u32 	[%rd16+48], %r3336;
	shr.u64 	%rd2943, %rd2942, 32;
	and.b64  	%rd2944, %rd2943, 1;
	and.b64  	%rd2945, %rd155, 4294967295;
	add.s64 	%rd2946, %rd2944, %rd20;
	sub.s64 	%rd2947, %rd2945, %rd2946;
	cvt.u32.u64 	%r3337, %rd2947;
	st.local.u32 	[%rd16+52], %r3337;
	shr.u64 	%rd2948, %rd2947, 32;
	and.b64  	%rd2949, %rd2948, 1;
	and.b64  	%rd2950, %rd156, 4294967295;
	add.s64 	%rd2951, %rd2949, %rd21;
	sub.s64 	%rd2952, %rd2950, %rd2951;
	cvt.u32.u64 	%r3338, %rd2952;
	st.local.u32 	[%rd16+56], %r3338;
	{ .reg .b32 tmp; mov.b64 {tmp, %r2749}, %rd2952; }
	and.b32  	%r2750, %r2749, 1;
	add.s32 	%r2751, %r2750, %r24;
	sub.s32 	%r3339, %r3339, %r2751;
	st.local.u32 	[%rd16+60], %r3339;
	bra.uni 	$L__BB0_354;
$L__BB0_352:
	cvt.u64.u32 	%rd2870, %r3332;
	sub.s64 	%rd2871, %rd18, %rd2870;
	cvt.u32.u64 	%r2741, %rd2871;
	shr.u64 	%rd2872, %rd2871, 32;
	and.b64  	%rd2873, %rd2872, 1;
	add.s64 	%rd2874, %rd2873, %rd150;
	sub.s64 	%rd2875, %rd90, %rd2874;
	shr.u64 	%rd2876, %rd2875, 32;
	and.b64  	%rd2877, %rd2876, 1;
	add.s64 	%rd2878, %rd2877, %rd147;
	sub.s64 	%rd2879, %rd91, %rd2878;
	shr.u64 	%rd2880, %rd2879, 32;
	and.b64  	%rd2881, %rd2880, 1;
	add.s64 	%rd2882, %rd2881, %rd146;
	sub.s64 	%rd2883, %rd89, %rd2882;
	shr.u64 	%rd2884, %rd2883, 32;
	and.b64  	%rd2885, %rd2884, 1;
	add.s64 	%rd2886, %rd2885, %rd145;
	sub.s64 	%rd2887, %rd19, %rd2886;
	shr.u64 	%rd2888, %rd2887, 32;
	and.b64  	%rd2889, %rd2888, 1;
	add.s64 	%rd2890, %rd2889, %rd149;
	sub.s64 	%rd2891, %rd20, %rd2890;
	shr.u64 	%rd2892, %rd2891, 32;
	and.b64  	%rd2893, %rd2892, 1;
	add.s64 	%rd2894, %rd2893, %rd148;
	sub.s64 	%rd2895, %rd21, %rd2894;
	{ .reg .b32 tmp; mov.b64 {tmp, %r2742}, %rd2895; }
	and.b32  	%r2743, %r2742, 1;
	add.s32 	%r2744, %r2743, %r3339;
	sub.s32 	%r2745, %r24, %r2744;
	add.s32 	%r3332, %r3323, %r2741;
	setp.lt.u32 	%p719, %r3332, %r3323;
	st.local.u32 	[%rd16+32], %r3332;
	selp.u64 	%rd2896, 1, 0, %p719;
	cvt.u64.u32 	%rd2897, %r3322;
	and.b64  	%rd2898, %rd2875, 4294967295;
	add.s64 	%rd2899, %rd2896, %rd2897;
	add.s64 	%rd151, %rd2899, %rd2898;
	cvt.u32.u64 	%r3333, %rd151;
	st.local.u32 	[%rd16+36], %r3333;
	shr.u64 	%rd2900, %rd151, 32;
	cvt.u64.u32 	%rd2901, %r3321;
	and.b64  	%rd2902, %rd2879, 4294967295;
	add.s64 	%rd2903, %rd2900, %rd2901;
	add.s64 	%rd152, %rd2903, %rd2902;
	cvt.u32.u64 	%r3334, %rd152;
	st.local.u32 	[%rd16+40], %r3334;
	shr.u64 	%rd2904, %rd152, 32;
	cvt.u64.u32 	%rd2905, %r3320;
	and.b64  	%rd2906, %rd2883, 4294967295;
	add.s64 	%rd2907, %rd2904, %rd2905;
	add.s64 	%rd153, %rd2907, %rd2906;
	cvt.u32.u64 	%r3335, %rd153;
	st.local.u32 	[%rd16+44], %r3335;
	shr.u64 	%rd2908, %rd153, 32;
	cvt.u64.u32 	%rd2909, %r3319;
	and.b64  	%rd2910, %rd2887, 4294967295;
	add.s64 	%rd2911, %rd2908, %rd2909;
	add.s64 	%rd154, %rd2911, %rd2910;
	cvt.u32.u64 	%r3336, %rd154;
	st.local.u32 	[%rd16+48], %r3336;
	shr.u64 	%rd2912, %rd154, 32;
	cvt.u64.u32 	%rd2913, %r3318;
	and.b64  	%rd2914, %rd2891, 4294967295;
	add.s64 	%rd2915, %rd2912, %rd2913;
	add.s64 	%rd155, %rd2915, %rd2914;
	cvt.u32.u64 	%r3337, %rd155;
	st.local.u32 	[%rd16+52], %r3337;
	shr.u64 	%rd2916, %rd155, 32;
	cvt.u64.u32 	%rd2917, %r3317;
	and.b64  	%rd2918, %rd2895, 4294967295;
	add.s64 	%rd2919, %rd2916, %rd2917;
	add.s64 	%rd156, %rd2919, %rd2918;
	cvt.u32.u64 	%r3338, %rd156;
	st.local.u32 	[%rd16+56], %r3338;
	{ .reg .b32 tmp; mov.b64 {tmp, %r2746}, %rd156; }
	add.s32 	%r2747, %r3316, %r2746;
	add.s32 	%r3339, %r2747, %r2745;
	st.local.u32 	[%rd16+60], %r3339;
	setp.gt.u32 	%p720, %r3339, %r24;
	@%p720 bra 	$L__BB0_351;
	setp.lt.u32 	%p721, %r3339, %r24;
	@%p721 bra 	$L__BB0_354;
	bra.uni 	$L__BB0_339;
$L__BB0_354:
	mov.b32 	%r3858, 0;
	st.local.u32 	[%rd16+64], %r3858;
	mov.u32 	%r3589, %r3858;
	bra.uni 	$L__BB0_688;
$L__BB0_355:
	cvt.u64.u32 	%rd22, %r20;
	cvt.u64.u32 	%rd23, %r18;
	cvt.u64.u32 	%rd24, %r19;
	ld.local.u32 	%r55, [%rd16+28];
	setp.eq.s32 	%p6, %r55, %r3867;
	@%p6 bra 	$L__BB0_7;
$L__BB0_356:
	setp.gt.u32 	%p22, %r3859, %r3339;
	@%p22 bra 	$L__BB0_370;
	setp.lt.u32 	%p23, %r3859, %r3339;
	@%p23 bra 	$L__BB0_384;
	setp.gt.u32 	%p24, %r3860, %r3338;
	@%p24 bra 	$L__BB0_370;
	setp.lt.u32 	%p25, %r3860, %r3338;
	@%p25 bra 	$L__BB0_384;
	setp.gt.u32 	%p26, %r3861, %r3337;
	@%p26 bra 	$L__BB0_370;
	setp.lt.u32 	%p27, %r3861, %r3337;
	@%p27 bra 	$L__BB0_384;
	setp.gt.u32 	%p28, %r3862, %r3336;
	@%p28 bra 	$L__BB0_370;
	setp.lt.u32 	%p29, %r3862, %r3336;
	@%p29 bra 	$L__BB0_384;
	setp.gt.u32 	%p30, %r3863, %r3335;
	@%p30 bra 	$L__BB0_370;
	setp.lt.u32 	%p31, %r3863, %r3335;
	@%p31 bra 	$L__BB0_384;
	ld.local.u32 	%r702, [%rd16+40];
	setp.gt.u32 	%p32, %r3864, %r702;
	@%p32 bra 	$L__BB0_370;
	setp.lt.u32 	%p33, %r3864, %r702;
	@%p33 bra 	$L__BB0_384;
	ld.local.u32 	%r703, [%rd16+36];
	setp.gt.u32 	%p34, %r3865, %r703;
	@%p34 bra 	$L__BB0_370;
	setp.lt.u32 	%p35, %r3865, %r703;
	ld.local.u32 	%r2249, [%rd16+32];
	setp.lt.u32 	%p36, %r3866, %r2249;
	or.pred  	%p37, %p35, %p36;
	@%p37 bra 	$L__BB0_384;
$L__BB0_370:
	cvt.u64.u32 	%rd503, %r3866;
	ld.local.u32 	%r3340, [%rd16+32];
	cvt.u64.u32 	%rd504, %r3340;
	sub.s64 	%rd505, %rd503, %rd504;
	cvt.u32.u64 	%r3497, %rd505;
	st.local.u32 	[%rd11], %r3497;
	shr.u64 	%rd506, %rd505, 32;
	and.b64  	%rd507, %rd506, 1;
	cvt.u64.u32 	%rd508, %r3865;
	ld.local.u32 	%r3341, [%rd16+36];
	cvt.u64.u32 	%rd509, %r3341;
	add.s64 	%rd510, %rd507, %rd509;
	sub.s64 	%rd511, %rd508, %rd510;
	cvt.u32.u64 	%r3496, %rd511;
	st.local.u32 	[%rd11+4], %r3496;
	shr.u64 	%rd512, %rd511, 32;
	and.b64  	%rd513, %rd512, 1;
	cvt.u64.u32 	%rd514, %r3864;
	ld.local.u32 	%r3342, [%rd16+40];
	cvt.u64.u32 	%rd515, %r3342;
	add.s64 	%rd516, %rd513, %rd515;
	sub.s64 	%rd517, %rd514, %rd516;
	cvt.u32.u64 	%r3495, %rd517;
	st.local.u32 	[%rd11+8], %r3495;
	shr.u64 	%rd518, %rd517, 32;
	and.b64  	%rd519, %rd518, 1;
	cvt.u64.u32 	%rd520, %r3863;
	ld.local.u32 	%r3343, [%rd16+44];
	cvt.u64.u32 	%rd521, %r3343;
	add.s64 	%rd522, %rd519, %rd521;
	sub.s64 	%rd523, %rd520, %rd522;
	cvt.u32.u64 	%r3494, %rd523;
	st.local.u32 	[%rd11+12], %r3494;
	shr.u64 	%rd524, %rd523, 32;
	and.b64  	%rd525, %rd524, 1;
	cvt.u64.u32 	%rd526, %r3862;
	ld.local.u32 	%r3344, [%rd16+48];
	cvt.u64.u32 	%rd527, %r3344;
	add.s64 	%rd528, %rd525, %rd527;
	sub.s64 	%rd529, %rd526, %rd528;
	cvt.u32.u64 	%r3493, %rd529;
	st.local.u32 	[%rd11+16], %r3493;
	shr.u64 	%rd530, %rd529, 32;
	and.b64  	%rd531, %rd530, 1;
	cvt.u64.u32 	%rd532, %r3861;
	ld.local.u32 	%r3345, [%rd16+52];
	cvt.u64.u32 	%rd533, %r3345;
	add.s64 	%rd534, %rd531, %rd533;
	sub.s64 	%rd535, %rd532, %rd534;
	cvt.u32.u64 	%r3492, %rd535;
	st.local.u32 	[%rd11+20], %r3492;
	shr.u64 	%rd536, %rd535, 32;
	and.b64  	%rd537, %rd536, 1;
	cvt.u64.u32 	%rd538, %r3860;
	ld.local.u32 	%r3346, [%rd16+56];
	cvt.u64.u32 	%rd539, %r3346;
	add.s64 	%rd540, %rd537, %rd539;
	sub.s64 	%rd541, %rd538, %rd540;
	cvt.u32.u64 	%r3491, %rd541;
	st.local.u32 	[%rd11+24], %r3491;
	{ .reg .b32 tmp; mov.b64 {tmp, %r2262}, %rd541; }
	and.b32  	%r2263, %r2262, 1;
	add.s32 	%r2264, %r2263, %r3339;
	sub.s32 	%r3490, %r3859, %r2264;
	st.local.u32 	[%rd11+28], %r3490;
	bra.uni 	$L__BB0_386;
$L__BB0_371:
	setp.lt.u32 	%p41, %r23, %r3491;
	@%p41 bra 	$L__BB0_383;
	setp.gt.u32 	%p42, %r23, %r3491;
	@%p42 bra 	$L__BB0_386;
	setp.lt.u32 	%p43, %r22, %r3492;
	@%p43 bra 	$L__BB0_383;
	setp.gt.u32 	%p44, %r22, %r3492;
	@%p44 bra 	$L__BB0_386;
	setp.lt.u32 	%p45, %r21, %r3493;
	@%p45 bra 	$L__BB0_383;
	setp.gt.u32 	%p46, %r21, %r3493;
	@%p46 bra 	$L__BB0_386;
	setp.lt.u32 	%p47, %r20, %r3494;
	@%p47 bra 	$L__BB0_383;
	setp.gt.u32 	%p48, %r20, %r3494;
	@%p48 bra 	$L__BB0_386;
	setp.lt.u32 	%p49, %r19, %r3495;
	@%p49 bra 	$L__BB0_383;
	setp.gt.u32 	%p50, %r19, %r3495;
	@%p50 bra 	$L__BB0_386;
	setp.lt.u32 	%p51, %r18, %r3496;
	@%p51 bra 	$L__BB0_383;
	cvt.u32.u64 	%r2258, %rd18;
	setp.gt.u32 	%p52, %r18, %r3496;
	setp.lt.u32 	%p53, %r3497, %r2258;
	or.pred  	%p54, %p52, %p53;
	@%p54 bra 	$L__BB0_386;
$L__BB0_383:
	cvt.u64.u32 	%rd471, %r3497;
	sub.s64 	%rd472, %rd471, %rd18;
	cvt.u32.u64 	%r3497, %rd472;
	st.local.u32 	[%rd11], %r3497;
	shr.u64 	%rd473, %rd472, 32;
	and.b64  	%rd474, %rd473, 1;
	and.b64  	%rd475, %rd157, 4294967295;
	add.s64 	%rd476, %rd474, %rd23;
	sub.s64 	%rd477, %rd475, %rd476;
	cvt.u32.u64 	%r3496, %rd477;
	st.local.u32 	[%rd11+4], %r3496;
	shr.u64 	%rd478, %rd477, 32;
	and.b64  	%rd479, %rd478, 1;
	and.b64  	%rd480, %rd158, 4294967295;
	add.s64 	%rd481, %rd479, %rd24;
	sub.s64 	%rd482, %rd480, %rd481;
	cvt.u32.u64 	%r3495, %rd482;
	st.local.u32 	[%rd11+8], %r3495;
	shr.u64 	%rd483, %rd482, 32;
	and.b64  	%rd484, %rd483, 1;
	and.b64  	%rd485, %rd159, 4294967295;
	add.s64 	%rd486, %rd484, %rd22;
	sub.s64 	%rd487, %rd485, %rd486;
	cvt.u32.u64 	%r3494, %rd487;
	st.local.u32 	[%rd11+12], %r3494;
	shr.u64 	%rd488, %rd487, 32;
	and.b64  	%rd489, %rd488, 1;
	and.b64  	%rd490, %rd160, 4294967295;
	add.s64 	%rd491, %rd489, %rd19;
	sub.s64 	%rd492, %rd490, %rd491;
	cvt.u32.u64 	%r3493, %rd492;
	st.local.u32 	[%rd11+16], %r3493;
	shr.u64 	%rd493, %rd492, 32;
	and.b64  	%rd494, %rd493, 1;
	and.b64  	%rd495, %rd161, 4294967295;
	add.s64 	%rd496, %rd494, %rd20;
	sub.s64 	%rd497, %rd495, %rd496;
	cvt.u32.u64 	%r3492, %rd497;
	st.local.u32 	[%rd11+20], %r3492;
	shr.u64 	%rd498, %rd497, 32;
	and.b64  	%rd499, %rd498, 1;
	and.b64  	%rd500, %rd162, 4294967295;
	add.s64 	%rd501, %rd499, %rd21;
	sub.s64 	%rd502, %rd500, %rd501;
	cvt.u32.u64 	%r3491, %rd502;
	st.local.u32 	[%rd11+24], %r3491;
	{ .reg .b32 tmp; mov.b64 {tmp, %r2259}, %rd502; }
	and.b32  	%r2260, %r2259, 1;
	add.s32 	%r2261, %r2260, %r24;
	sub.s32 	%r3490, %r3490, %r2261;
	st.local.u32 	[%rd11+28], %r3490;
	bra.uni 	$L__BB0_386;
$L__BB0_384:
	ld.local.u32 	%r3340, [%rd16+32];
	cvt.u64.u32 	%rd414, %r3340;
	sub.s64 	%rd415, %rd18, %rd414;
	cvt.u32.u64 	%r2251, %rd415;
	shr.u64 	%rd416, %rd415, 32;
	and.b64  	%rd417, %rd416, 1;
	ld.local.u32 	%r3341, [%rd16+36];
	cvt.u64.u32 	%rd418, %r3341;
	add.s64 	%rd419, %rd417, %rd418;
	sub.s64 	%rd420, %rd23, %rd419;
	shr.u64 	%rd421, %rd420, 32;
	and.b64  	%rd422, %rd421, 1;
	ld.local.u32 	%r3342, [%rd16+40];
	cvt.u64.u32 	%rd423, %r3342;
	add.s64 	%rd424, %rd422, %rd423;
	sub.s64 	%rd425, %rd24, %rd424;
	shr.u64 	%rd426, %rd425, 32;
	and.b64  	%rd427, %rd426, 1;
	ld.local.u32 	%r3343, [%rd16+44];
	cvt.u64.u32 	%rd428, %r3343;
	add.s64 	%rd429, %rd427, %rd428;
	sub.s64 	%rd430, %rd22, %rd429;
	shr.u64 	%rd431, %rd430, 32;
	and.b64  	%rd432, %rd431, 1;
	ld.local.u32 	%r3344, [%rd16+48];
	cvt.u64.u32 	%rd433, %r3344;
	add.s64 	%rd434, %rd432, %rd433;
	sub.s64 	%rd435, %rd19, %rd434;
	shr.u64 	%rd436, %rd435, 32;
	and.b64  	%rd437, %rd436, 1;
	ld.local.u32 	%r3345, [%rd16+52];
	cvt.u64.u32 	%rd438, %r3345;
	add.s64 	%rd439, %rd437, %rd438;
	sub.s64 	%rd440, %rd20, %rd439;
	shr.u64 	%rd441, %rd440, 32;
	and.b64  	%rd442, %rd441, 1;
	ld.local.u32 	%r3346, [%rd16+56];
	cvt.u64.u32 	%rd443, %r3346;
	add.s64 	%rd444, %rd442, %rd443;
	sub.s64 	%rd445, %rd21, %rd444;
	{ .reg .b32 tmp; mov.b64 {tmp, %r2252}, %rd445; }
	and.b32  	%r2253, %r2252, 1;
	add.s32 	%r2254, %r2253, %r3339;
	sub.s32 	%r2255, %r24, %r2254;
	add.s32 	%r3497, %r3866, %r2251;
	setp.lt.u32 	%p38, %r3497, %r3866;
	selp.u64 	%rd446, 1, 0, %p38;
	cvt.u64.u32 	%rd447, %r3865;
	and.b64  	%rd448, %rd420, 4294967295;
	add.s64 	%rd449, %rd446, %rd447;
	add.s64 	%rd157, %rd449, %rd448;
	cvt.u32.u64 	%r3496, %rd157;
	shr.u64 	%rd450, %rd157, 32;
	cvt.u64.u32 	%rd451, %r3864;
	and.b64  	%rd452, %rd425, 4294967295;
	add.s64 	%rd453, %rd450, %rd451;
	add.s64 	%rd158, %rd453, %rd452;
	cvt.u32.u64 	%r3495, %rd158;
	shr.u64 	%rd454, %rd158, 32;
	cvt.u64.u32 	%rd455, %r3863;
	and.b64  	%rd456, %rd430, 4294967295;
	add.s64 	%rd457, %rd454, %rd455;
	add.s64 	%rd159, %rd457, %rd456;
	cvt.u32.u64 	%r3494, %rd159;
	shr.u64 	%rd458, %rd159, 32;
	cvt.u64.u32 	%rd459, %r3862;
	and.b64  	%rd460, %rd435, 4294967295;
	add.s64 	%rd461, %rd458, %rd459;
	add.s64 	%rd160, %rd461, %rd460;
	cvt.u32.u64 	%r3493, %rd160;
	shr.u64 	%rd462, %rd160, 32;
	cvt.u64.u32 	%rd463, %r3861;
	and.b64  	%rd464, %rd440, 4294967295;
	add.s64 	%rd465, %rd462, %rd463;
	add.s64 	%rd161, %rd465, %rd464;
	cvt.u32.u64 	%r3492, %rd161;
	shr.u64 	%rd466, %rd161, 32;
	cvt.u64.u32 	%rd467, %r3860;
	and.b64  	%rd468, %rd445, 4294967295;
	add.s64 	%rd469, %rd466, %rd467;
	add.s64 	%rd162, %rd469, %rd468;
	cvt.u32.u64 	%r3491, %rd162;
	{ .reg .b32 tmp; mov.b64 {tmp, %r2256}, %rd162; }
	add.s32 	%r2257, %r3859, %r2256;
	add.s32 	%r3490, %r2257, %r2255;
	setp.gt.u32 	%p39, %r3490, %r24;
	@%p39 bra 	$L__BB0_383;
	setp.lt.u32 	%p40, %r3490, %r24;
	@%p40 bra 	$L__BB0_386;
	bra.uni 	$L__BB0_371;
$L__BB0_386:
	setp.le.u32 	%p55, %r3867, %r55;
	@%p55 bra 	$L__BB0_401;
	ld.local.u32 	%r3364, [%rd16+20];
	ld.local.u32 	%r3365, [%rd16+24];
	bra.uni 	$L__BB0_400;
$L__BB0_388:
	ld.local.u32 	%r3365, [%rd16+24];
	setp.gt.u32 	%p57, %r3868, %r3365;
	ld.local.u32 	%r3364, [%rd16+20];
	@%p57 bra 	$L__BB0_400;
	setp.lt.u32 	%p58, %r3868, %r3365;
	@%p58 bra 	$L__BB0_403;
	setp.gt.u32 	%p59, %r3869, %r3364;
	@%p59 bra 	$L__BB0_400;
	setp.lt.u32 	%p60, %r3869, %r3364;
	@%p60 bra 	$L__BB0_403;
	ld.local.u32 	%r761, [%rd16+16];
	setp.gt.u32 	%p61, %r3870, %r761;
	@%p61 bra 	$L__BB0_400;
	setp.lt.u32 	%p62, %r3870, %r761;
	@%p62 bra 	$L__BB0_403;
	ld.local.u32 	%r762, [%rd16+12];
	setp.gt.u32 	%p63, %r3871, %r762;
	@%p63 bra 	$L__BB0_400;
	setp.lt.u32 	%p64, %r3871, %r762;
	@%p64 bra 	$L__BB0_403;
	ld.local.u32 	%r763, [%rd16+8];
	setp.gt.u32 	%p65, %r3872, %r763;
	@%p65 bra 	$L__BB0_400;
	setp.lt.u32 	%p66, %r3872, %r763;
	@%p66 bra 	$L__BB0_403;
	ld.local.u32 	%r764, [%rd16+4];
	setp.gt.u32 	%p67, %r3873, %r764;
	@%p67 bra 	$L__BB0_400;
	setp.lt.u32 	%p68, %r3873, %r764;
	ld.local.u32 	%r2265, [%rd16];
	setp.lt.u32 	%p69, %r3874, %r2265;
	or.pred  	%p70, %p68, %p69;
	@%p70 bra 	$L__BB0_403;
$L__BB0_400:
	cvt.u64.u32 	%rd631, %r3874;
	ld.local.u32 	%r3359, [%rd16];
	cvt.u64.u32 	%rd632, %r3359;
	sub.s64 	%rd633, %rd631, %rd632;
	cvt.u32.u64 	%r3464, %rd633;
	shr.u64 	%rd634, %rd633, 32;
	and.b64  	%rd635, %rd634, 1;
	cvt.u64.u32 	%rd636, %r3873;
	ld.local.u32 	%r3360, [%rd16+4];
	cvt.u64.u32 	%rd637, %r3360;
	add.s64 	%rd638, %rd635, %rd637;
	sub.s64 	%rd639, %rd636, %rd638;
	cvt.u32.u64 	%r3372, %rd639;
	shr.u64 	%rd640, %rd639, 32;
	and.b64  	%rd641, %rd640, 1;
	cvt.u64.u32 	%rd642, %r3872;
	ld.local.u32 	%r3361, [%rd16+8];
	cvt.u64.u32 	%rd643, %r3361;
	add.s64 	%rd644, %rd641, %rd643;
	sub.s64 	%rd645, %rd642, %rd644;
	cvt.u32.u64 	%r3371, %rd645;
	shr.u64 	%rd646, %rd645, 32;
	and.b64  	%rd647, %rd646, 1;
	cvt.u64.u32 	%rd648, %r3871;
	ld.local.u32 	%r3362, [%rd16+12];
	cvt.u64.u32 	%rd649, %r3362;
	add.s64 	%rd650, %rd647, %rd649;
	sub.s64 	%rd651, %rd648, %rd650;
	cvt.u32.u64 	%r3370, %rd651;
	shr.u64 	%rd652, %rd651, 32;
	and.b64  	%rd653, %rd652, 1;
	cvt.u64.u32 	%rd654, %r3870;
	ld.local.u32 	%r3363, [%rd16+16];
	cvt.u64.u32 	%rd655, %r3363;
	add.s64 	%rd656, %rd653, %rd655;
	sub.s64 	%rd657, %rd654, %rd656;
	cvt.u32.u64 	%r3369, %rd657;
	shr.u64 	%rd658, %rd657, 32;
	and.b64  	%rd659, %rd658, 1;
	cvt.u64.u32 	%rd660, %r3869;
	cvt.u64.u32 	%rd661, %r3364;
	add.s64 	%rd662, %rd659, %rd661;
	sub.s64 	%rd663, %rd660, %rd662;
	cvt.u32.u64 	%r3368, %rd663;
	shr.u64 	%rd664, %rd663, 32;
	and.b64  	%rd665, %rd664, 1;
	cvt.u64.u32 	%rd666, %r3868;
	cvt.u64.u32 	%rd667, %r3365;
	add.s64 	%rd668, %rd665, %rd667;
	sub.s64 	%rd669, %rd666, %rd668;
	cvt.u32.u64 	%r3367, %rd669;
	{ .reg .b32 tmp; mov.b64 {tmp, %r2278}, %rd669; }
	and.b32  	%r2279, %r2278, 1;
	add.s32 	%r2280, %r2279, %r55;
	sub.s32 	%r3366, %r3867, %r2280;
	bra.uni 	$L__BB0_418;
$L__BB0_401:
	setp.le.u32 	%p56, %r55, %r3867;
	@%p56 bra 	$L__BB0_388;
	ld.local.u32 	%r3364, [%rd16+20];
	ld.local.u32 	%r3365, [%rd16+24];
$L__BB0_403:
	ld.local.u32 	%r3359, [%rd16];
	cvt.u64.u32 	%rd542, %r3359;
	sub.s64 	%rd543, %rd18, %rd542;
	cvt.u32.u64 	%r2267, %rd543;
	shr.u64 	%rd544, %rd543, 32;
	and.b64  	%rd545, %rd544, 1;
	ld.local.u32 	%r3360, [%rd16+4];
	cvt.u64.u32 	%rd546, %r3360;
	add.s64 	%rd547, %rd545, %rd546;
	sub.s64 	%rd548, %rd23, %rd547;
	shr.u64 	%rd549, %rd548, 32;
	and.b64  	%rd550, %rd549, 1;
	ld.local.u32 	%r3361, [%rd16+8];
	cvt.u64.u32 	%rd551, %r3361;
	add.s64 	%rd552, %rd550, %rd551;
	sub.s64 	%rd553, %rd24, %rd552;
	shr.u64 	%rd554, %rd553, 32;
	and.b64  	%rd555, %rd554, 1;
	ld.local.u32 	%r3362, [%rd16+12];
	cvt.u64.u32 	%rd556, %r3362;
	add.s64 	%rd557, %rd555, %rd556;
	sub.s64 	%rd558, %rd22, %rd557;
	shr.u64 	%rd559, %rd558, 32;
	and.b64  	%rd560, %rd559, 1;
	ld.local.u32 	%r3363, [%rd16+16];
	cvt.u64.u32 	%rd561, %r3363;
	add.s64 	%rd562, %rd560, %rd561;
	sub.s64 	%rd563, %rd19, %rd562;
	shr.u64 	%rd564, %rd563, 32;
	and.b64  	%rd565, %rd564, 1;
	cvt.u64.u32 	%rd566, %r3364;
	add.s64 	%rd567, %rd565, %rd566;
	sub.s64 	%rd568, %rd20, %rd567;
	shr.u64 	%rd569, %rd568, 32;
	and.b64  	%rd570, %rd569, 1;
	cvt.u64.u32 	%rd571, %r3365;
	add.s64 	%rd572, %rd570, %rd571;
	sub.s64 	%rd573, %rd21, %rd572;
	{ .reg .b32 tmp; mov.b64 {tmp, %r2268}, %rd573; }
	and.b32  	%r2269, %r2268, 1;
	add.s32 	%r2270, %r2269, %r55;
	sub.s32 	%r2271, %r24, %r2270;
	add.s32 	%r3464, %r3874, %r2267;
	setp.lt.u32 	%p71, %r3464, %r3874;
	selp.u64 	%rd574, 1, 0, %p71;
	cvt.u64.u32 	%rd575, %r3873;
	and.b64  	%rd576, %rd548, 4294967295;
	add.s64 	%rd577, %rd574, %rd575;
	add.s64 	%rd163, %rd577, %rd576;
	cvt.u32.u64 	%r3372, %rd163;
	shr.u64 	%rd578, %rd163, 32;
	cvt.u64.u32 	%rd579, %r3872;
	and.b64  	%rd580, %rd553, 4294967295;
	add.s64 	%rd581, %rd578, %rd579;
	add.s64 	%rd164, %rd581, %rd580;
	cvt.u32.u64 	%r3371, %rd164;
	shr.u64 	%rd582, %rd164, 32;
	cvt.u64.u32 	%rd583, %r3871;
	and.b64  	%rd584, %rd558, 4294967295;
	add.s64 	%rd585, %rd582, %rd583;
	add.s64 	%rd165, %rd585, %rd584;
	cvt.u32.u64 	%r3370, %rd165;
	shr.u64 	%rd586, %rd165, 32;
	cvt.u64.u32 	%rd587, %r3870;
	and.b64  	%rd588, %rd563, 4294967295;
	add.s64 	%rd589, %rd586, %rd587;
	add.s64 	%rd166, %rd589, %rd588;
	cvt.u32.u64 	%r3369, %rd166;
	shr.u64 	%rd590, %rd166, 32;
	cvt.u64.u32 	%rd591, %r3869;
	and.b64  	%rd592, %rd568, 4294967295;
	add.s64 	%rd593, %rd590, %rd591;
	add.s64 	%rd167, %rd593, %rd592;
	cvt.u32.u64 	%r3368, %rd167;
	shr.u64 	%rd594, %rd167, 32;
	cvt.u64.u32 	%rd595, %r3868;
	and.b64  	%rd596, %rd573, 4294967295;
	add.s64 	%rd597, %rd594, %rd595;
	add.s64 	%rd168, %rd597, %rd596;
	cvt.u32.u64 	%r3367, %rd168;
	{ .reg .b32 tmp; mov.b64 {tmp, %r2272}, %rd168; }
	add.s32 	%r2273, %r3867, %r2272;
	add.s32 	%r3366, %r2273, %r2271;
	setp.gt.u32 	%p72, %r3366, %r24;
	@%p72 bra 	$L__BB0_417;
	setp.lt.u32 	%p73, %r3366, %r24;
	@%p73 bra 	$L__BB0_418;
	setp.lt.u32 	%p74, %r23, %r3367;
	@%p74 bra 	$L__BB0_417;
	setp.gt.u32 	%p75, %r23, %r3367;
	@%p75 bra 	$L__BB0_418;
	setp.lt.u32 	%p76, %r22, %r3368;
	@%p76 bra 	$L__BB0_417;
	setp.gt.u32 	%p77, %r22, %r3368;
	@%p77 bra 	$L__BB0_418;
	setp.lt.u32 	%p78, %r21, %r3369;
	@%p78 bra 	$L__BB0_417;
	setp.gt.u32 	%p79, %r21, %r3369;
	@%p79 bra 	$L__BB0_418;
	setp.lt.u32 	%p80, %r20, %r3370;
	@%p80 bra 	$L__BB0_417;
	setp.gt.u32 	%p81, %r20, %r3370;
	@%p81 bra 	$L__BB0_418;
	setp.lt.u32 	%p82, %r19, %r3371;
	@%p82 bra 	$L__BB0_417;
	setp.gt.u32 	%p83, %r19, %r3371;
	@%p83 bra 	$L__BB0_418;
	setp.lt.u32 	%p84, %r18, %r3372;
	@%p84 bra 	$L__BB0_417;
	cvt.u32.u64 	%r2274, %rd18;
	setp.gt.u32 	%p85, %r18, %r3372;
	setp.lt.u32 	%p86, %r3464, %r2274;
	or.pred  	%p87, %p85, %p86;
	@%p87 bra 	$L__BB0_418;
$L__BB0_417:
	cvt.u64.u32 	%rd599, %r3464;
	sub.s64 	%rd600, %rd599, %rd18;
	cvt.u32.u64 	%r3464, %rd600;
	shr.u64 	%rd601, %rd600, 32;
	and.b64  	%rd602, %rd601, 1;
	and.b64  	%rd603, %rd163, 4294967295;
	add.s64 	%rd604, %rd602, %rd23;
	sub.s64 	%rd605, %rd603, %rd604;
	cvt.u32.u64 	%r3372, %rd605;
	shr.u64 	%rd606, %rd605, 32;
	and.b64  	%rd607, %rd606, 1;
	and.b64  	%rd608, %rd164, 4294967295;
	add.s64 	%rd609, %rd607, %rd24;
	sub.s64 	%rd610, %rd608, %rd609;
	cvt.u32.u64 	%r3371, %rd610;
	shr.u64 	%rd611, %rd610, 32;
	and.b64  	%rd612, %rd611, 1;
	and.b64  	%rd613, %rd165, 4294967295;
	add.s64 	%rd614, %rd612, %rd22;
	sub.s64 	%rd615, %rd613, %rd614;
	cvt.u32.u64 	%r3370, %rd615;
	shr.u64 	%rd616, %rd615, 32;
	and.b64  	%rd617, %rd616, 1;
	and.b64  	%rd618, %rd166, 4294967295;
	add.s64 	%rd619, %rd617, %rd19;
	sub.s64 	%rd620, %rd618, %rd619;
	cvt.u32.u64 	%r3369, %rd620;
	shr.u64 	%rd621, %rd620, 32;
	and.b64  	%rd622, %rd621, 1;
	and.b64  	%rd623, %rd167, 4294967295;
	add.s64 	%rd624, %rd622, %rd20;
	sub.s64 	%rd625, %rd623, %rd624;
	cvt.u32.u64 	%r3368, %rd625;
	shr.u64 	%rd626, %rd625, 32;
	and.b64  	%rd627, %rd626, 1;
	and.b64  	%rd628, %rd168, 4294967295;
	add.s64 	%rd629, %rd627, %rd21;
	sub.s64 	%rd630, %rd628, %rd629;
	cvt.u32.u64 	%r3367, %rd630;
	{ .reg .b32 tmp; mov.b64 {tmp, %r2275}, %rd630; }
	and.b32  	%r2276, %r2275, 1;
	add.s32 	%r2277, %r2276, %r24;
	sub.s32 	%r3366, %r3366, %r2277;
$L__BB0_418:
	cvt.u32.u64 	%r2281, %rd18;
	setp.lt.u32 	%p88, %r2281, 2;
	st.local.u32 	[%rd6+4], %r18;
	st.local.u32 	[%rd6+8], %r19;
	st.local.u32 	[%rd6+12], %r20;
	st.local.u32 	[%rd6+16], %r21;
	st.local.u32 	[%rd6+20], %r22;
	st.local.u32 	[%rd6+24], %r23;
	st.local.u32 	[%rd6+28], %r24;
	@%p88 bra 	$L__BB0_420;
	ld.const.u32 	%r2292, [SECP256K1_P];
	add.s32 	%r2293, %r2292, -2;
	st.local.u32 	[%rd6], %r2293;
	bra.uni 	$L__BB0_429;
$L__BB0_420:
	setp.ne.s32 	%p89, %r18, 0;
	mov.b32 	%r2282, -2;
	st.local.u32 	[%rd6], %r2282;
	mov.b64 	%rd4122, 1;
	@%p89 bra 	$L__BB0_428;
	setp.ne.s32 	%p90, %r19, 0;
	mov.b32 	%r2283, -1;
	st.local.u32 	[%rd6+4], %r2283;
	mov.b64 	%rd4122, 2;
	@%p90 bra 	$L__BB0_428;
	setp.ne.s32 	%p91, %r20, 0;
	mov.b32 	%r2284, -1;
	st.local.u32 	[%rd6+8], %r2284;
	mov.b64 	%rd4122, 3;
	@%p91 bra 	$L__BB0_428;
	setp.ne.s32 	%p92, %r21, 0;
	mov.b32 	%r2285, -1;
	st.local.u32 	[%rd6+12], %r2285;
	mov.b64 	%rd4122, 4;
	@%p92 bra 	$L__BB0_428;
	setp.ne.s32 	%p93, %r22, 0;
	mov.b32 	%r2286, -1;
	st.local.u32 	[%rd6+16], %r2286;
	mov.b64 	%rd4122, 5;
	@%p93 bra 	$L__BB0_428;
	setp.ne.s32 	%p94, %r23, 0;
	mov.b32 	%r2287, -1;
	st.local.u32 	[%rd6+20], %r2287;
	mov.b64 	%rd4122, 6;
	@%p94 bra 	$L__BB0_428;
	setp.ne.s32 	%p95, %r24, 0;
	mov.b32 	%r2288, -1;
	st.local.u32 	[%rd6+24], %r2288;
	mov.b64 	%rd4122, 7;
	@%p95 bra 	$L__BB0_428;
	mov.b32 	%r2291, -1;
	st.local.u32 	[%rd6+28], %r2291;
	bra.uni 	$L__BB0_429;
$L__BB0_428:
	shl.b64 	%rd677, %rd4122, 2;
	add.s64 	%rd678, %rd6, %rd677;
	ld.local.u32 	%r2289, [%rd678];
	add.s32 	%r2290, %r2289, -1;
	st.local.u32 	[%rd678], %r2290;
$L__BB0_429:
	st.local.u32 	[%rd7], %r3464;
	st.local.u32 	[%rd7+4], %r3372;
	st.local.u32 	[%rd7+8], %r3371;
	st.local.u32 	[%rd7+12], %r3370;
	st.local.u32 	[%rd7+16], %r3369;
	st.local.u32 	[%rd7+20], %r3368;
	st.local.u32 	[%rd7+24], %r3367;
	st.local.u32 	[%rd7+28], %r3366;
	mov.b32 	%r3423, 1;
	mov.b32 	%r3382, 0;
	mov.u32 	%r3422, %r3382;
	mov.u32 	%r3421, %r3382;
	mov.u32 	%r3420, %r3382;
	mov.u32 	%r3419, %r3382;
	mov.u32 	%r3418, %r3382;
	mov.u32 	%r3417, %r3382;
	mov.u32 	%r3416, %r3382;
	mov.u32 	%r3408, %r3416;
	mov.u32 	%r3409, %r3417;
	mov.u32 	%r3410, %r3418;
	mov.u32 	%r3411, %r3419;
	mov.u32 	%r3412, %r3420;
	mov.u32 	%r3413, %r3421;
	mov.u32 	%r3414, %r3422;
	mov.u32 	%r3415, %r3423;
$L__BB0_430:
	shr.u32 	%r2296, %r3382, 5;
	and.b32  	%r2297, %r3382, 31;
	mul.wide.u32 	%rd679, %r2296, 4;
	add.s64 	%rd680, %rd6, %rd679;
	ld.local.u32 	%r2298, [%rd680];
	shr.u32 	%r2299, %r2298, %r2297;
	and.b32  	%r2300, %r2299, 1;
	setp.eq.b32 	%p96, %r2300, 1;
	not.pred 	%p97, %p96;
	@%p97 bra 	$L__BB0_464;
	mov.b32 	%r3408, 0;
	mov.u32 	%r3409, %r3408;
	mov.u32 	%r3410, %r3408;
	mov.u32 	%r3411, %r3408;
	mov.u32 	%r3412, %r3408;
	mov.u32 	%r3413, %r3408;
	mov.u32 	%r3414, %r3408;
	mov.u32 	%r3415, %r3408;
	mov.u32 	%r3407, %r3408;
$L__BB0_432:
	mov.u32 	%r842, %r3413;
	mov.u32 	%r841, %r3412;
	mov.u32 	%r840, %r3411;
	mov.u32 	%r839, %r3410;
	mov.u32 	%r838, %r3409;
	shr.u32 	%r2302, %r3407, 5;
	and.b32  	%r2303, %r3407, 31;
	mul.wide.u32 	%rd681, %r2302, 4;
	add.s64 	%rd682, %rd7, %rd681;
	ld.local.u32 	%r2304, [%rd682];
	shr.u32 	%r2305, %r2304, %r2303;
	and.b32  	%r2306, %r2305, 1;
	setp.eq.b32 	%p98, %r2306, 1;
	not.pred 	%p99, %p98;
	@%p99 bra 	$L__BB0_448;
	add.s32 	%r854, %r3415, %r3423;
	setp.lt.u32 	%p100, %r854, %r3415;
	selp.u64 	%rd683, 1, 0, %p100;
	cvt.u64.u32 	%rd684, %r3414;
	cvt.u64.u32 	%rd685, %r3422;
	add.s64 	%rd686, %rd683, %rd684;
	add.s64 	%rd170, %rd686, %rd685;
	shr.u64 	%rd687, %rd170, 32;
	cvt.u64.u32 	%rd688, %r842;
	cvt.u64.u32 	%rd689, %r3421;
	add.s64 	%rd690, %rd687, %rd688;
	add.s64 	%rd691, %rd690, %rd689;
	shr.u64 	%rd692, %rd691, 32;
	cvt.u64.u32 	%rd693, %r841;
	cvt.u64.u32 	%rd694, %r3420;
	add.s64 	%rd695, %rd692, %rd693;
	add.s64 	%rd696, %rd695, %rd694;
	shr.u64 	%rd697, %rd696, 32;
	cvt.u64.u32 	%rd698, %r840;
	cvt.u64.u32 	%rd699, %r3419;
	add.s64 	%rd700, %rd697, %rd698;
	add.s64 	%rd701, %rd700, %rd699;
	shr.u64 	%rd702, %rd701, 32;
	cvt.u64.u32 	%rd703, %r839;
	cvt.u64.u32 	%rd704, %r3418;
	add.s64 	%rd705, %rd702, %rd703;
	add.s64 	%rd706, %rd705, %rd704;
	shr.u64 	%rd707, %rd706, 32;
	cvt.u64.u32 	%rd708, %r838;
	cvt.u64.u32 	%rd709, %r3417;
	add.s64 	%rd710, %rd707, %rd708;
	add.s64 	%rd711, %rd710, %rd709;
	{ .reg .b32 tmp; mov.b64 {tmp, %r2307}, %rd711; }
	add.s32 	%r2308, %r3408, %r2307;
	add.s32 	%r3408, %r2308, %r3416;
	setp.gt.u32 	%p101, %r3408, %r24;
	@%p101 bra 	$L__BB0_447;
	shr.u64 	%rd712, %rd170, 32;
	cvt.u64.u32 	%rd713, %r842;
	add.s64 	%rd714, %rd712, %rd713;
	cvt.u64.u32 	%rd715, %r3421;
	add.s64 	%rd716, %rd714, %rd715;
	shr.u64 	%rd717, %rd716, 32;
	cvt.u64.u32 	%rd718, %r841;
	add.s64 	%rd719, %rd717, %rd718;
	cvt.u64.u32 	%rd720, %r3420;
	add.s64 	%rd721, %rd719, %rd720;
	shr.u64 	%rd722, %rd721, 32;
	cvt.u64.u32 	%rd723, %r840;
	add.s64 	%rd724, %rd722, %rd723;
	cvt.u64.u32 	%rd725, %r3419;
	add.s64 	%rd726, %rd724, %rd725;
	cvt.u32.u64 	%r3411, %rd726;
	shr.u64 	%rd727, %rd726, 32;
	cvt.u64.u32 	%rd728, %r839;
	add.s64 	%rd729, %rd727, %rd728;
	cvt.u64.u32 	%rd730, %r3418;
	add.s64 	%rd731, %rd729, %rd730;
	cvt.u32.u64 	%r3410, %rd731;
	cvt.u32.u64 	%r3413, %rd716;
	cvt.u32.u64 	%r3414, %rd170;
	cvt.u32.u64 	%r3412, %rd721;
	shr.u64 	%rd732, %rd731, 32;
	cvt.u64.u32 	%rd733, %r838;
	cvt.u64.u32 	%rd734, %r3417;
	cvt.u32.u64 	%r2309, %rd732;
	cvt.u32.u64 	%r2310, %rd733;
	add.s32 	%r2311, %r2309, %r2310;
	cvt.u32.u64 	%r2312, %rd734;
	add.s32 	%r3409, %r2311, %r2312;
	setp.lt.u32 	%p102, %r3408, %r24;
	mov.u32 	%r3415, %r854;
	@%p102 bra 	$L__BB0_448;
	shr.u64 	%rd735, %rd170, 32;
	cvt.u64.u32 	%rd736, %r842;
	add.s64 	%rd737, %rd735, %rd736;
	cvt.u64.u32 	%rd738, %r3421;
	add.s64 	%rd739, %rd737, %rd738;
	shr.u64 	%rd740, %rd739, 32;
	cvt.u64.u32 	%rd741, %r841;
	add.s64 	%rd742, %rd740, %rd741;
	cvt.u64.u32 	%rd743, %r3420;
	add.s64 	%rd744, %rd742, %rd743;
	shr.u64 	%rd745, %rd744, 32;
	cvt.u64.u32 	%rd746, %r840;
	add.s64 	%rd747, %rd745, %rd746;
	cvt.u64.u32 	%rd748, %r3419;
	add.s64 	%rd749, %rd747, %rd748;
	shr.u64 	%rd750, %rd749, 32;
	cvt.u64.u32 	%rd751, %r839;
	add.s64 	%rd752, %rd750, %rd751;
	cvt.u64.u32 	%rd753, %r3418;
	add.s64 	%rd754, %rd752, %rd753;
	shr.u64 	%rd755, %rd754, 32;
	cvt.u64.u32 	%rd756, %r838;
	cvt.u64.u32 	%rd757, %r3417;
	cvt.u32.u64 	%r2313, %rd755;
	cvt.u32.u64 	%r2314, %rd756;
	add.s32 	%r2315, %r2313, %r2314;
	cvt.u32.u64 	%r2316, %rd757;
	add.s32 	%r2317, %r2315, %r2316;
	setp.lt.u32 	%p103, %r23, %r2317;
	@%p103 bra 	$L__BB0_447;
	shr.u64 	%rd758, %rd170, 32;
	cvt.u64.u32 	%rd759, %r842;
	add.s64 	%rd760, %rd758, %rd759;
	cvt.u64.u32 	%rd761, %r3421;
	add.s64 	%rd762, %rd760, %rd761;
	shr.u64 	%rd763, %rd762, 32;
	cvt.u64.u32 	%rd764, %r841;
	add.s64 	%rd765, %rd763, %rd764;
	cvt.u64.u32 	%rd766, %r3420;
	add.s64 	%rd767, %rd765, %rd766;
	shr.u64 	%rd768, %rd767, 32;
	cvt.u64.u32 	%rd769, %r840;
	add.s64 	%rd770, %rd768, %rd769;
	cvt.u64.u32 	%rd771, %r3419;
	add.s64 	%rd772, %rd770, %rd771;
	cvt.u32.u64 	%r3411, %rd772;
	shr.u64 	%rd773, %rd772, 32;
	cvt.u64.u32 	%rd774, %r839;
	add.s64 	%rd775, %rd773, %rd774;
	cvt.u64.u32 	%rd776, %r3418;
	add.s64 	%rd777, %rd775, %rd776;
	cvt.u32.u64 	%r3410, %rd777;
	cvt.u32.u64 	%r3413, %rd762;
	cvt.u32.u64 	%r3412, %rd767;
	shr.u64 	%rd778, %rd777, 32;
	cvt.u64.u32 	%rd779, %r838;
	cvt.u64.u32 	%rd780, %r3417;
	cvt.u32.u64 	%r2318, %rd778;
	cvt.u32.u64 	%r2319, %rd779;
	add.s32 	%r2320, %r2318, %r2319;
	cvt.u32.u64 	%r2321, %rd780;
	add.s32 	%r3409, %r2320, %r2321;
	setp.gt.u32 	%p104, %r23, %r3409;
	mov.u32 	%r3415, %r854;
	@%p104 bra 	$L__BB0_448;
	shr.u64 	%rd781, %rd170, 32;
	cvt.u64.u32 	%rd782, %r842;
	add.s64 	%rd783, %rd781, %rd782;
	cvt.u64.u32 	%rd784, %r3421;
	add.s64 	%rd785, %rd783, %rd784;
	shr.u64 	%rd786, %rd785, 32;
	cvt.u64.u32 	%rd787, %r841;
	add.s64 	%rd788, %rd786, %rd787;
	cvt.u64.u32 	%rd789, %r3420;
	add.s64 	%rd790, %rd788, %rd789;
	shr.u64 	%rd791, %rd790, 32;
	cvt.u64.u32 	%rd792, %r840;
	add.s64 	%rd793, %rd791, %rd792;
	cvt.u64.u32 	%rd794, %r3419;
	add.s64 	%rd795, %rd793, %rd794;
	shr.u64 	%rd796, %rd795, 32;
	cvt.u64.u32 	%rd797, %r839;
	cvt.u64.u32 	%rd798, %r3418;
	cvt.u32.u64 	%r2322, %rd796;
	cvt.u32.u64 	%r2323, %rd797;
	add.s32 	%r2324, %r2322, %r2323;
	cvt.u32.u64 	%r2325, %rd798;
	add.s32 	%r2326, %r2324, %r2325;
	setp.lt.u32 	%p105, %r22, %r2326;
	@%p105 bra 	$L__BB0_447;
	shr.u64 	%rd799, %rd170, 32;
	cvt.u64.u32 	%rd800, %r842;
	add.s64 	%rd801, %rd799, %rd800;
	cvt.u64.u32 	%rd802, %r3421;
	add.s64 	%rd803, %rd801, %rd802;
	shr.u64 	%rd804, %rd803, 32;
	cvt.u64.u32 	%rd805, %r841;
	add.s64 	%rd806, %rd804, %rd805;
	cvt.u64.u32 	%rd807, %r3420;
	add.s64 	%rd808, %rd806, %rd807;
	shr.u64 	%rd809, %rd808, 32;
	cvt.u64.u32 	%rd810, %r840;
	add.s64 	%rd811, %rd809, %rd810;
	cvt.u64.u32 	%rd812, %r3419;
	add.s64 	%rd813, %rd811, %rd812;
	cvt.u32.u64 	%r3411, %rd813;
	cvt.u32.u64 	%r3413, %rd803;
	cvt.u32.u64 	%r3412, %rd808;
	shr.u64 	%rd814, %rd813, 32;
	cvt.u64.u32 	%rd815, %r839;
	add.s64 	%rd816, %rd814, %rd815;
	cvt.u64.u32 	%rd817, %r3418;
	add.s64 	%rd818, %rd816, %rd817;
	shr.u64 	%rd819, %rd818, 32;
	cvt.u64.u32 	%rd820, %r838;
	cvt.u64.u32 	%rd821, %r3417;
	cvt.u32.u64 	%r2327, %rd819;
	cvt.u32.u64 	%r2328, %rd820;
	add.s32 	%r2329, %r2327, %r2328;
	cvt.u32.u64 	%r2330, %rd821;
	add.s32 	%r3409, %r2329, %r2330;
	cvt.u32.u64 	%r3410, %rd818;
	setp.gt.u32 	%p106, %r22, %r3410;
	mov.u32 	%r3415, %r854;
	@%p106 bra 	$L__BB0_448;
	shr.u64 	%rd822, %rd170, 32;
	cvt.u64.u32 	%rd823, %r842;
	add.s64 	%rd824, %rd822, %rd823;
	cvt.u64.u32 	%rd825, %r3421;
	add.s64 	%rd826, %rd824, %rd825;
	shr.u64 	%rd827, %rd826, 32;
	cvt.u64.u32 	%rd828, %r841;
	add.s64 	%rd829, %rd827, %rd828;
	cvt.u64.u32 	%rd830, %r3420;
	add.s64 	%rd831, %rd829, %rd830;
	shr.u64 	%rd832, %rd831, 32;
	cvt.u64.u32 	%rd833, %r840;
	cvt.u64.u32 	%rd834, %r3419;
	cvt.u32.u64 	%r2331, %rd832;
	cvt.u32.u64 	%r2332, %rd833;
	add.s32 	%r2333, %r2331, %r2332;
	cvt.u32.u64 	%r2334, %rd834;
	add.s32 	%r2335, %r2333, %r2334;
	setp.lt.u32 	%p107, %r21, %r2335;
	@%p107 bra 	$L__BB0_447;
	shr.u64 	%rd835, %rd170, 32;
	cvt.u64.u32 	%rd836, %r842;
	add.s64 	%rd837, %rd835, %rd836;
	cvt.u64.u32 	%rd838, %r3421;
	add.s64 	%rd839, %rd837, %rd838;
	shr.u64 	%rd840, %rd839, 32;
	cvt.u64.u32 	%rd841, %r841;
	add.s64 	%rd842, %rd840, %rd841;
	cvt.u64.u32 	%rd843, %r3420;
	add.s64 	%rd844, %rd842, %rd843;
	shr.u64 	%rd845, %rd844, 32;
	cvt.u64.u32 	%rd846, %r840;
	add.s64 	%rd847, %rd845, %rd846;
	cvt.u64.u32 	%rd848, %r3419;
	add.s64 	%rd849, %rd847, %rd848;
	shr.u64 	%rd850, %rd849, 32;
	cvt.u64.u32 	%rd851, %r839;
	add.s64 	%rd852, %rd850, %rd851;
	cvt.u64.u32 	%rd853, %r3418;
	add.s64 	%rd854, %rd852, %rd853;
	cvt.u32.u64 	%r3410, %rd854;
	cvt.u32.u64 	%r3413, %rd839;
	cvt.u32.u64 	%r3412, %rd844;
	shr.u64 	%rd855, %rd854, 32;
	cvt.u64.u32 	%rd856, %r838;
	cvt.u64.u32 	%rd857, %r3417;
	cvt.u32.u64 	%r2336, %rd855;
	cvt.u32.u64 	%r2337, %rd856;
	add.s32 	%r2338, %r2336, %r2337;
	cvt.u32.u64 	%r2339, %rd857;
	add.s32 	%r3409, %r2338, %r2339;
	cvt.u32.u64 	%r3411, %rd849;
	setp.gt.u32 	%p108, %r21, %r3411;
	mov.u32 	%r3415, %r854;
	@%p108 bra 	$L__BB0_448;
	shr.u64 	%rd858, %rd170, 32;
	cvt.u64.u32 	%rd859, %r842;
	add.s64 	%rd860, %rd858, %rd859;
	cvt.u64.u32 	%rd861, %r3421;
	add.s64 	%rd862, %rd860, %rd861;
	shr.u64 	%rd863, %rd862, 32;
	cvt.u64.u32 	%rd864, %r841;
	cvt.u64.u32 	%rd865, %r3420;
	cvt.u32.u64 	%r2340, %rd863;
	cvt.u32.u64 	%r2341, %rd864;
	add.s32 	%r2342, %r2340, %r2341;
	cvt.u32.u64 	%r2343, %rd865;
	add.s32 	%r2344, %r2342, %r2343;
	setp.lt.u32 	%p109, %r20, %r2344;
	@%p109 bra 	$L__BB0_447;
	shr.u64 	%rd866, %rd170, 32;
	cvt.u64.u32 	%rd867, %r842;
	add.s64 	%rd868, %rd866, %rd867;
	cvt.u64.u32 	%rd869, %r3421;
	add.s64 	%rd870, %rd868, %rd869;
	shr.u64 	%rd871, %rd870, 32;
	cvt.u64.u32 	%rd872, %r841;
	add.s64 	%rd873, %rd871, %rd872;
	cvt.u64.u32 	%rd874, %r3420;
	add.s64 	%rd875, %rd873, %rd874;
	shr.u64 	%rd876, %rd875, 32;
	cvt.u64.u32 	%rd877, %r840;
	add.s64 	%rd878, %rd876, %rd877;
	cvt.u64.u32 	%rd879, %r3419;
	add.s64 	%rd880, %rd878, %rd879;
	cvt.u32.u64 	%r3411, %rd880;
	shr.u64 	%rd881, %rd880, 32;
	cvt.u64.u32 	%rd882, %r839;
	add.s64 	%rd883, %rd881, %rd882;
	cvt.u64.u32 	%rd884, %r3418;
	add.s64 	%rd885, %rd883, %rd884;
	cvt.u32.u64 	%r3410, %rd885;
	cvt.u32.u64 	%r3413, %rd870;
	shr.u64 	%rd886, %rd885, 32;
	cvt.u64.u32 	%rd887, %r838;
	cvt.u64.u32 	%rd888, %r3417;
	cvt.u32.u64 	%r2345, %rd886;
	cvt.u32.u64 	%r2346, %rd887;
	add.s32 	%r2347, %r2345, %r2346;
	cvt.u32.u64 	%r2348, %rd888;
	add.s32 	%r3409, %r2347, %r2348;
	cvt.u32.u64 	%r3412, %rd875;
	setp.gt.u32 	%p110, %r20, %r3412;
	mov.u32 	%r3415, %r854;
	@%p110 bra 	$L__BB0_448;
	shr.u64 	%rd889, %rd170, 32;
	cvt.u64.u32 	%rd890, %r842;
	cvt.u64.u32 	%rd891, %r3421;
	cvt.u32.u64 	%r2349, %rd890;
	cvt.u32.u64 	%r2350, %rd889;
	add.s32 	%r2351, %r2350, %r2349;
	cvt.u32.u64 	%r2352, %rd891;
	add.s32 	%r2353, %r2351, %r2352;
	setp.lt.u32 	%p111, %r19, %r2353;
	@%p111 bra 	$L__BB0_447;
	shr.u64 	%rd892, %rd170, 32;
	cvt.u64.u32 	%rd893, %r842;
	add.s64 	%rd894, %rd892, %rd893;
	cvt.u64.u32 	%rd895, %r3421;
	add.s64 	%rd896, %rd894, %rd895;
	shr.u64 	%rd897, %rd896, 32;
	cvt.u64.u32 	%rd898, %r841;
	add.s64 	%rd899, %rd897, %rd898;
	cvt.u64.u32 	%rd900, %r3420;
	add.s64 	%rd901, %rd899, %rd900;
	shr.u64 	%rd902, %rd901, 32;
	cvt.u64.u32 	%rd903, %r840;
	add.s64 	%rd904, %rd902, %rd903;
	cvt.u64.u32 	%rd905, %r3419;
	add.s64 	%rd906, %rd904, %rd905;
	cvt.u32.u64 	%r3411, %rd906;
	shr.u64 	%rd907, %rd906, 32;
	cvt.u64.u32 	%rd908, %r839;
	add.s64 	%rd909, %rd907, %rd908;
	cvt.u64.u32 	%rd910, %r3418;
	add.s64 	%rd911, %rd909, %rd910;
	cvt.u32.u64 	%r3410, %rd911;
	cvt.u32.u64 	%r3412, %rd901;
	shr.u64 	%rd912, %rd911, 32;
	cvt.u64.u32 	%rd913, %r838;
	cvt.u64.u32 	%rd914, %r3417;
	cvt.u32.u64 	%r2354, %rd912;
	cvt.u32.u64 	%r2355, %rd913;
	add.s32 	%r2356, %r2354, %r2355;
	cvt.u32.u64 	%r2357, %rd914;
	add.s32 	%r3409, %r2356, %r2357;
	cvt.u32.u64 	%r3413, %rd896;
	setp.gt.u32 	%p112, %r19, %r3413;
	mov.u32 	%r3415, %r854;
	@%p112 bra 	$L__BB0_448;
	cvt.u32.u64 	%r2358, %rd170;
	setp.lt.u32 	%p113, %r18, %r2358;
	@%p113 bra 	$L__BB0_447;
	shr.u64 	%rd915, %rd170, 32;
	cvt.u64.u32 	%rd916, %r842;
	add.s64 	%rd917, %rd915, %rd916;
	cvt.u64.u32 	%rd918, %r3421;
	add.s64 	%rd919, %rd917, %rd918;
	shr.u64 	%rd920, %rd919, 32;
	cvt.u64.u32 	%rd921, %r841;
	add.s64 	%rd922, %rd920, %rd921;
	cvt.u64.u32 	%rd923, %r3420;
	add.s64 	%rd924, %rd922, %rd923;
	shr.u64 	%rd925, %rd924, 32;
	cvt.u64.u32 	%rd926, %r840;
	add.s64 	%rd927, %rd925, %rd926;
	cvt.u64.u32 	%rd928, %r3419;
	add.s64 	%rd929, %rd927, %rd928;
	cvt.u32.u64 	%r3411, %rd929;
	shr.u64 	%rd930, %rd929, 32;
	cvt.u64.u32 	%rd931, %r839;
	add.s64 	%rd932, %rd930, %rd931;
	cvt.u64.u32 	%rd933, %r3418;
	add.s64 	%rd934, %rd932, %rd933;
	cvt.u32.u64 	%r3410, %rd934;
	cvt.u32.u64 	%r3413, %rd919;
	cvt.u32.u64 	%r3412, %rd924;
	shr.u64 	%rd935, %rd934, 32;
	cvt.u64.u32 	%rd936, %r838;
	cvt.u64.u32 	%rd937, %r3417;
	cvt.u32.u64 	%r2359, %rd935;
	cvt.u32.u64 	%r2360, %rd936;
	add.s32 	%r2361, %r2359, %r2360;
	cvt.u32.u64 	%r2362, %rd937;
	add.s32 	%r3409, %r2361, %r2362;
	cvt.u32.u64 	%r2363, %rd18;
	cvt.u32.u64 	%r3414, %rd170;
	setp.gt.u32 	%p114, %r18, %r3414;
	setp.lt.u32 	%p115, %r854, %r2363;
	or.pred  	%p116, %p114, %p115;
	mov.u32 	%r3415, %r854;
	@%p116 bra 	$L__BB0_448;
$L__BB0_447:
	cvt.u64.u32 	%rd939, %r854;
	sub.s64 	%rd940, %rd939, %rd18;
	cvt.u32.u64 	%r3415, %rd940;
	shr.u64 	%rd941, %rd940, 32;
	and.b64  	%rd942, %rd941, 1;
	and.b64  	%rd943, %rd170, 4294967295;
	cvt.u64.u32 	%rd944, %r18;
	add.s64 	%rd945, %rd942, %rd944;
	sub.s64 	%rd946, %rd943, %rd945;
	cvt.u32.u64 	%r3414, %rd946;
	shr.u64 	%rd947, %rd946, 32;
	and.b64  	%rd948, %rd947, 1;
	shr.u64 	%rd949, %rd170, 32;
	cvt.u64.u32 	%rd950, %r842;
	add.s64 	%rd951, %rd949, %rd950;
	cvt.u64.u32 	%rd952, %r3421;
	add.s64 	%rd953, %rd951, %rd952;
	and.b64  	%rd954, %rd953, 4294967295;
	cvt.u64.u32 	%rd955, %r19;
	add.s64 	%rd956, %rd948, %rd955;
	sub.s64 	%rd957, %rd954, %rd956;
	cvt.u32.u64 	%r3413, %rd957;
	shr.u64 	%rd958, %rd957, 32;
	and.b64  	%rd959, %rd958, 1;
	shr.u64 	%rd960, %rd953, 32;
	cvt.u64.u32 	%rd961, %r841;
	add.s64 	%rd962, %rd960, %rd961;
	cvt.u64.u32 	%rd963, %r3420;
	add.s64 	%rd964, %rd962, %rd963;
	and.b64  	%rd965, %rd964, 4294967295;
	cvt.u64.u32 	%rd966, %r20;
	add.s64 	%rd967, %rd959, %rd966;
	sub.s64 	%rd968, %rd965, %rd967;
	cvt.u32.u64 	%r3412, %rd968;
	shr.u64 	%rd969, %rd968, 32;
	and.b64  	%rd970, %rd969, 1;
	shr.u64 	%rd971, %rd964, 32;
	cvt.u64.u32 	%rd972, %r840;
	add.s64 	%rd973, %rd971, %rd972;
	cvt.u64.u32 	%rd974, %r3419;
	add.s64 	%rd975, %rd973, %rd974;
	and.b64  	%rd976, %rd975, 4294967295;
	add.s64 	%rd977, %rd970, %rd19;
	sub.s64 	%rd978, %rd976, %rd977;
	cvt.u32.u64 	%r3411, %rd978;
	shr.u64 	%rd979, %rd978, 32;
	and.b64  	%rd980, %rd979, 1;
	shr.u64 	%rd981, %rd975, 32;
	cvt.u64.u32 	%rd982, %r839;
	add.s64 	%rd983, %rd981, %rd982;
	cvt.u64.u32 	%rd984, %r3418;
	add.s64 	%rd985, %rd983, %rd984;
	and.b64  	%rd986, %rd985, 4294967295;
	add.s64 	%rd987, %rd980, %rd20;
	sub.s64 	%rd988, %rd986, %rd987;
	cvt.u32.u64 	%r3410, %rd988;
	shr.u64 	%rd989, %rd988, 32;
	and.b64  	%rd990, %rd989, 1;
	shr.u64 	%rd991, %rd985, 32;
	cvt.u64.u32 	%rd992, %r838;
	add.s64 	%rd993, %rd991, %rd992;
	cvt.u64.u32 	%rd994, %r3417;
	add.s64 	%rd995, %rd993, %rd994;
	and.b64  	%rd996, %rd995, 4294967295;
	add.s64 	%rd997, %rd990, %rd21;
	sub.s64 	%rd998, %rd996, %rd997;
	cvt.u32.u64 	%r3409, %rd998;
	{ .reg .b32 tmp; mov.b64 {tmp, %r2364}, %rd998; }
	and.b32  	%r2365, %r2364, 1;
	add.s32 	%r2366, %r2365, %r24;
	sub.s32 	%r3408, %r3408, %r2366;
$L__BB0_448:
	shl.b32 	%r914, %r3423, 1;
	shr.u32 	%r2367, %r3423, 31;
	cvt.u64.u32 	%rd999, %r2367;
	mul.wide.u32 	%rd1000, %r3422, 2;
	or.b64  	%rd171, %rd1000, %rd999;
	shr.u64 	%rd1001, %rd1000, 32;
	mul.wide.u32 	%rd1002, %r3421, 2;
	or.b64  	%rd172, %rd1001, %rd1002;
	shr.u64 	%rd1003, %rd1002, 32;
	mul.wide.u32 	%rd1004, %r3420, 2;
	or.b64  	%rd173, %rd1003, %rd1004;
	shr.u64 	%rd1005, %rd1004, 32;
	mul.wide.u32 	%rd1006, %r3419, 2;
	add.s64 	%rd174, %rd1005, %rd1006;
	shr.u64 	%rd1007, %rd174, 32;
	mul.wide.u32 	%rd1008, %r3418, 2;
	add.s64 	%rd175, %rd1007, %rd1008;
	shr.u64 	%rd1009, %rd175, 32;
	mul.wide.u32 	%rd1010, %r3417, 2;
	add.s64 	%rd176, %rd1009, %rd1010;
	{ .reg .b32 tmp; mov.b64 {tmp, %r2368}, %rd176; }
	shl.b32 	%r2369, %r3416, 1;
	add.s32 	%r3416, %r2369, %r2368;
	setp.gt.u32 	%p117, %r3416, %r24;
	@%p117 bra 	$L__BB0_462;
	cvt.u32.u64 	%r3417, %rd176;
	cvt.u32.u64 	%r3422, %rd171;
	cvt.u32.u64 	%r3419, %rd174;
	cvt.u32.u64 	%r3418, %rd175;
	cvt.u32.u64 	%r3420, %rd173;
	cvt.u32.u64 	%r3421, %rd172;
	setp.lt.u32 	%p118, %r3416, %r24;
	mov.u32 	%r3423, %r914;
	@%p118 bra 	$L__BB0_463;
	cvt.u32.u64 	%r2370, %rd176;
	setp.lt.u32 	%p119, %r23, %r2370;
	@%p119 bra 	$L__BB0_462;
	cvt.u32.u64 	%r3417, %rd176;
	setp.gt.u32 	%p120, %r23, %r3417;
	mov.u32 	%r3423, %r914;
	@%p120 bra 	$L__BB0_463;
	cvt.u32.u64 	%r2371, %rd175;
	setp.lt.u32 	%p121, %r22, %r2371;
	@%p121 bra 	$L__BB0_462;
	cvt.u32.u64 	%r3418, %rd175;
	setp.gt.u32 	%p122, %r22, %r3418;
	mov.u32 	%r3423, %r914;
	@%p122 bra 	$L__BB0_463;
	cvt.u32.u64 	%r2372, %rd174;
	setp.lt.u32 	%p123, %r21, %r2372;
	@%p123 bra 	$L__BB0_462;
	cvt.u32.u64 	%r3419, %rd174;
	setp.gt.u32 	%p124, %r21, %r3419;
	mov.u32 	%r3423, %r914;
	@%p124 bra 	$L__BB0_463;
	cvt.u32.u64 	%r2373, %rd173;
	setp.lt.u32 	%p125, %r20, %r2373;
	@%p125 bra 	$L__BB0_462;
	cvt.u32.u64 	%r3420, %rd173;
	setp.gt.u32 	%p126, %r20, %r3420;
	mov.u32 	%r3423, %r914;
	@%p126 bra 	$L__BB0_463;
	cvt.u32.u64 	%r2374, %rd172;
	setp.lt.u32 	%p127, %r19, %r2374;
	@%p127 bra 	$L__BB0_462;
	cvt.u32.u64 	%r3421, %rd172;
	setp.gt.u32 	%p128, %r19, %r3421;
	mov.u32 	%r3423, %r914;
	@%p128 bra 	$L__BB0_463;
	cvt.u32.u64 	%r2375, %rd171;
	setp.lt.u32 	%p129, %r18, %r2375;
	@%p129 bra 	$L__BB0_462;
	cvt.u32.u64 	%r2376, %rd18;
	cvt.u32.u64 	%r3422, %rd171;
	setp.gt.u32 	%p130, %r18, %r3422;
	setp.lt.u32 	%p131, %r914, %r2376;
	or.pred  	%p132, %p130, %p131;
	mov.u32 	%r3423, %r914;
	@%p132 bra 	$L__BB0_463;
$L__BB0_462:
	cvt.u64.u32 	%rd1012, %r914;
	sub.s64 	%rd1013, %rd1012, %rd18;
	cvt.u32.u64 	%r3423, %rd1013;
	shr.u64 	%rd1014, %rd1013, 32;
	and.b64  	%rd1015, %rd1014, 1;
	and.b64  	%rd1016, %rd171, 4294967295;
	cvt.u64.u32 	%rd1017, %r18;
	add.s64 	%rd1018, %rd1015, %rd1017;
	sub.s64 	%rd1019, %rd1016, %rd1018;
	cvt.u32.u64 	%r3422, %rd1019;
	shr.u64 	%rd1020, %rd1019, 32;
	and.b64  	%rd1021, %rd1020, 1;
	and.b64  	%rd1022, %rd172, 4294967295;
	cvt.u64.u32 	%rd1023, %r19;
	add.s64 	%rd1024, %rd1021, %rd1023;
	sub.s64 	%rd1025, %rd1022, %rd1024;
	cvt.u32.u64 	%r3421, %rd1025;
	shr.u64 	%rd1026, %rd1025, 32;
	and.b64  	%rd1027, %rd1026, 1;
	and.b64  	%rd1028, %rd173, 4294967295;
	cvt.u64.u32 	%rd1029, %r20;
	add.s64 	%rd1030, %rd1027, %rd1029;
	sub.s64 	%rd1031, %rd1028, %rd1030;
	cvt.u32.u64 	%r3420, %rd1031;
	shr.u64 	%rd1032, %rd1031, 32;
	and.b64  	%rd1033, %rd1032, 1;
	and.b64  	%rd1034, %rd174, 4294967295;
	add.s64 	%rd1035, %rd1033, %rd19;
	sub.s64 	%rd1036, %rd1034, %rd1035;
	cvt.u32.u64 	%r3419, %rd1036;
	shr.u64 	%rd1037, %rd1036, 32;
	and.b64  	%rd1038, %rd1037, 1;
	and.b64  	%rd1039, %rd175, 4294967295;
	add.s64 	%rd1040, %rd1038, %rd20;
	sub.s64 	%rd1041, %rd1039, %rd1040;
	cvt.u32.u64 	%r3418, %rd1041;
	shr.u64 	%rd1042, %rd1041, 32;
	and.b64  	%rd1043, %rd1042, 1;
	and.b64  	%rd1044, %rd176, 4294967295;
	add.s64 	%rd1045, %rd1043, %rd21;
	sub.s64 	%rd1046, %rd1044, %rd1045;
	cvt.u32.u64 	%r3417, %rd1046;
	{ .reg .b32 tmp; mov.b64 {tmp, %r2377}, %rd1046; }
	and.b32  	%r2378, %r2377, 1;
	add.s32 	%r2379, %r2378, %r24;
	sub.s32 	%r3416, %r3416, %r2379;
$L__BB0_463:
	add.s32 	%r3407, %r3407, 1;
	setp.ne.s32 	%p133, %r3407, 256;
	@%p133 bra 	$L__BB0_432;
$L__BB0_464:
	mov.b32 	%r3449, 0;
	mov.u32 	%r3450, %r3449;
	mov.u32 	%r3451, %r3449;
	mov.u32 	%r3452, %r3449;
	mov.u32 	%r3453, %r3449;
	mov.u32 	%r3454, %r3449;
	mov.u32 	%r3455, %r3449;
	mov.u32 	%r3456, %r3449;
	mov.u32 	%r3448, %r3449;
$L__BB0_465:
	shr.u32 	%r2381, %r3448, 5;
	and.b32  	%r2382, %r3448, 31;
	mul.wide.u32 	%rd1047, %r2381, 4;
	add.s64 	%rd1048, %rd7, %rd1047;
	ld.local.u32 	%r2383, [%rd1048];
	shr.u32 	%r2384, %r2383, %r2382;
	and.b32  	%r2385, %r2384, 1;
	setp.eq.b32 	%p134, %r2385, 1;
	not.pred 	%p135, %p134;
	@%p135 bra 	$L__BB0_481;
	add.s32 	%r1000, %r3456, %r3464;
	setp.lt.u32 	%p136, %r1000, %r3456;
	selp.u64 	%rd1049, 1, 0, %p136;
	cvt.u64.u32 	%rd1050, %r3455;
	cvt.u64.u32 	%rd1051, %r3372;
	add.s64 	%rd1052, %rd1049, %rd1050;
	add.s64 	%rd177, %rd1052, %rd1051;
	shr.u64 	%rd1053, %rd177, 32;
	cvt.u64.u32 	%rd1054, %r3454;
	cvt.u64.u32 	%rd1055, %r3371;
	add.s64 	%rd1056, %rd1053, %rd1054;
	add.s64 	%rd178, %rd1056, %rd1055;
	shr.u64 	%rd1057, %rd178, 32;
	cvt.u64.u32 	%rd1058, %r3453;
	cvt.u64.u32 	%rd1059, %r3370;
	add.s64 	%rd1060, %rd1057, %rd1058;
	add.s64 	%rd179, %rd1060, %rd1059;
	shr.u64 	%rd1061, %rd179, 32;
	cvt.u64.u32 	%rd1062, %r3452;
	cvt.u64.u32 	%rd1063, %r3369;
	add.s64 	%rd1064, %rd1061, %rd1062;
	add.s64 	%rd180, %rd1064, %rd1063;
	shr.u64 	%rd1065, %rd180, 32;
	cvt.u64.u32 	%rd1066, %r3451;
	cvt.u64.u32 	%rd1067, %r3368;
	add.s64 	%rd1068, %rd1065, %rd1066;
	add.s64 	%rd181, %rd1068, %rd1067;
	shr.u64 	%rd1069, %rd181, 32;
	cvt.u64.u32 	%rd1070, %r3450;
	cvt.u64.u32 	%rd1071, %r3367;
	add.s64 	%rd1072, %rd1069, %rd1070;
	add.s64 	%rd182, %rd1072, %rd1071;
	{ .reg .b32 tmp; mov.b64 {tmp, %r2386}, %rd182; }
	add.s32 	%r2387, %r3449, %r2386;
	add.s32 	%r3449, %r2387, %r3366;
	setp.gt.u32 	%p137, %r3449, %r24;
	@%p137 bra 	$L__BB0_480;
	cvt.u32.u64 	%r3450, %rd182;
	cvt.u32.u64 	%r3454, %rd178;
	cvt.u32.u64 	%r3455, %rd177;
	cvt.u32.u64 	%r3453, %rd179;
	cvt.u32.u64 	%r3452, %rd180;
	cvt.u32.u64 	%r3451, %rd181;
	setp.lt.u32 	%p138, %r3449, %r24;
	mov.u32 	%r3456, %r1000;
	@%p138 bra 	$L__BB0_481;
	cvt.u32.u64 	%r2388, %rd182;
	setp.lt.u32 	%p139, %r23, %r2388;
	@%p139 bra 	$L__BB0_480;
	cvt.u32.u64 	%r3450, %rd182;
	setp.gt.u32 	%p140, %r23, %r3450;
	mov.u32 	%r3456, %r1000;
	@%p140 bra 	$L__BB0_481;
	cvt.u32.u64 	%r2389, %rd181;
	setp.lt.u32 	%p141, %r22, %r2389;
	@%p141 bra 	$L__BB0_480;
	cvt.u32.u64 	%r3451, %rd181;
	setp.gt.u32 	%p142, %r22, %r3451;
	mov.u32 	%r3456, %r1000;
	@%p142 bra 	$L__BB0_481;
	cvt.u32.u64 	%r2390, %rd180;
	setp.lt.u32 	%p143, %r21, %r2390;
	@%p143 bra 	$L__BB0_480;
	cvt.u32.u64 	%r3452, %rd180;
	setp.gt.u32 	%p144, %r21, %r3452;
	mov.u32 	%r3456, %r1000;
	@%p144 bra 	$L__BB0_481;
	cvt.u32.u64 	%r2391, %rd179;
	setp.lt.u32 	%p145, %r20, %r2391;
	@%p145 bra 	$L__BB0_480;
	cvt.u32.u64 	%r3453, %rd179;
	setp.gt.u32 	%p146, %r20, %r3453;
	mov.u32 	%r3456, %r1000;
	@%p146 bra 	$L__BB0_481;
	cvt.u32.u64 	%r2392, %rd178;
	setp.lt.u32 	%p147, %r19, %r2392;
	@%p147 bra 	$L__BB0_480;
	cvt.u32.u64 	%r3454, %rd178;
	setp.gt.u32 	%p148, %r19, %r3454;
	mov.u32 	%r3456, %r1000;
	@%p148 bra 	$L__BB0_481;
	cvt.u32.u64 	%r2393, %rd177;
	setp.lt.u32 	%p149, %r18, %r2393;
	@%p149 bra 	$L__BB0_480;
	cvt.u32.u64 	%r2394, %rd18;
	cvt.u32.u64 	%r3455, %rd177;
	setp.gt.u32 	%p150, %r18, %r3455;
	setp.lt.u32 	%p151, %r1000, %r2394;
	or.pred  	%p152, %p150, %p151;
	mov.u32 	%r3456, %r1000;
	@%p152 bra 	$L__BB0_481;
$L__BB0_480:
	cvt.u64.u32 	%rd1074, %r1000;
	sub.s64 	%rd1075, %rd1074, %rd18;
	cvt.u32.u64 	%r3456, %rd1075;
	shr.u64 	%rd1076, %rd1075, 32;
	and.b64  	%rd1077, %rd1076, 1;
	and.b64  	%rd1078, %rd177, 4294967295;
	cvt.u64.u32 	%rd1079, %r18;
	add.s64 	%rd1080, %rd1077, %rd1079;
	sub.s64 	%rd1081, %rd1078, %rd1080;
	cvt.u32.u64 	%r3455, %rd1081;
	shr.u64 	%rd1082, %rd1081, 32;
	and.b64  	%rd1083, %rd1082, 1;
	and.b64  	%rd1084, %rd178, 4294967295;
	cvt.u64.u32 	%rd1085, %r19;
	add.s64 	%rd1086, %rd1083, %rd1085;
	sub.s64 	%rd1087, %rd1084, %rd1086;
	cvt.u32.u64 	%r3454, %rd1087;
	shr.u64 	%rd1088, %rd1087, 32;
	and.b64  	%rd1089, %rd1088, 1;
	and.b64  	%rd1090, %rd179, 4294967295;
	cvt.u64.u32 	%rd1091, %r20;
	add.s64 	%rd1092, %rd1089, %rd1091;
	sub.s64 	%rd1093, %rd1090, %rd1092;
	cvt.u32.u64 	%r3453, %rd1093;
	shr.u64 	%rd1094, %rd1093, 32;
	and.b64  	%rd1095, %rd1094, 1;
	and.b64  	%rd1096, %rd180, 4294967295;
	add.s64 	%rd1097, %rd1095, %rd19;
	sub.s64 	%rd1098, %rd1096, %rd1097;
	cvt.u32.u64 	%r3452, %rd1098;
	shr.u64 	%rd1099, %rd1098, 32;
	and.b64  	%rd1100, %rd1099, 1;
	and.b64  	%rd1101, %rd181, 4294967295;
	add.s64 	%rd1102, %rd1100, %rd20;
	sub.s64 	%rd1103, %rd1101, %rd1102;
	cvt.u32.u64 	%r3451, %rd1103;
	shr.u64 	%rd1104, %rd1103, 32;
	and.b64  	%rd1105, %rd1104, 1;
	and.b64  	%rd1106, %rd182, 4294967295;
	add.s64 	%rd1107, %rd1105, %rd21;
	sub.s64 	%rd1108, %rd1106, %rd1107;
	cvt.u32.u64 	%r3450, %rd1108;
	{ .reg .b32 tmp; mov.b64 {tmp, %r2395}, %rd1108; }
	and.b32  	%r2396, %r2395, 1;
	add.s32 	%r2397, %r2396, %r24;
	sub.s32 	%r3449, %r3449, %r2397;
$L__BB0_481:
	shl.b32 	%r1060, %r3464, 1;
	shr.u32 	%r2398, %r3464, 31;
	cvt.u64.u32 	%rd1109, %r2398;
	mul.wide.u32 	%rd1110, %r3372, 2;
	or.b64  	%rd183, %rd1110, %rd1109;
	shr.u64 	%rd1111, %rd1110, 32;
	mul.wide.u32 	%rd1112, %r3371, 2;
	or.b64  	%rd184, %rd1111, %rd1112;
	shr.u64 	%rd1113, %rd1112, 32;
	mul.wide.u32 	%rd1114, %r3370, 2;
	or.b64  	%rd185, %rd1113, %rd1114;
	shr.u64 	%rd1115, %rd1114, 32;
	mul.wide.u32 	%rd1116, %r3369, 2;
	add.s64 	%rd186, %rd1115, %rd1116;
	shr.u64 	%rd1117, %rd186, 32;
	mul.wide.u32 	%rd1118, %r3368, 2;
	add.s64 	%rd187, %rd1117, %rd1118;
	shr.u64 	%rd1119, %rd187, 32;
	mul.wide.u32 	%rd1120, %r3367, 2;
	add.s64 	%rd188, %rd1119, %rd1120;
	{ .reg .b32 tmp; mov.b64 {tmp, %r2399}, %rd188; }
	shl.b32 	%r2400, %r3366, 1;
	add.s32 	%r3366, %r2400, %r2399;
	setp.gt.u32 	%p153, %r3366, %r24;
	@%p153 bra 	$L__BB0_495;
	cvt.u32.u64 	%r3367, %rd188;
	cvt.u32.u64 	%r3368, %rd187;
	cvt.u32.u64 	%r3369, %rd186;
	cvt.u32.u64 	%r3370, %rd185;
	cvt.u32.u64 	%r3371, %rd184;
	cvt.u32.u64 	%r3372, %rd183;
	setp.lt.u32 	%p154, %r3366, %r24;
	mov.u32 	%r3464, %r1060;
	@%p154 bra 	$L__BB0_496;
	cvt.u32.u64 	%r2401, %rd188;
	setp.lt.u32 	%p155, %r23, %r2401;
	@%p155 bra 	$L__BB0_495;
	cvt.u32.u64 	%r3367, %rd188;
	setp.gt.u32 	%p156, %r23, %r3367;
	mov.u32 	%r3464, %r1060;
	@%p156 bra 	$L__BB0_496;
	cvt.u32.u64 	%r2402, %rd187;
	setp.lt.u32 	%p157, %r22, %r2402;
	@%p157 bra 	$L__BB0_495;
	cvt.u32.u64 	%r3368, %rd187;
	setp.gt.u32 	%p158, %r22, %r3368;
	mov.u32 	%r3464, %r1060;
	@%p158 bra 	$L__BB0_496;
	cvt.u32.u64 	%r2403, %rd186;
	setp.lt.u32 	%p159, %r21, %r2403;
	@%p159 bra 	$L__BB0_495;
	cvt.u32.u64 	%r3369, %rd186;
	setp.gt.u32 	%p160, %r21, %r3369;
	mov.u32 	%r3464, %r1060;
	@%p160 bra 	$L__BB0_496;
	cvt.u32.u64 	%r2404, %rd185;
	setp.lt.u32 	%p161, %r20, %r2404;
	@%p161 bra 	$L__BB0_495;
	cvt.u32.u64 	%r3370, %rd185;
	setp.gt.u32 	%p162, %r20, %r3370;
	mov.u32 	%r3464, %r1060;
	@%p162 bra 	$L__BB0_496;
	cvt.u32.u64 	%r2405, %rd184;
	setp.lt.u32 	%p163, %r19, %r2405;
	@%p163 bra 	$L__BB0_495;
	cvt.u32.u64 	%r3371, %rd184;
	setp.gt.u32 	%p164, %r19, %r3371;
	mov.u32 	%r3464, %r1060;
	@%p164 bra 	$L__BB0_496;
	cvt.u32.u64 	%r2406, %rd183;
	setp.lt.u32 	%p165, %r18, %r2406;
	@%p165 bra 	$L__BB0_495;
	cvt.u32.u64 	%r2407, %rd18;
	cvt.u32.u64 	%r3372, %rd183;
	setp.gt.u32 	%p166, %r18, %r3372;
	setp.lt.u32 	%p167, %r1060, %r2407;
	or.pred  	%p168, %p166, %p167;
	mov.u32 	%r3464, %r1060;
	@%p168 bra 	$L__BB0_496;
$L__BB0_495:
	cvt.u64.u32 	%rd1122, %r1060;
	sub.s64 	%rd1123, %rd1122, %rd18;
	cvt.u32.u64 	%r3464, %rd1123;
	shr.u64 	%rd1124, %rd1123, 32;
	and.b64  	%rd1125, %rd1124, 1;
	and.b64  	%rd1126, %rd183, 4294967295;
	cvt.u64.u32 	%rd1127, %r18;
	add.s64 	%rd1128, %rd1125, %rd1127;
	sub.s64 	%rd1129, %rd1126, %rd1128;
	cvt.u32.u64 	%r3372, %rd1129;
	shr.u64 	%rd1130, %rd1129, 32;
	and.b64  	%rd1131, %rd1130, 1;
	and.b64  	%rd1132, %rd184, 4294967295;
	cvt.u64.u32 	%rd1133, %r19;
	add.s64 	%rd1134, %rd1131, %rd1133;
	sub.s64 	%rd1135, %rd1132, %rd1134;
	cvt.u32.u64 	%r3371, %rd1135;
	shr.u64 	%rd1136, %rd1135, 32;
	and.b64  	%rd1137, %rd1136, 1;
	and.b64  	%rd1138, %rd185, 4294967295;
	cvt.u64.u32 	%rd1139, %r20;
	add.s64 	%rd1140, %rd1137, %rd1139;
	sub.s64 	%rd1141, %rd1138, %rd1140;
	cvt.u32.u64 	%r3370, %rd1141;
	shr.u64 	%rd1142, %rd1141, 32;
	and.b64  	%rd1143, %rd1142, 1;
	and.b64  	%rd1144, %rd186, 4294967295;
	add.s64 	%rd1145, %rd1143, %rd19;
	sub.s64 	%rd1146, %rd1144, %rd1145;
	cvt.u32.u64 	%r3369, %rd1146;
	shr.u64 	%rd1147, %rd1146, 32;
	and.b64  	%rd1148, %rd1147, 1;
	and.b64  	%rd1149, %rd187, 4294967295;
	add.s64 	%rd1150, %rd1148, %rd20;
	sub.s64 	%rd1151, %rd1149, %rd1150;
	cvt.u32.u64 	%r3368, %rd1151;
	shr.u64 	%rd1152, %rd1151, 32;
	and.b64  	%rd1153, %rd1152, 1;
	and.b64  	%rd1154, %rd188, 4294967295;
	add.s64 	%rd1155, %rd1153, %rd21;
	sub.s64 	%rd1156, %rd1154, %rd1155;
	cvt.u32.u64 	%r3367, %rd1156;
	{ .reg .b32 tmp; mov.b64 {tmp, %r2408}, %rd1156; }
	and.b32  	%r2409, %r2408, 1;
	add.s32 	%r2410, %r2409, %r24;
	sub.s32 	%r3366, %r3366, %r2410;
$L__BB0_496:
	add.s32 	%r3448, %r3448, 1;
	setp.ne.s32 	%p169, %r3448, 256;
	@%p169 bra 	$L__BB0_465;
	st.local.u32 	[%rd7], %r3456;
	st.local.u32 	[%rd7+4], %r3455;
	st.local.u32 	[%rd7+8], %r3454;
	st.local.u32 	[%rd7+12], %r3453;
	st.local.u32 	[%rd7+16], %r3452;
	st.local.u32 	[%rd7+20], %r3451;
	st.local.u32 	[%rd7+24], %r3450;
	st.local.u32 	[%rd7+28], %r3449;
	add.s32 	%r3382, %r3382, 1;
	setp.ne.s32 	%p170, %r3382, 256;
	mov.u32 	%r3366, %r3449;
	mov.u32 	%r3367, %r3450;
	mov.u32 	%r3368, %r3451;
	mov.u32 	%r3369, %r3452;
	mov.u32 	%r3370, %r3453;
	mov.u32 	%r3371, %r3454;
	mov.u32 	%r3372, %r3455;
	mov.u32 	%r3464, %r3456;
	mov.u32 	%r3423, %r3415;
	mov.u32 	%r3422, %r3414;
	mov.u32 	%r3421, %r3413;
	mov.u32 	%r3420, %r3412;
	mov.u32 	%r3419, %r3411;
	mov.u32 	%r3418, %r3410;
	mov.u32 	%r3417, %r3409;
	mov.u32 	%r3416, %r3408;
	@%p170 bra 	$L__BB0_430;
	st.local.u32 	[%rd12], %r3415;
	st.local.u32 	[%rd12+4], %r3414;
	st.local.u32 	[%rd12+8], %r3413;
	st.local.u32 	[%rd12+12], %r3412;
	st.local.u32 	[%rd12+16], %r3411;
	st.local.u32 	[%rd12+20], %r3410;
	st.local.u32 	[%rd12+24], %r3409;
	st.local.u32 	[%rd12+28], %r3408;
	mov.b32 	%r3571, 0;
	mov.u32 	%r3570, %r3571;
	mov.u32 	%r3569, %r3571;
	mov.u32 	%r3568, %r3571;
	mov.u32 	%r3567, %r3571;
	mov.u32 	%r3566, %r3571;
	mov.u32 	%r3565, %r3571;
	mov.u32 	%r3564, %r3571;
	mov.u32 	%r3481, %r3571;
$L__BB0_499:
	cvt.u64.u32 	%rd189, %r20;
	cvt.u64.u32 	%rd190, %r18;
	cvt.u64.u32 	%rd191, %r19;
	shr.u32 	%r2412, %r3481, 5;
	and.b32  	%r2413, %r3481, 31;
	mul.wide.u32 	%rd1157, %r2412, 4;
	add.s64 	%rd1158, %rd12, %rd1157;
	ld.local.u32 	%r2414, [%rd1158];
	shr.u32 	%r2415, %r2414, %r2413;
	and.b32  	%r2416, %r2415, 1;
	setp.eq.b32 	%p171, %r2416, 1;
	not.pred 	%p172, %p171;
	@%p172 bra 	$L__BB0_515;
	add.s32 	%r1139, %r3564, %r3497;
	setp.lt.u32 	%p173, %r1139, %r3564;
	selp.u64 	%rd1159, 1, 0, %p173;
	cvt.u64.u32 	%rd1160, %r3565;
	cvt.u64.u32 	%rd1161, %r3496;
	add.s64 	%rd1162, %rd1159, %rd1160;
	add.s64 	%rd192, %rd1162, %rd1161;
	cvt.u32.u64 	%r3565, %rd192;
	shr.u64 	%rd1163, %rd192, 32;
	cvt.u64.u32 	%rd1164, %r3566;
	cvt.u64.u32 	%rd1165, %r3495;
	add.s64 	%rd1166, %rd1163, %rd1164;
	add.s64 	%rd193, %rd1166, %rd1165;
	cvt.u32.u64 	%r3566, %rd193;
	shr.u64 	%rd1167, %rd193, 32;
	cvt.u64.u32 	%rd1168, %r3567;
	cvt.u64.u32 	%rd1169, %r3494;
	add.s64 	%rd1170, %rd1167, %rd1168;
	add.s64 	%rd194, %rd1170, %rd1169;
	cvt.u32.u64 	%r3567, %rd194;
	shr.u64 	%rd1171, %rd194, 32;
	cvt.u64.u32 	%rd1172, %r3568;
	cvt.u64.u32 	%rd1173, %r3493;
	add.s64 	%rd1174, %rd1171, %rd1172;
	add.s64 	%rd195, %rd1174, %rd1173;
	cvt.u32.u64 	%r3568, %rd195;
	shr.u64 	%rd1175, %rd195, 32;
	cvt.u64.u32 	%rd1176, %r3569;
	cvt.u64.u32 	%rd1177, %r3492;
	add.s64 	%rd1178, %rd1175, %rd1176;
	add.s64 	%rd196, %rd1178, %rd1177;
	cvt.u32.u64 	%r3569, %rd196;
	shr.u64 	%rd1179, %rd196, 32;
	cvt.u64.u32 	%rd1180, %r3570;
	cvt.u64.u32 	%rd1181, %r3491;
	add.s64 	%rd1182, %rd1179, %rd1180;
	add.s64 	%rd197, %rd1182, %rd1181;
	cvt.u32.u64 	%r3570, %rd197;
	{ .reg .b32 tmp; mov.b64 {tmp, %r2417}, %rd197; }
	add.s32 	%r2418, %r3571, %r2417;
	add.s32 	%r3571, %r2418, %r3490;
	setp.gt.u32 	%p174, %r3571, %r24;
	@%p174 bra 	$L__BB0_514;
	setp.lt.u32 	%p175, %r3571, %r24;
	mov.u32 	%r3564, %r1139;
	@%p175 bra 	$L__BB0_515;
	setp.lt.u32 	%p176, %r23, %r3570;
	@%p176 bra 	$L__BB0_514;
	setp.gt.u32 	%p177, %r23, %r3570;
	mov.u32 	%r3564, %r1139;
	@%p177 bra 	$L__BB0_515;
	setp.lt.u32 	%p178, %r22, %r3569;
	@%p178 bra 	$L__BB0_514;
	setp.gt.u32 	%p179, %r22, %r3569;
	mov.u32 	%r3564, %r1139;
	@%p179 bra 	$L__BB0_515;
	setp.lt.u32 	%p180, %r21, %r3568;
	@%p180 bra 	$L__BB0_514;
	setp.gt.u32 	%p181, %r21, %r3568;
	mov.u32 	%r3564, %r1139;
	@%p181 bra 	$L__BB0_515;
	setp.lt.u32 	%p182, %r20, %r3567;
	@%p182 bra 	$L__BB0_514;
	setp.gt.u32 	%p183, %r20, %r3567;
	mov.u32 	%r3564, %r1139;
	@%p183 bra 	$L__BB0_515;
	setp.lt.u32 	%p184, %r19, %r3566;
	@%p184 bra 	$L__BB0_514;
	setp.gt.u32 	%p185, %r19, %r3566;
	mov.u32 	%r3564, %r1139;
	@%p185 bra 	$L__BB0_515;
	setp.lt.u32 	%p186, %r18, %r3565;
	@%p186 bra 	$L__BB0_514;
	cvt.u32.u64 	%r2419, %rd18;
	setp.gt.u32 	%p187, %r18, %r3565;
	setp.lt.u32 	%p188, %r1139, %r2419;
	or.pred  	%p189, %p187, %p188;
	mov.u32 	%r3564, %r1139;
	@%p189 bra 	$L__BB0_515;
$L__BB0_514:
	cvt.u64.u32 	%rd1184, %r1139;
	sub.s64 	%rd1185, %rd1184, %rd18;
	cvt.u32.u64 	%r3564, %rd1185;
	shr.u64 	%rd1186, %rd1185, 32;
	and.b64  	%rd1187, %rd1186, 1;
	and.b64  	%rd1188, %rd192, 4294967295;
	add.s64 	%rd1189, %rd1187, %rd190;
	sub.s64 	%rd1190, %rd1188, %rd1189;
	cvt.u32.u64 	%r3565, %rd1190;
	shr.u64 	%rd1191, %rd1190, 32;
	and.b64  	%rd1192, %rd1191, 1;
	and.b64  	%rd1193, %rd193, 4294967295;
	add.s64 	%rd1194, %rd1192, %rd191;
	sub.s64 	%rd1195, %rd1193, %rd1194;
	cvt.u32.u64 	%r3566, %rd1195;
	shr.u64 	%rd1196, %rd1195, 32;
	and.b64  	%rd1197, %rd1196, 1;
	and.b64  	%rd1198, %rd194, 4294967295;
	add.s64 	%rd1199, %rd1197, %rd189;
	sub.s64 	%rd1200, %rd1198, %rd1199;
	cvt.u32.u64 	%r3567, %rd1200;
	shr.u64 	%rd1201, %rd1200, 32;
	and.b64  	%rd1202, %rd1201, 1;
	and.b64  	%rd1203, %rd195, 4294967295;
	add.s64 	%rd1204, %rd1202, %rd19;
	sub.s64 	%rd1205, %rd1203, %rd1204;
	cvt.u32.u64 	%r3568, %rd1205;
	shr.u64 	%rd1206, %rd1205, 32;
	and.b64  	%rd1207, %rd1206, 1;
	and.b64  	%rd1208, %rd196, 4294967295;
	add.s64 	%rd1209, %rd1207, %rd20;
	sub.s64 	%rd1210, %rd1208, %rd1209;
	cvt.u32.u64 	%r3569, %rd1210;
	shr.u64 	%rd1211, %rd1210, 32;
	and.b64  	%rd1212, %rd1211, 1;
	and.b64  	%rd1213, %rd197, 4294967295;
	add.s64 	%rd1214, %rd1212, %rd21;
	sub.s64 	%rd1215, %rd1213, %rd1214;
	cvt.u32.u64 	%r3570, %rd1215;
	{ .reg .b32 tmp; mov.b64 {tmp, %r2420}, %rd1215; }
	and.b32  	%r2421, %r2420, 1;
	add.s32 	%r2422, %r2421, %r24;
	sub.s32 	%r3571, %r3571, %r2422;
$L__BB0_515:
	shl.b32 	%r1163, %r3497, 1;
	shr.u32 	%r2423, %r3497, 31;
	cvt.u64.u32 	%rd1216, %r2423;
	mul.wide.u32 	%rd1217, %r3496, 2;
	or.b64  	%rd198, %rd1217, %rd1216;
	cvt.u32.u64 	%r3496, %rd198;
	shr.u64 	%rd1218, %rd1217, 32;
	mul.wide.u32 	%rd1219, %r3495, 2;
	or.b64  	%rd199, %rd1218, %rd1219;
	cvt.u32.u64 	%r3495, %rd199;
	shr.u64 	%rd1220, %rd1219, 32;
	mul.wide.u32 	%rd1221, %r3494, 2;
	or.b64  	%rd200, %rd1220, %rd1221;
	cvt.u32.u64 	%r3494, %rd200;
	shr.u64 	%rd1222, %rd1221, 32;
	mul.wide.u32 	%rd1223, %r3493, 2;
	add.s64 	%rd201, %rd1222, %rd1223;
	cvt.u32.u64 	%r3493, %rd201;
	shr.u64 	%rd1224, %rd201, 32;
	mul.wide.u32 	%rd1225, %r3492, 2;
	add.s64 	%rd202, %rd1224, %rd1225;
	cvt.u32.u64 	%r3492, %rd202;
	shr.u64 	%rd1226, %rd202, 32;
	mul.wide.u32 	%rd1227, %r3491, 2;
	add.s64 	%rd203, %rd1226, %rd1227;
	cvt.u32.u64 	%r3491, %rd203;
	{ .reg .b32 tmp; mov.b64 {tmp, %r2424}, %rd203; }
	shl.b32 	%r2425, %r3490, 1;
	add.s32 	%r3490, %r2425, %r2424;
	setp.gt.u32 	%p190, %r3490, %r24;
	@%p190 bra 	$L__BB0_529;
	setp.lt.u32 	%p191, %r3490, %r24;
	mov.u32 	%r3497, %r1163;
	@%p191 bra 	$L__BB0_530;
	setp.lt.u32 	%p192, %r23, %r3491;
	@%p192 bra 	$L__BB0_529;
	setp.gt.u32 	%p193, %r23, %r3491;
	mov.u32 	%r3497, %r1163;
	@%p193 bra 	$L__BB0_530;
	setp.lt.u32 	%p194, %r22, %r3492;
	@%p194 bra 	$L__BB0_529;
	setp.gt.u32 	%p195, %r22, %r3492;
	mov.u32 	%r3497, %r1163;
	@%p195 bra 	$L__BB0_530;
	setp.lt.u32 	%p196, %r21, %r3493;
	@%p196 bra 	$L__BB0_529;
	setp.gt.u32 	%p197, %r21, %r3493;
	mov.u32 	%r3497, %r1163;
	@%p197 bra 	$L__BB0_530;
	setp.lt.u32 	%p198, %r20, %r3494;
	@%p198 bra 	$L__BB0_529;
	setp.gt.u32 	%p199, %r20, %r3494;
	mov.u32 	%r3497, %r1163;
	@%p199 bra 	$L__BB0_530;
	setp.lt.u32 	%p200, %r19, %r3495;
	@%p200 bra 	$L__BB0_529;
	setp.gt.u32 	%p201, %r19, %r3495;
	mov.u32 	%r3497, %r1163;
	@%p201 bra 	$L__BB0_530;
	setp.lt.u32 	%p202, %r18, %r3496;
	@%p202 bra 	$L__BB0_529;
	cvt.u32.u64 	%r2426, %rd18;
	setp.gt.u32 	%p203, %r18, %r3496;
	setp.lt.u32 	%p204, %r1163, %r2426;
	or.pred  	%p205, %p203, %p204;
	mov.u32 	%r3497, %r1163;
	@%p205 bra 	$L__BB0_530;
$L__BB0_529:
	cvt.u64.u32 	%rd1229, %r1163;
	sub.s64 	%rd1230, %rd1229, %rd18;
	cvt.u32.u64 	%r3497, %rd1230;
	shr.u64 	%rd1231, %rd1230, 32;
	and.b64  	%rd1232, %rd1231, 1;
	and.b64  	%rd1233, %rd198, 4294967295;
	add.s64 	%rd1234, %rd1232, %rd190;
	sub.s64 	%rd1235, %rd1233, %rd1234;
	cvt.u32.u64 	%r3496, %rd1235;
	shr.u64 	%rd1236, %rd1235, 32;
	and.b64  	%rd1237, %rd1236, 1;
	and.b64  	%rd1238, %rd199, 4294967295;
	add.s64 	%rd1239, %rd1237, %rd191;
	sub.s64 	%rd1240, %rd1238, %rd1239;
	cvt.u32.u64 	%r3495, %rd1240;
	shr.u64 	%rd1241, %rd1240, 32;
	and.b64  	%rd1242, %rd1241, 1;
	and.b64  	%rd1243, %rd200, 4294967295;
	add.s64 	%rd1244, %rd1242, %rd189;
	sub.s64 	%rd1245, %rd1243, %rd1244;
	cvt.u32.u64 	%r3494, %rd1245;
	shr.u64 	%rd1246, %rd1245, 32;
	and.b64  	%rd1247, %rd1246, 1;
	and.b64  	%rd1248, %rd201, 4294967295;
	add.s64 	%rd1249, %rd1247, %rd19;
	sub.s64 	%rd1250, %rd1248, %rd1249;
	cvt.u32.u64 	%r3493, %rd1250;
	shr.u64 	%rd1251, %rd1250, 32;
	and.b64  	%rd1252, %rd1251, 1;
	and.b64  	%rd1253, %rd202, 4294967295;
	add.s64 	%rd1254, %rd1252, %rd20;
	sub.s64 	%rd1255, %rd1253, %rd1254;
	cvt.u32.u64 	%r3492, %rd1255;
	shr.u64 	%rd1256, %rd1255, 32;
	and.b64  	%rd1257, %rd1256, 1;
	and.b64  	%rd1258, %rd203, 4294967295;
	add.s64 	%rd1259, %rd1257, %rd21;
	sub.s64 	%rd1260, %rd1258, %rd1259;
	cvt.u32.u64 	%r3491, %rd1260;
	{ .reg .b32 tmp; mov.b64 {tmp, %r2427}, %rd1260; }
	and.b32  	%r2428, %r2427, 1;
	add.s32 	%r2429, %r2428, %r24;
	sub.s32 	%r3490, %r3490, %r2429;
$L__BB0_530:
	add.s32 	%r3481, %r3481, 1;
	setp.ne.s32 	%p206, %r3481, 256;
	@%p206 bra 	$L__BB0_499;
	st.local.u32 	[%rd10], %r3564;
	st.local.u32 	[%rd10+4], %r3565;
	st.local.u32 	[%rd10+8], %r3566;
	st.local.u32 	[%rd10+12], %r3567;
	st.local.u32 	[%rd10+16], %r3568;
	st.local.u32 	[%rd10+20], %r3569;
	st.local.u32 	[%rd10+24], %r3570;
	st.local.u32 	[%rd10+28], %r3571;
	mov.b32 	%r3515, 0;
	mov.u32 	%r3516, %r3515;
	mov.u32 	%r3517, %r3515;
	mov.u32 	%r3518, %r3515;
	mov.u32 	%r3519, %r3515;
	mov.u32 	%r3520, %r3515;
	mov.u32 	%r3521, %r3515;
	mov.u32 	%r3522, %r3515;
	mov.u32 	%r3523, %r3571;
	mov.u32 	%r3524, %r3570;
	mov.u32 	%r3525, %r3569;
	mov.u32 	%r3526, %r3568;
	mov.u32 	%r3527, %r3567;
	mov.u32 	%r3528, %r3566;
	mov.u32 	%r3529, %r3565;
	mov.u32 	%r3530, %r3564;
	mov.u32 	%r3514, %r3515;
$L__BB0_532:
	shr.u32 	%r2431, %r3514, 5;
	and.b32  	%r2432, %r3514, 31;
	mul.wide.u32 	%rd1261, %r2431, 4;
	add.s64 	%rd1262, %rd10, %rd1261;
	ld.local.u32 	%r2433, [%rd1262];
	shr.u32 	%r2434, %r2433, %r2432;
	and.b32  	%r2435, %r2434, 1;
	setp.eq.b32 	%p207, %r2435, 1;
	not.pred 	%p208, %p207;
	@%p208 bra 	$L__BB0_548;
	add.s32 	%r1205, %r3522, %r3530;
	setp.lt.u32 	%p209, %r1205, %r3522;
	selp.u64 	%rd1263, 1, 0, %p209;
	cvt.u64.u32 	%rd1264, %r3521;
	cvt.u64.u32 	%rd1265, %r3529;
	add.s64 	%rd1266, %rd1263, %rd1264;
	add.s64 	%rd204, %rd1266, %rd1265;
	cvt.u32.u64 	%r3521, %rd204;
	shr.u64 	%rd1267, %rd204, 32;
	cvt.u64.u32 	%rd1268, %r3520;
	cvt.u64.u32 	%rd1269, %r3528;
	add.s64 	%rd1270, %rd1267, %rd1268;
	add.s64 	%rd205, %rd1270, %rd1269;
	cvt.u32.u64 	%r3520, %rd205;
	shr.u64 	%rd1271, %rd205, 32;
	cvt.u64.u32 	%rd1272, %r3519;
	cvt.u64.u32 	%rd1273, %r3527;
	add.s64 	%rd1274, %rd1271, %rd1272;
	add.s64 	%rd206, %rd1274, %rd1273;
	cvt.u32.u64 	%r3519, %rd206;
	shr.u64 	%rd1275, %rd206, 32;
	cvt.u64.u32 	%rd1276, %r3518;
	cvt.u64.u32 	%rd1277, %r3526;
	add.s64 	%rd1278, %rd1275, %rd1276;
	add.s64 	%rd207, %rd1278, %rd1277;
	cvt.u32.u64 	%r3518, %rd207;
	shr.u64 	%rd1279, %rd207, 32;
	cvt.u64.u32 	%rd1280, %r3517;
	cvt.u64.u32 	%rd1281, %r3525;
	add.s64 	%rd1282, %rd1279, %rd1280;
	add.s64 	%rd208, %rd1282, %rd1281;
	cvt.u32.u64 	%r3517, %rd208;
	shr.u64 	%rd1283, %rd208, 32;
	cvt.u64.u32 	%rd1284, %r3516;
	cvt.u64.u32 	%rd1285, %r3524;
	add.s64 	%rd1286, %rd1283, %rd1284;
	add.s64 	%rd209, %rd1286, %rd1285;
	cvt.u32.u64 	%r3516, %rd209;
	{ .reg .b32 tmp; mov.b64 {tmp, %r2436}, %rd209; }
	add.s32 	%r2437, %r3515, %r2436;
	add.s32 	%r3515, %r2437, %r3523;
	setp.gt.u32 	%p210, %r3515, %r24;
	@%p210 bra 	$L__BB0_547;
	setp.lt.u32 	%p211, %r3515, %r24;
	mov.u32 	%r3522, %r1205;
	@%p211 bra 	$L__BB0_548;
	setp.lt.u32 	%p212, %r23, %r3516;
	@%p212 bra 	$L__BB0_547;
	setp.gt.u32 	%p213, %r23, %r3516;
	mov.u32 	%r3522, %r1205;
	@%p213 bra 	$L__BB0_548;
	setp.lt.u32 	%p214, %r22, %r3517;
	@%p214 bra 	$L__BB0_547;
	setp.gt.u32 	%p215, %r22, %r3517;
	mov.u32 	%r3522, %r1205;
	@%p215 bra 	$L__BB0_548;
	setp.lt.u32 	%p216, %r21, %r3518;
	@%p216 bra 	$L__BB0_547;
	setp.gt.u32 	%p217, %r21, %r3518;
	mov.u32 	%r3522, %r1205;
	@%p217 bra 	$L__BB0_548;
	setp.lt.u32 	%p218, %r20, %r3519;
	@%p218 bra 	$L__BB0_547;
	setp.gt.u32 	%p219, %r20, %r3519;
	mov.u32 	%r3522, %r1205;
	@%p219 bra 	$L__BB0_548;
	setp.lt.u32 	%p220, %r19, %r3520;
	@%p220 bra 	$L__BB0_547;
	setp.gt.u32 	%p221, %r19, %r3520;
	mov.u32 	%r3522, %r1205;
	@%p221 bra 	$L__BB0_548;
	setp.lt.u32 	%p222, %r18, %r3521;
	@%p222 bra 	$L__BB0_547;
	cvt.u32.u64 	%r2438, %rd18;
	setp.gt.u32 	%p223, %r18, %r3521;
	setp.lt.u32 	%p224, %r1205, %r2438;
	or.pred  	%p225, %p223, %p224;
	mov.u32 	%r3522, %r1205;
	@%p225 bra 	$L__BB0_548;
$L__BB0_547:
	cvt.u64.u32 	%rd1288, %r1205;
	sub.s64 	%rd1289, %rd1288, %rd18;
	cvt.u32.u64 	%r3522, %rd1289;
	shr.u64 	%rd1290, %rd1289, 32;
	and.b64  	%rd1291, %rd1290, 1;
	and.b64  	%rd1292, %rd204, 4294967295;
	cvt.u64.u32 	%rd1293, %r18;
	add.s64 	%rd1294, %rd1291, %rd1293;
	sub.s64 	%rd1295, %rd1292, %rd1294;
	cvt.u32.u64 	%r3521, %rd1295;
	shr.u64 	%rd1296, %rd1295, 32;
	and.b64  	%rd1297, %rd1296, 1;
	and.b64  	%rd1298, %rd205, 4294967295;
	cvt.u64.u32 	%rd1299, %r19;
	add.s64 	%rd1300, %rd1297, %rd1299;
	sub.s64 	%rd1301, %rd1298, %rd1300;
	cvt.u32.u64 	%r3520, %rd1301;
	shr.u64 	%rd1302, %rd1301, 32;
	and.b64  	%rd1303, %rd1302, 1;
	and.b64  	%rd1304, %rd206, 4294967295;
	cvt.u64.u32 	%rd1305, %r20;
	add.s64 	%rd1306, %rd1303, %rd1305;
	sub.s64 	%rd1307, %rd1304, %rd1306;
	cvt.u32.u64 	%r3519, %rd1307;
	shr.u64 	%rd1308, %rd1307, 32;
	and.b64  	%rd1309, %rd1308, 1;
	and.b64  	%rd1310, %rd207, 4294967295;
	add.s64 	%rd1311, %rd1309, %rd19;
	sub.s64 	%rd1312, %rd1310, %rd1311;
	cvt.u32.u64 	%r3518, %rd1312;
	shr.u64 	%rd1313, %rd1312, 32;
	and.b64  	%rd1314, %rd1313, 1;
	and.b64  	%rd1315, %rd208, 4294967295;
	add.s64 	%rd1316, %rd1314, %rd20;
	sub.s64 	%rd1317, %rd1315, %rd1316;
	cvt.u32.u64 	%r3517, %rd1317;
	shr.u64 	%rd1318, %rd1317, 32;
	and.b64  	%rd1319, %rd1318, 1;
	and.b64  	%rd1320, %rd209, 4294967295;
	add.s64 	%rd1321, %rd1319, %rd21;
	sub.s64 	%rd1322, %rd1320, %rd1321;
	cvt.u32.u64 	%r3516, %rd1322;
	{ .reg .b32 tmp; mov.b64 {tmp, %r2439}, %rd1322; }
	and.b32  	%r2440, %r2439, 1;
	add.s32 	%r2441, %r2440, %r24;
	sub.s32 	%r3515, %r3515, %r2441;
$L__BB0_548:
	cvt.u64.u32 	%rd210, %r20;
	shl.b32 	%r1229, %r3530, 1;
	shr.u32 	%r2442, %r3530, 31;
	cvt.u64.u32 	%rd1323, %r2442;
	mul.wide.u32 	%rd1324, %r3529, 2;
	or.b64  	%rd211, %rd1324, %rd1323;
	cvt.u32.u64 	%r3529, %rd211;
	shr.u64 	%rd1325, %rd1324, 32;
	mul.wide.u32 	%rd1326, %r3528, 2;
	or.b64  	%rd212, %rd1325, %rd1326;
	cvt.u32.u64 	%r3528, %rd212;
	shr.u64 	%rd1327, %rd1326, 32;
	mul.wide.u32 	%rd1328, %r3527, 2;
	or.b64  	%rd213, %rd1327, %rd1328;
	cvt.u32.u64 	%r3527, %rd213;
	shr.u64 	%rd1329, %rd1328, 32;
	mul.wide.u32 	%rd1330, %r3526, 2;
	add.s64 	%rd214, %rd1329, %rd1330;
	cvt.u32.u64 	%r3526, %rd214;
	shr.u64 	%rd1331, %rd214, 32;
	mul.wide.u32 	%rd1332, %r3525, 2;
	add.s64 	%rd215, %rd1331, %rd1332;
	cvt.u32.u64 	%r3525, %rd215;
	shr.u64 	%rd1333, %rd215, 32;
	mul.wide.u32 	%rd1334, %r3524, 2;
	add.s64 	%rd216, %rd1333, %rd1334;
	cvt.u32.u64 	%r3524, %rd216;
	{ .reg .b32 tmp; mov.b64 {tmp, %r2443}, %rd216; }
	shl.b32 	%r2444, %r3523, 1;
	add.s32 	%r3523, %r2444, %r2443;
	setp.gt.u32 	%p226, %r3523, %r24;
	@%p226 bra 	$L__BB0_562;
	setp.lt.u32 	%p227, %r3523, %r24;
	mov.u32 	%r3530, %r1229;
	@%p227 bra 	$L__BB0_563;
	setp.lt.u32 	%p228, %r23, %r3524;
	@%p228 bra 	$L__BB0_562;
	setp.gt.u32 	%p229, %r23, %r3524;
	mov.u32 	%r3530, %r1229;
	@%p229 bra 	$L__BB0_563;
	setp.lt.u32 	%p230, %r22, %r3525;
	@%p230 bra 	$L__BB0_562;
	setp.gt.u32 	%p231, %r22, %r3525;
	mov.u32 	%r3530, %r1229;
	@%p231 bra 	$L__BB0_563;
	setp.lt.u32 	%p232, %r21, %r3526;
	@%p232 bra 	$L__BB0_562;
	setp.gt.u32 	%p233, %r21, %r3526;
	mov.u32 	%r3530, %r1229;
	@%p233 bra 	$L__BB0_563;
	setp.lt.u32 	%p234, %r20, %r3527;
	@%p234 bra 	$L__BB0_562;
	setp.gt.u32 	%p235, %r20, %r3527;
	mov.u32 	%r3530, %r1229;
	@%p235 bra 	$L__BB0_563;
	setp.lt.u32 	%p236, %r19, %r3528;
	@%p236 bra 	$L__BB0_562;
	setp.gt.u32 	%p237, %r19, %r3528;
	mov.u32 	%r3530, %r1229;
	@%p237 bra 	$L__BB0_563;
	setp.lt.u32 	%p238, %r18, %r3529;
	@%p238 bra 	$L__BB0_562;
	cvt.u32.u64 	%r2445, %rd18;
	setp.gt.u32 	%p239, %r18, %r3529;
	setp.lt.u32 	%p240, %r1229, %r2445;
	or.pred  	%p241, %p239, %p240;
	mov.u32 	%r3530, %r1229;
	@%p241 bra 	$L__BB0_563;
$L__BB0_562:
	cvt.u64.u32 	%rd1336, %r1229;
	sub.s64 	%rd1337, %rd1336, %rd18;
	cvt.u32.u64 	%r3530, %rd1337;
	shr.u64 	%rd1338, %rd1337, 32;
	and.b64  	%rd1339, %rd1338, 1;
	and.b64  	%rd1340, %rd211, 4294967295;
	cvt.u64.u32 	%rd1341, %r18;
	add.s64 	%rd1342, %rd1339, %rd1341;
	sub.s64 	%rd1343, %rd1340, %rd1342;
	cvt.u32.u64 	%r3529, %rd1343;
	shr.u64 	%rd1344, %rd1343, 32;
	and.b64  	%rd1345, %rd1344, 1;
	and.b64  	%rd1346, %rd212, 4294967295;
	cvt.u64.u32 	%rd1347, %r19;
	add.s64 	%rd1348, %rd1345, %rd1347;
	sub.s64 	%rd1349, %rd1346, %rd1348;
	cvt.u32.u64 	%r3528, %rd1349;
	shr.u64 	%rd1350, %rd1349, 32;
	and.b64  	%rd1351, %rd1350, 1;
	and.b64  	%rd1352, %rd213, 4294967295;
	add.s64 	%rd1353, %rd1351, %rd210;
	sub.s64 	%rd1354, %rd1352, %rd1353;
	cvt.u32.u64 	%r3527, %rd1354;
	shr.u64 	%rd1355, %rd1354, 32;
	and.b64  	%rd1356, %rd1355, 1;
	and.b64  	%rd1357, %rd214, 4294967295;
	add.s64 	%rd1358, %rd1356, %rd19;
	sub.s64 	%rd1359, %rd1357, %rd1358;
	cvt.u32.u64 	%r3526, %rd1359;
	shr.u64 	%rd1360, %rd1359, 32;
	and.b64  	%rd1361, %rd1360, 1;
	and.b64  	%rd1362, %rd215, 4294967295;
	add.s64 	%rd1363, %rd1361, %rd20;
	sub.s64 	%rd1364, %rd1362, %rd1363;
	cvt.u32.u64 	%r3525, %rd1364;
	shr.u64 	%rd1365, %rd1364, 32;
	and.b64  	%rd1366, %rd1365, 1;
	and.b64  	%rd1367, %rd216, 4294967295;
	add.s64 	%rd1368, %rd1366, %rd21;
	sub.s64 	%rd1369, %rd1367, %rd1368;
	cvt.u32.u64 	%r3524, %rd1369;
	{ .reg .b32 tmp; mov.b64 {tmp, %r2446}, %rd1369; }
	and.b32  	%r2447, %r2446, 1;
	add.s32 	%r2448, %r2447, %r24;
	sub.s32 	%r3523, %r3523, %r2448;
$L__BB0_563:
	add.s32 	%r3514, %r3514, 1;
	setp.ne.s32 	%p242, %r3514, 256;
	@%p242 bra 	$L__BB0_532;
	cvt.u64.u32 	%rd217, %r18;
	cvt.u64.u32 	%rd218, %r19;
	setp.gt.u32 	%p243, %r3515, %r55;
	@%p243 bra 	$L__BB0_578;
	setp.lt.u32 	%p244, %r3515, %r55;
	@%p244 bra 	$L__BB0_592;
	setp.gt.u32 	%p245, %r3516, %r3365;
	@%p245 bra 	$L__BB0_578;
	setp.lt.u32 	%p246, %r3516, %r3365;
	@%p246 bra 	$L__BB0_592;
	setp.gt.u32 	%p247, %r3517, %r3364;
	@%p247 bra 	$L__BB0_578;
	setp.lt.u32 	%p248, %r3517, %r3364;
	@%p248 bra 	$L__BB0_592;
	setp.gt.u32 	%p249, %r3518, %r3363;
	@%p249 bra 	$L__BB0_578;
	setp.lt.u32 	%p250, %r3518, %r3363;
	@%p250 bra 	$L__BB0_592;
	setp.gt.u32 	%p251, %r3519, %r3362;
	@%p251 bra 	$L__BB0_578;
	setp.lt.u32 	%p252, %r3519, %r3362;
	@%p252 bra 	$L__BB0_592;
	setp.gt.u32 	%p253, %r3520, %r3361;
	@%p253 bra 	$L__BB0_578;
	setp.lt.u32 	%p254, %r3520, %r3361;
	@%p254 bra 	$L__BB0_592;
	setp.gt.u32 	%p255, %r3521, %r3360;
	@%p255 bra 	$L__BB0_578;
	setp.lt.u32 	%p256, %r3521, %r3360;
	setp.lt.u32 	%p257, %r3522, %r3359;
	or.pred  	%p258, %p256, %p257;
	@%p258 bra 	$L__BB0_592;
$L__BB0_578:
	cvt.u64.u32 	%rd1459, %r3522;
	cvt.u64.u32 	%rd1460, %r3359;
	sub.s64 	%rd1461, %rd1459, %rd1460;
	cvt.u32.u64 	%r3538, %rd1461;
	shr.u64 	%rd1462, %rd1461, 32;
	and.b64  	%rd1463, %rd1462, 1;
	cvt.u64.u32 	%rd1464, %r3521;
	cvt.u64.u32 	%rd1465, %r3360;
	add.s64 	%rd1466, %rd1463, %rd1465;
	sub.s64 	%rd1467, %rd1464, %rd1466;
	cvt.u32.u64 	%r3537, %rd1467;
	shr.u64 	%rd1468, %rd1467, 32;
	and.b64  	%rd1469, %rd1468, 1;
	cvt.u64.u32 	%rd1470, %r3520;
	cvt.u64.u32 	%rd1471, %r3361;
	add.s64 	%rd1472, %rd1469, %rd1471;
	sub.s64 	%rd1473, %rd1470, %rd1472;
	cvt.u32.u64 	%r3536, %rd1473;
	shr.u64 	%rd1474, %rd1473, 32;
	and.b64  	%rd1475, %rd1474, 1;
	cvt.u64.u32 	%rd1476, %r3519;
	cvt.u64.u32 	%rd1477, %r3362;
	add.s64 	%rd1478, %rd1475, %rd1477;
	sub.s64 	%rd1479, %rd1476, %rd1478;
	cvt.u32.u64 	%r3535, %rd1479;
	shr.u64 	%rd1480, %rd1479, 32;
	and.b64  	%rd1481, %rd1480, 1;
	cvt.u64.u32 	%rd1482, %r3518;
	cvt.u64.u32 	%rd1483, %r3363;
	add.s64 	%rd1484, %rd1481, %rd1483;
	sub.s64 	%rd1485, %rd1482, %rd1484;
	cvt.u32.u64 	%r3534, %rd1485;
	shr.u64 	%rd1486, %rd1485, 32;
	and.b64  	%rd1487, %rd1486, 1;
	cvt.u64.u32 	%rd1488, %r3517;
	cvt.u64.u32 	%rd1489, %r3364;
	add.s64 	%rd1490, %rd1487, %rd1489;
	sub.s64 	%rd1491, %rd1488, %rd1490;
	cvt.u32.u64 	%r3533, %rd1491;
	shr.u64 	%rd1492, %rd1491, 32;
	and.b64  	%rd1493, %rd1492, 1;
	cvt.u64.u32 	%rd1494, %r3516;
	cvt.u64.u32 	%rd1495, %r3365;
	add.s64 	%rd1496, %rd1493, %rd1495;
	sub.s64 	%rd1497, %rd1494, %rd1496;
	cvt.u32.u64 	%r3532, %rd1497;
	{ .reg .b32 tmp; mov.b64 {tmp, %r2460}, %rd1497; }
	and.b32  	%r2461, %r2460, 1;
	add.s32 	%r2462, %r2461, %r55;
	sub.s32 	%r3531, %r3515, %r2462;
	bra.uni 	$L__BB0_594;
$L__BB0_579:
	setp.lt.u32 	%p262, %r23, %r3532;
	@%p262 bra 	$L__BB0_591;
	setp.gt.u32 	%p263, %r23, %r3532;
	@%p263 bra 	$L__BB0_594;
	setp.lt.u32 	%p264, %r22, %r3533;
	@%p264 bra 	$L__BB0_591;
	setp.gt.u32 	%p265, %r22, %r3533;
	@%p265 bra 	$L__BB0_594;
	setp.lt.u32 	%p266, %r21, %r3534;
	@%p266 bra 	$L__BB0_591;
	setp.gt.u32 	%p267, %r21, %r3534;
	@%p267 bra 	$L__BB0_594;
	setp.lt.u32 	%p268, %r20, %r3535;
	@%p268 bra 	$L__BB0_591;
	setp.gt.u32 	%p269, %r20, %r3535;
	@%p269 bra 	$L__BB0_594;
	setp.lt.u32 	%p270, %r19, %r3536;
	@%p270 bra 	$L__BB0_591;
	setp.gt.u32 	%p271, %r19, %r3536;
	@%p271 bra 	$L__BB0_594;
	setp.lt.u32 	%p272, %r18, %r3537;
	@%p272 bra 	$L__BB0_591;
	cvt.u32.u64 	%r2456, %rd18;
	setp.gt.u32 	%p273, %r18, %r3537;
	setp.lt.u32 	%p274, %r3538, %r2456;
	or.pred  	%p275, %p273, %p274;
	@%p275 bra 	$L__BB0_594;
$L__BB0_591:
	cvt.u64.u32 	%rd1427, %r3538;
	sub.s64 	%rd1428, %rd1427, %rd18;
	cvt.u32.u64 	%r3538, %rd1428;
	shr.u64 	%rd1429, %rd1428, 32;
	and.b64  	%rd1430, %rd1429, 1;
	and.b64  	%rd1431, %rd219, 4294967295;
	add.s64 	%rd1432, %rd1430, %rd217;
	sub.s64 	%rd1433, %rd1431, %rd1432;
	cvt.u32.u64 	%r3537, %rd1433;
	shr.u64 	%rd1434, %rd1433, 32;
	and.b64  	%rd1435, %rd1434, 1;
	and.b64  	%rd1436, %rd220, 4294967295;
	add.s64 	%rd1437, %rd1435, %rd218;
	sub.s64 	%rd1438, %rd1436, %rd1437;
	cvt.u32.u64 	%r3536, %rd1438;
	shr.u64 	%rd1439, %rd1438, 32;
	and.b64  	%rd1440, %rd1439, 1;
	and.b64  	%rd1441, %rd221, 4294967295;
	add.s64 	%rd1442, %rd1440, %rd210;
	sub.s64 	%rd1443, %rd1441, %rd1442;
	cvt.u32.u64 	%r3535, %rd1443;
	shr.u64 	%rd1444, %rd1443, 32;
	and.b64  	%rd1445, %rd1444, 1;
	and.b64  	%rd1446, %rd222, 4294967295;
	add.s64 	%rd1447, %rd1445, %rd19;
	sub.s64 	%rd1448, %rd1446, %rd1447;
	cvt.u32.u64 	%r3534, %rd1448;
	shr.u64 	%rd1449, %rd1448, 32;
	and.b64  	%rd1450, %rd1449, 1;
	and.b64  	%rd1451, %rd223, 4294967295;
	add.s64 	%rd1452, %rd1450, %rd20;
	sub.s64 	%rd1453, %rd1451, %rd1452;
	cvt.u32.u64 	%r3533, %rd1453;
	shr.u64 	%rd1454, %rd1453, 32;
	and.b64  	%rd1455, %rd1454, 1;
	and.b64  	%rd1456, %rd224, 4294967295;
	add.s64 	%rd1457, %rd1455, %rd21;
	sub.s64 	%rd1458, %rd1456, %rd1457;
	cvt.u32.u64 	%r3532, %rd1458;
	{ .reg .b32 tmp; mov.b64 {tmp, %r2457}, %rd1458; }
	and.b32  	%r2458, %r2457, 1;
	add.s32 	%r2459, %r2458, %r24;
	sub.s32 	%r3531, %r3531, %r2459;
	bra.uni 	$L__BB0_594;
$L__BB0_592:
	cvt.u64.u32 	%rd1370, %r3359;
	sub.s64 	%rd1371, %rd18, %rd1370;
	cvt.u32.u64 	%r2449, %rd1371;
	shr.u64 	%rd1372, %rd1371, 32;
	and.b64  	%rd1373, %rd1372, 1;
	cvt.u64.u32 	%rd1374, %r3360;
	add.s64 	%rd1375, %rd1373, %rd1374;
	sub.s64 	%rd1376, %rd217, %rd1375;
	shr.u64 	%rd1377, %rd1376, 32;
	and.b64  	%rd1378, %rd1377, 1;
	cvt.u64.u32 	%rd1379, %r3361;
	add.s64 	%rd1380, %rd1378, %rd1379;
	sub.s64 	%rd1381, %rd218, %rd1380;
	shr.u64 	%rd1382, %rd1381, 32;
	and.b64  	%rd1383, %rd1382, 1;
	cvt.u64.u32 	%rd1384, %r3362;
	add.s64 	%rd1385, %rd1383, %rd1384;
	sub.s64 	%rd1386, %rd210, %rd1385;
	shr.u64 	%rd1387, %rd1386, 32;
	and.b64  	%rd1388, %rd1387, 1;
	cvt.u64.u32 	%rd1389, %r3363;
	add.s64 	%rd1390, %rd1388, %rd1389;
	sub.s64 	%rd1391, %rd19, %rd1390;
	shr.u64 	%rd1392, %rd1391, 32;
	and.b64  	%rd1393, %rd1392, 1;
	cvt.u64.u32 	%rd1394, %r3364;
	add.s64 	%rd1395, %rd1393, %rd1394;
	sub.s64 	%rd1396, %rd20, %rd1395;
	shr.u64 	%rd1397, %rd1396, 32;
	and.b64  	%rd1398, %rd1397, 1;
	cvt.u64.u32 	%rd1399, %r3365;
	add.s64 	%rd1400, %rd1398, %rd1399;
	sub.s64 	%rd1401, %rd21, %rd1400;
	{ .reg .b32 tmp; mov.b64 {tmp, %r2450}, %rd1401; }
	and.b32  	%r2451, %r2450, 1;
	add.s32 	%r2452, %r2451, %r55;
	sub.s32 	%r2453, %r24, %r2452;
	add.s32 	%r3538, %r3522, %r2449;
	setp.lt.u32 	%p259, %r3538, %r3522;
	selp.u64 	%rd1402, 1, 0, %p259;
	cvt.u64.u32 	%rd1403, %r3521;
	and.b64  	%rd1404, %rd1376, 4294967295;
	add.s64 	%rd1405, %rd1402, %rd1403;
	add.s64 	%rd219, %rd1405, %rd1404;
	cvt.u32.u64 	%r3537, %rd219;
	shr.u64 	%rd1406, %rd219, 32;
	cvt.u64.u32 	%rd1407, %r3520;
	and.b64  	%rd1408, %rd1381, 4294967295;
	add.s64 	%rd1409, %rd1406, %rd1407;
	add.s64 	%rd220, %rd1409, %rd1408;
	cvt.u32.u64 	%r3536, %rd220;
	shr.u64 	%rd1410, %rd220, 32;
	cvt.u64.u32 	%rd1411, %r3519;
	and.b64  	%rd1412, %rd1386, 4294967295;
	add.s64 	%rd1413, %rd1410, %rd1411;
	add.s64 	%rd221, %rd1413, %rd1412;
	cvt.u32.u64 	%r3535, %rd221;
	shr.u64 	%rd1414, %rd221, 32;
	cvt.u64.u32 	%rd1415, %r3518;
	and.b64  	%rd1416, %rd1391, 4294967295;
	add.s64 	%rd1417, %rd1414, %rd1415;
	add.s64 	%rd222, %rd1417, %rd1416;
	cvt.u32.u64 	%r3534, %rd222;
	shr.u64 	%rd1418, %rd222, 32;
	cvt.u64.u32 	%rd1419, %r3517;
	and.b64  	%rd1420, %rd1396, 4294967295;
	add.s64 	%rd1421, %rd1418, %rd1419;
	add.s64 	%rd223, %rd1421, %rd1420;
	cvt.u32.u64 	%r3533, %rd223;
	shr.u64 	%rd1422, %rd223, 32;
	cvt.u64.u32 	%rd1423, %r3516;
	and.b64  	%rd1424, %rd1401, 4294967295;
	add.s64 	%rd1425, %rd1422, %rd1423;
	add.s64 	%rd224, %rd1425, %rd1424;
	cvt.u32.u64 	%r3532, %rd224;
	{ .reg .b32 tmp; mov.b64 {tmp, %r2454}, %rd224; }
	add.s32 	%r2455, %r3515, %r2454;
	add.s32 	%r3531, %r2455, %r2453;
	setp.gt.u32 	%p260, %r3531, %r24;
	@%p260 bra 	$L__BB0_591;
	setp.lt.u32 	%p261, %r3531, %r24;
	@%p261 bra 	$L__BB0_594;
	bra.uni 	$L__BB0_579;
$L__BB0_594:
	setp.gt.u32 	%p276, %r3531, %r3867;
	@%p276 bra 	$L__BB0_608;
	setp.lt.u32 	%p277, %r3531, %r3867;
	@%p277 bra 	$L__BB0_622;
	setp.gt.u32 	%p278, %r3532, %r3868;
	@%p278 bra 	$L__BB0_608;
	setp.lt.u32 	%p279, %r3532, %r3868;
	@%p279 bra 	$L__BB0_622;
	setp.gt.u32 	%p280, %r3533, %r3869;
	@%p280 bra 	$L__BB0_608;
	setp.lt.u32 	%p281, %r3533, %r3869;
	@%p281 bra 	$L__BB0_622;
	setp.gt.u32 	%p282, %r3534, %r3870;
	@%p282 bra 	$L__BB0_608;
	setp.lt.u32 	%p283, %r3534, %r3870;
	@%p283 bra 	$L__BB0_622;
	setp.gt.u32 	%p284, %r3535, %r3871;
	@%p284 bra 	$L__BB0_608;
	setp.lt.u32 	%p285, %r3535, %r3871;
	@%p285 bra 	$L__BB0_622;
	setp.gt.u32 	%p286, %r3536, %r3872;
	@%p286 bra 	$L__BB0_608;
	setp.lt.u32 	%p287, %r3536, %r3872;
	@%p287 bra 	$L__BB0_622;
	setp.gt.u32 	%p288, %r3537, %r3873;
	@%p288 bra 	$L__BB0_608;
	setp.lt.u32 	%p289, %r3537, %r3873;
	setp.lt.u32 	%p290, %r3538, %r3874;
	or.pred  	%p291, %p289, %p290;
	@%p291 bra 	$L__BB0_622;
$L__BB0_608:
	cvt.u64.u32 	%rd1587, %r3538;
	cvt.u64.u32 	%rd1588, %r3874;
	sub.s64 	%rd1589, %rd1587, %rd1588;
	st.local.u32 	[%rd16], %rd1589;
	shr.u64 	%rd1590, %rd1589, 32;
	and.b64  	%rd1591, %rd1590, 1;
	cvt.u64.u32 	%rd1592, %r3537;
	cvt.u64.u32 	%rd1593, %r3873;
	add.s64 	%rd1594, %rd1591, %rd1593;
	sub.s64 	%rd1595, %rd1592, %rd1594;
	st.local.u32 	[%rd16+4], %rd1595;
	shr.u64 	%rd1596, %rd1595, 32;
	and.b64  	%rd1597, %rd1596, 1;
	cvt.u64.u32 	%rd1598, %r3536;
	cvt.u64.u32 	%rd1599, %r3872;
	add.s64 	%rd1600, %rd1597, %rd1599;
	sub.s64 	%rd1601, %rd1598, %rd1600;
	st.local.u32 	[%rd16+8], %rd1601;
	shr.u64 	%rd1602, %rd1601, 32;
	and.b64  	%rd1603, %rd1602, 1;
	cvt.u64.u32 	%rd1604, %r3535;
	cvt.u64.u32 	%rd1605, %r3871;
	add.s64 	%rd1606, %rd1603, %rd1605;
	sub.s64 	%rd1607, %rd1604, %rd1606;
	st.local.u32 	[%rd16+12], %rd1607;
	shr.u64 	%rd1608, %rd1607, 32;
	and.b64  	%rd1609, %rd1608, 1;
	cvt.u64.u32 	%rd1610, %r3534;
	cvt.u64.u32 	%rd1611, %r3870;
	add.s64 	%rd1612, %rd1609, %rd1611;
	sub.s64 	%rd1613, %rd1610, %rd1612;
	st.local.u32 	[%rd16+16], %rd1613;
	shr.u64 	%rd1614, %rd1613, 32;
	and.b64  	%rd1615, %rd1614, 1;
	cvt.u64.u32 	%rd1616, %r3533;
	cvt.u64.u32 	%rd1617, %r3869;
	add.s64 	%rd1618, %rd1615, %rd1617;
	sub.s64 	%rd1619, %rd1616, %rd1618;
	st.local.u32 	[%rd16+20], %rd1619;
	shr.u64 	%rd1620, %rd1619, 32;
	and.b64  	%rd1621, %rd1620, 1;
	cvt.u64.u32 	%rd1622, %r3532;
	cvt.u64.u32 	%rd1623, %r3868;
	add.s64 	%rd1624, %rd1621, %rd1623;
	sub.s64 	%rd1625, %rd1622, %rd1624;
	st.local.u32 	[%rd16+24], %rd1625;
	{ .reg .b32 tmp; mov.b64 {tmp, %r2475}, %rd1625; }
	and.b32  	%r2476, %r2475, 1;
	add.s32 	%r2477, %r2476, %r3867;
	sub.s32 	%r2478, %r3531, %r2477;
	st.local.u32 	[%rd16+28], %r2478;
	bra.uni 	$L__BB0_624;
$L__BB0_609:
	setp.lt.u32 	%p295, %r23, %r1292;
	@%p295 bra 	$L__BB0_621;
	setp.gt.u32 	%p296, %r23, %r1292;
	@%p296 bra 	$L__BB0_624;
	setp.lt.u32 	%p297, %r22, %r1291;
	@%p297 bra 	$L__BB0_621;
	setp.gt.u32 	%p298, %r22, %r1291;
	@%p298 bra 	$L__BB0_624;
	setp.lt.u32 	%p299, %r21, %r1290;
	@%p299 bra 	$L__BB0_621;
	setp.gt.u32 	%p300, %r21, %r1290;
	@%p300 bra 	$L__BB0_624;
	setp.lt.u32 	%p301, %r20, %r1289;
	@%p301 bra 	$L__BB0_621;
	setp.gt.u32 	%p302, %r20, %r1289;
	@%p302 bra 	$L__BB0_624;
	setp.lt.u32 	%p303, %r19, %r1288;
	@%p303 bra 	$L__BB0_621;
	setp.gt.u32 	%p304, %r19, %r1288;
	@%p304 bra 	$L__BB0_624;
	setp.lt.u32 	%p305, %r18, %r1287;
	@%p305 bra 	$L__BB0_621;
	cvt.u32.u64 	%r2470, %rd18;
	setp.gt.u32 	%p306, %r18, %r1287;
	setp.lt.u32 	%p307, %r1286, %r2470;
	or.pred  	%p308, %p306, %p307;
	@%p308 bra 	$L__BB0_624;
$L__BB0_621:
	cvt.u64.u32 	%rd1555, %r1286;
	sub.s64 	%rd1556, %rd1555, %rd18;
	st.local.u32 	[%rd16], %rd1556;
	shr.u64 	%rd1557, %rd1556, 32;
	and.b64  	%rd1558, %rd1557, 1;
	and.b64  	%rd1559, %rd225, 4294967295;
	add.s64 	%rd1560, %rd1558, %rd217;
	sub.s64 	%rd1561, %rd1559, %rd1560;
	st.local.u32 	[%rd16+4], %rd1561;
	shr.u64 	%rd1562, %rd1561, 32;
	and.b64  	%rd1563, %rd1562, 1;
	and.b64  	%rd1564, %rd226, 4294967295;
	add.s64 	%rd1565, %rd1563, %rd218;
	sub.s64 	%rd1566, %rd1564, %rd1565;
	st.local.u32 	[%rd16+8], %rd1566;
	shr.u64 	%rd1567, %rd1566, 32;
	and.b64  	%rd1568, %rd1567, 1;
	and.b64  	%rd1569, %rd227, 4294967295;
	add.s64 	%rd1570, %rd1568, %rd210;
	sub.s64 	%rd1571, %rd1569, %rd1570;
	st.local.u32 	[%rd16+12], %rd1571;
	shr.u64 	%rd1572, %rd1571, 32;
	and.b64  	%rd1573, %rd1572, 1;
	and.b64  	%rd1574, %rd228, 4294967295;
	add.s64 	%rd1575, %rd1573, %rd19;
	sub.s64 	%rd1576, %rd1574, %rd1575;
	st.local.u32 	[%rd16+16], %rd1576;
	shr.u64 	%rd1577, %rd1576, 32;
	and.b64  	%rd1578, %rd1577, 1;
	and.b64  	%rd1579, %rd229, 4294967295;
	add.s64 	%rd1580, %rd1578, %rd20;
	sub.s64 	%rd1581, %rd1579, %rd1580;
	st.local.u32 	[%rd16+20], %rd1581;
	shr.u64 	%rd1582, %rd1581, 32;
	and.b64  	%rd1583, %rd1582, 1;
	and.b64  	%rd1584, %rd230, 4294967295;
	add.s64 	%rd1585, %rd1583, %rd21;
	sub.s64 	%rd1586, %rd1584, %rd1585;
	st.local.u32 	[%rd16+24], %rd1586;
	{ .reg .b32 tmp; mov.b64 {tmp, %r2471}, %rd1586; }
	and.b32  	%r2472, %r2471, 1;
	add.s32 	%r2473, %r2472, %r24;
	sub.s32 	%r2474, %r1293, %r2473;
	st.local.u32 	[%rd16+28], %r2474;
	bra.uni 	$L__BB0_624;
$L__BB0_622:
	cvt.u64.u32 	%rd1498, %r3874;
	sub.s64 	%rd1499, %rd18, %rd1498;
	cvt.u32.u64 	%r2463, %rd1499;
	shr.u64 	%rd1500, %rd1499, 32;
	and.b64  	%rd1501, %rd1500, 1;
	cvt.u64.u32 	%rd1502, %r3873;
	add.s64 	%rd1503, %rd1501, %rd1502;
	sub.s64 	%rd1504, %rd217, %rd1503;
	shr.u64 	%rd1505, %rd1504, 32;
	and.b64  	%rd1506, %rd1505, 1;
	cvt.u64.u32 	%rd1507, %r3872;
	add.s64 	%rd1508, %rd1506, %rd1507;
	sub.s64 	%rd1509, %rd218, %rd1508;
	shr.u64 	%rd1510, %rd1509, 32;
	and.b64  	%rd1511, %rd1510, 1;
	cvt.u64.u32 	%rd1512, %r3871;
	add.s64 	%rd1513, %rd1511, %rd1512;
	sub.s64 	%rd1514, %rd210, %rd1513;
	shr.u64 	%rd1515, %rd1514, 32;
	and.b64  	%rd1516, %rd1515, 1;
	cvt.u64.u32 	%rd1517, %r3870;
	add.s64 	%rd1518, %rd1516, %rd1517;
	sub.s64 	%rd1519, %rd19, %rd1518;
	shr.u64 	%rd1520, %rd1519, 32;
	and.b64  	%rd1521, %rd1520, 1;
	cvt.u64.u32 	%rd1522, %r3869;
	add.s64 	%rd1523, %rd1521, %rd1522;
	sub.s64 	%rd1524, %rd20, %rd1523;
	shr.u64 	%rd1525, %rd1524, 32;
	and.b64  	%rd1526, %rd1525, 1;
	cvt.u64.u32 	%rd1527, %r3868;
	add.s64 	%rd1528, %rd1526, %rd1527;
	sub.s64 	%rd1529, %rd21, %rd1528;
	{ .reg .b32 tmp; mov.b64 {tmp, %r2464}, %rd1529; }
	and.b32  	%r2465, %r2464, 1;
	add.s32 	%r2466, %r2465, %r3867;
	sub.s32 	%r2467, %r24, %r2466;
	add.s32 	%r1286, %r3538, %r2463;
	setp.lt.u32 	%p292, %r1286, %r3538;
	st.local.u32 	[%rd16], %r1286;
	selp.u64 	%rd1530, 1, 0, %p292;
	cvt.u64.u32 	%rd1531, %r3537;
	and.b64  	%rd1532, %rd1504, 4294967295;
	add.s64 	%rd1533, %rd1530, %rd1531;
	add.s64 	%rd225, %rd1533, %rd1532;
	cvt.u32.u64 	%r1287, %rd225;
	st.local.u32 	[%rd16+4], %r1287;
	shr.u64 	%rd1534, %rd225, 32;
	cvt.u64.u32 	%rd1535, %r3536;
	and.b64  	%rd1536, %rd1509, 4294967295;
	add.s64 	%rd1537, %rd1534, %rd1535;
	add.s64 	%rd226, %rd1537, %rd1536;
	cvt.u32.u64 	%r1288, %rd226;
	st.local.u32 	[%rd16+8], %r1288;
	shr.u64 	%rd1538, %rd226, 32;
	cvt.u64.u32 	%rd1539, %r3535;
	and.b64  	%rd1540, %rd1514, 4294967295;
	add.s64 	%rd1541, %rd1538, %rd1539;
	add.s64 	%rd227, %rd1541, %rd1540;
	cvt.u32.u64 	%r1289, %rd227;
	st.local.u32 	[%rd16+12], %r1289;
	shr.u64 	%rd1542, %rd227, 32;
	cvt.u64.u32 	%rd1543, %r3534;
	and.b64  	%rd1544, %rd1519, 4294967295;
	add.s64 	%rd1545, %rd1542, %rd1543;
	add.s64 	%rd228, %rd1545, %rd1544;
	cvt.u32.u64 	%r1290, %rd228;
	st.local.u32 	[%rd16+16], %r1290;
	shr.u64 	%rd1546, %rd228, 32;
	cvt.u64.u32 	%rd1547, %r3533;
	and.b64  	%rd1548, %rd1524, 4294967295;
	add.s64 	%rd1549, %rd1546, %rd1547;
	add.s64 	%rd229, %rd1549, %rd1548;
	cvt.u32.u64 	%r1291, %rd229;
	st.local.u32 	[%rd16+20], %r1291;
	shr.u64 	%rd1550, %rd229, 32;
	cvt.u64.u32 	%rd1551, %r3532;
	and.b64  	%rd1552, %rd1529, 4294967295;
	add.s64 	%rd1553, %rd1550, %rd1551;
	add.s64 	%rd230, %rd1553, %rd1552;
	cvt.u32.u64 	%r1292, %rd230;
	st.local.u32 	[%rd16+24], %r1292;
	{ .reg .b32 tmp; mov.b64 {tmp, %r2468}, %rd230; }
	add.s32 	%r2469, %r3531, %r2468;
	add.s32 	%r1293, %r2469, %r2467;
	st.local.u32 	[%rd16+28], %r1293;
	setp.gt.u32 	%p293, %r1293, %r24;
	@%p293 bra 	$L__BB0_621;
	setp.lt.u32 	%p294, %r1293, %r24;
	@%p294 bra 	$L__BB0_624;
	bra.uni 	$L__BB0_609;
$L__BB0_624:
	mov.b32 	%r3556, 0;
	st.local.u32 	[%rd11], %r3556;
	st.local.u32 	[%rd11+4], %r3556;
	st.local.u32 	[%rd11+8], %r3556;
	st.local.u32 	[%rd11+12], %r3556;
	st.local.u32 	[%rd11+16], %r3556;
	st.local.u32 	[%rd11+20], %r3556;
	st.local.u32 	[%rd11+24], %r3556;
	st.local.u32 	[%rd11+28], %r3556;
	mov.u32 	%r3557, %r3556;
	mov.u32 	%r3558, %r3556;
	mov.u32 	%r3559, %r3556;
	mov.u32 	%r3560, %r3556;
	mov.u32 	%r3561, %r3556;
	mov.u32 	%r3562, %r3556;
	mov.u32 	%r3563, %r3556;
	mov.u32 	%r3555, %r3556;
$L__BB0_625:
	shr.u32 	%r2480, %r3555, 5;
	and.b32  	%r2481, %r3555, 31;
	mul.wide.u32 	%rd1626, %r2480, 4;
	add.s64 	%rd1627, %rd11, %rd1626;
	ld.local.u32 	%r2482, [%rd1627];
	shr.u32 	%r2483, %r2482, %r2481;
	and.b32  	%r2484, %r2483, 1;
	setp.eq.b32 	%p309, %r2484, 1;
	not.pred 	%p310, %p309;
	@%p310 bra 	$L__BB0_641;
	add.s32 	%r1311, %r3556, %r3564;
	setp.lt.u32 	%p311, %r1311, %r3556;
	selp.u64 	%rd1628, 1, 0, %p311;
	cvt.u64.u32 	%rd1629, %r3557;
	cvt.u64.u32 	%rd1630, %r3565;
	add.s64 	%rd1631, %rd1628, %rd1629;
	add.s64 	%rd231, %rd1631, %rd1630;
	cvt.u32.u64 	%r3557, %rd231;
	shr.u64 	%rd1632, %rd231, 32;
	cvt.u64.u32 	%rd1633, %r3558;
	cvt.u64.u32 	%rd1634, %r3566;
	add.s64 	%rd1635, %rd1632, %rd1633;
	add.s64 	%rd232, %rd1635, %rd1634;
	cvt.u32.u64 	%r3558, %rd232;
	shr.u64 	%rd1636, %rd232, 32;
	cvt.u64.u32 	%rd1637, %r3559;
	cvt.u64.u32 	%rd1638, %r3567;
	add.s64 	%rd1639, %rd1636, %rd1637;
	add.s64 	%rd233, %rd1639, %rd1638;
	cvt.u32.u64 	%r3559, %rd233;
	shr.u64 	%rd1640, %rd233, 32;
	cvt.u64.u32 	%rd1641, %r3560;
	cvt.u64.u32 	%rd1642, %r3568;
	add.s64 	%rd1643, %rd1640, %rd1641;
	add.s64 	%rd234, %rd1643, %rd1642;
	cvt.u32.u64 	%r3560, %rd234;
	shr.u64 	%rd1644, %rd234, 32;
	cvt.u64.u32 	%rd1645, %r3561;
	cvt.u64.u32 	%rd1646, %r3569;
	add.s64 	%rd1647, %rd1644, %rd1645;
	add.s64 	%rd235, %rd1647, %rd1646;
	cvt.u32.u64 	%r3561, %rd235;
	shr.u64 	%rd1648, %rd235, 32;
	cvt.u64.u32 	%rd1649, %r3562;
	cvt.u64.u32 	%rd1650, %r3570;
	add.s64 	%rd1651, %rd1648, %rd1649;
	add.s64 	%rd236, %rd1651, %rd1650;
	cvt.u32.u64 	%r3562, %rd236;
	{ .reg .b32 tmp; mov.b64 {tmp, %r2485}, %rd236; }
	add.s32 	%r2486, %r3563, %r2485;
	add.s32 	%r3563, %r2486, %r3571;
	setp.gt.u32 	%p312, %r3563, %r24;
	@%p312 bra 	$L__BB0_640;
	setp.lt.u32 	%p313, %r3563, %r24;
	mov.u32 	%r3556, %r1311;
	@%p313 bra 	$L__BB0_641;
	setp.lt.u32 	%p314, %r23, %r3562;
	@%p314 bra 	$L__BB0_640;
	setp.gt.u32 	%p315, %r23, %r3562;
	mov.u32 	%r3556, %r1311;
	@%p315 bra 	$L__BB0_641;
	setp.lt.u32 	%p316, %r22, %r3561;
	@%p316 bra 	$L__BB0_640;
	setp.gt.u32 	%p317, %r22, %r3561;
	mov.u32 	%r3556, %r1311;
	@%p317 bra 	$L__BB0_641;
	setp.lt.u32 	%p318, %r21, %r3560;
	@%p318 bra 	$L__BB0_640;
	setp.gt.u32 	%p319, %r21, %r3560;
	mov.u32 	%r3556, %r1311;
	@%p319 bra 	$L__BB0_641;
	setp.lt.u32 	%p320, %r20, %r3559;
	@%p320 bra 	$L__BB0_640;
	setp.gt.u32 	%p321, %r20, %r3559;
	mov.u32 	%r3556, %r1311;
	@%p321 bra 	$L__BB0_641;
	setp.lt.u32 	%p322, %r19, %r3558;
	@%p322 bra 	$L__BB0_640;
	setp.gt.u32 	%p323, %r19, %r3558;
	mov.u32 	%r3556, %r1311;
	@%p323 bra 	$L__BB0_641;
	setp.lt.u32 	%p324, %r18, %r3557;
	@%p324 bra 	$L__BB0_640;
	cvt.u32.u64 	%r2487, %rd18;
	setp.gt.u32 	%p325, %r18, %r3557;
	setp.lt.u32 	%p326, %r1311, %r2487;
	or.pred  	%p327, %p325, %p326;
	mov.u32 	%r3556, %r1311;
	@%p327 bra 	$L__BB0_641;
$L__BB0_640:
	cvt.u64.u32 	%rd1653, %r1311;
	sub.s64 	%rd1654, %rd1653, %rd18;
	cvt.u32.u64 	%r3556, %rd1654;
	shr.u64 	%rd1655, %rd1654, 32;
	and.b64  	%rd1656, %rd1655, 1;
	and.b64  	%rd1657, %rd231, 4294967295;
	add.s64 	%rd1658, %rd1656, %rd217;
	sub.s64 	%rd1659, %rd1657, %rd1658;
	cvt.u32.u64 	%r3557, %rd1659;
	shr.u64 	%rd1660, %rd1659, 32;
	and.b64  	%rd1661, %rd1660, 1;
	and.b64  	%rd1662, %rd232, 4294967295;
	add.s64 	%rd1663, %rd1661, %rd218;
	sub.s64 	%rd1664, %rd1662, %rd1663;
	cvt.u32.u64 	%r3558, %rd1664;
	shr.u64 	%rd1665, %rd1664, 32;
	and.b64  	%rd1666, %rd1665, 1;
	and.b64  	%rd1667, %rd233, 4294967295;
	add.s64 	%rd1668, %rd1666, %rd210;
	sub.s64 	%rd1669, %rd1667, %rd1668;
	cvt.u32.u64 	%r3559, %rd1669;
	shr.u64 	%rd1670, %rd1669, 32;
	and.b64  	%rd1671, %rd1670, 1;
	and.b64  	%rd1672, %rd234, 4294967295;
	add.s64 	%rd1673, %rd1671, %rd19;
	sub.s64 	%rd1674, %rd1672, %rd1673;
	cvt.u32.u64 	%r3560, %rd1674;
	shr.u64 	%rd1675, %rd1674, 32;
	and.b64  	%rd1676, %rd1675, 1;
	and.b64  	%rd1677, %rd235, 4294967295;
	add.s64 	%rd1678, %rd1676, %rd20;
	sub.s64 	%rd1679, %rd1677, %rd1678;
	cvt.u32.u64 	%r3561, %rd1679;
	shr.u64 	%rd1680, %rd1679, 32;
	and.b64  	%rd1681, %rd1680, 1;
	and.b64  	%rd1682, %rd236, 4294967295;
	add.s64 	%rd1683, %rd1681, %rd21;
	sub.s64 	%rd1684, %rd1682, %rd1683;
	cvt.u32.u64 	%r3562, %rd1684;
	{ .reg .b32 tmp; mov.b64 {tmp, %r2488}, %rd1684; }
	and.b32  	%r2489, %r2488, 1;
	add.s32 	%r2490, %r2489, %r24;
	sub.s32 	%r3563, %r3563, %r2490;
$L__BB0_641:
	shl.b32 	%r1335, %r3564, 1;
	shr.u32 	%r2491, %r3564, 31;
	cvt.u64.u32 	%rd1685, %r2491;
	mul.wide.u32 	%rd1686, %r3565, 2;
	or.b64  	%rd237, %rd1686, %rd1685;
	cvt.u32.u64 	%r3565, %rd237;
	shr.u64 	%rd1687, %rd1686, 32;
	mul.wide.u32 	%rd1688, %r3566, 2;
	or.b64  	%rd238, %rd1687, %rd1688;
	cvt.u32.u64 	%r3566, %rd238;
	shr.u64 	%rd1689, %rd1688, 32;
	mul.wide.u32 	%rd1690, %r3567, 2;
	or.b64  	%rd239, %rd1689, %rd1690;
	cvt.u32.u64 	%r3567, %rd239;
	shr.u64 	%rd1691, %rd1690, 32;
	mul.wide.u32 	%rd1692, %r3568, 2;
	add.s64 	%rd240, %rd1691, %rd1692;
	cvt.u32.u64 	%r3568, %rd240;
	shr.u64 	%rd1693, %rd240, 32;
	mul.wide.u32 	%rd1694, %r3569, 2;
	add.s64 	%rd241, %rd1693, %rd1694;
	cvt.u32.u64 	%r3569, %rd241;
	shr.u64 	%rd1695, %rd241, 32;
	mul.wide.u32 	%rd1696, %r3570, 2;
	add.s64 	%rd242, %rd1695, %rd1696;
	cvt.u32.u64 	%r3570, %rd242;
	{ .reg .b32 tmp; mov.b64 {tmp, %r2492}, %rd242; }
	shl.b32 	%r2493, %r3571, 1;
	add.s32 	%r3571, %r2493, %r2492;
	setp.gt.u32 	%p328, %r3571, %r24;
	@%p328 bra 	$L__BB0_655;
	setp.lt.u32 	%p329, %r3571, %r24;
	mov.u32 	%r3564, %r1335;
	@%p329 bra 	$L__BB0_656;
	setp.lt.u32 	%p330, %r23, %r3570;
	@%p330 bra 	$L__BB0_655;
	setp.gt.u32 	%p331, %r23, %r3570;
	mov.u32 	%r3564, %r1335;
	@%p331 bra 	$L__BB0_656;
	setp.lt.u32 	%p332, %r22, %r3569;
	@%p332 bra 	$L__BB0_655;
	setp.gt.u32 	%p333, %r22, %r3569;
	mov.u32 	%r3564, %r1335;
	@%p333 bra 	$L__BB0_656;
	setp.lt.u32 	%p334, %r21, %r3568;
	@%p334 bra 	$L__BB0_655;
	setp.gt.u32 	%p335, %r21, %r3568;
	mov.u32 	%r3564, %r1335;
	@%p335 bra 	$L__BB0_656;
	setp.lt.u32 	%p336, %r20, %r3567;
	@%p336 bra 	$L__BB0_655;
	setp.gt.u32 	%p337, %r20, %r3567;
	mov.u32 	%r3564, %r1335;
	@%p337 bra 	$L__BB0_656;
	setp.lt.u32 	%p338, %r19, %r3566;
	@%p338 bra 	$L__BB0_655;
	setp.gt.u32 	%p339, %r19, %r3566;
	mov.u32 	%r3564, %r1335;
	@%p339 bra 	$L__BB0_656;
	setp.lt.u32 	%p340, %r18, %r3565;
	@%p340 bra 	$L__BB0_655;
	cvt.u32.u64 	%r2494, %rd18;
	setp.gt.u32 	%p341, %r18, %r3565;
	setp.lt.u32 	%p342, %r1335, %r2494;
	or.pred  	%p343, %p341, %p342;
	mov.u32 	%r3564, %r1335;
	@%p343 bra 	$L__BB0_656;
$L__BB0_655:
	cvt.u64.u32 	%rd1698, %r1335;
	sub.s64 	%rd1699, %rd1698, %rd18;
	cvt.u32.u64 	%r3564, %rd1699;
	shr.u64 	%rd1700, %rd1699, 32;
	and.b64  	%rd1701, %rd1700, 1;
	and.b64  	%rd1702, %rd237, 4294967295;
	add.s64 	%rd1703, %rd1701, %rd217;
	sub.s64 	%rd1704, %rd1702, %rd1703;
	cvt.u32.u64 	%r3565, %rd1704;
	shr.u64 	%rd1705, %rd1704, 32;
	and.b64  	%rd1706, %rd1705, 1;
	and.b64  	%rd1707, %rd238, 4294967295;
	add.s64 	%rd1708, %rd1706, %rd218;
	sub.s64 	%rd1709, %rd1707, %rd1708;
	cvt.u32.u64 	%r3566, %rd1709;
	shr.u64 	%rd1710, %rd1709, 32;
	and.b64  	%rd1711, %rd1710, 1;
	and.b64  	%rd1712, %rd239, 4294967295;
	add.s64 	%rd1713, %rd1711, %rd210;
	sub.s64 	%rd1714, %rd1712, %rd1713;
	cvt.u32.u64 	%r3567, %rd1714;
	shr.u64 	%rd1715, %rd1714, 32;
	and.b64  	%rd1716, %rd1715, 1;
	and.b64  	%rd1717, %rd240, 4294967295;
	add.s64 	%rd1718, %rd1716, %rd19;
	sub.s64 	%rd1719, %rd1717, %rd1718;
	cvt.u32.u64 	%r3568, %rd1719;
	shr.u64 	%rd1720, %rd1719, 32;
	and.b64  	%rd1721, %rd1720, 1;
	and.b64  	%rd1722, %rd241, 4294967295;
	add.s64 	%rd1723, %rd1721, %rd20;
	sub.s64 	%rd1724, %rd1722, %rd1723;
	cvt.u32.u64 	%r3569, %rd1724;
	shr.u64 	%rd1725, %rd1724, 32;
	and.b64  	%rd1726, %rd1725, 1;
	and.b64  	%rd1727, %rd242, 4294967295;
	add.s64 	%rd1728, %rd1726, %rd21;
	sub.s64 	%rd1729, %rd1727, %rd1728;
	cvt.u32.u64 	%r3570, %rd1729;
	{ .reg .b32 tmp; mov.b64 {tmp, %r2495}, %rd1729; }
	and.b32  	%r2496, %r2495, 1;
	add.s32 	%r2497, %r2496, %r24;
	sub.s32 	%r3571, %r3571, %r2497;
$L__BB0_656:
	add.s32 	%r3555, %r3555, 1;
	setp.ne.s32 	%p344, %r3555, 256;
	@%p344 bra 	$L__BB0_625;
	setp.gt.u32 	%p345, %r3563, %r3339;
	@%p345 bra 	$L__BB0_671;
	setp.lt.u32 	%p346, %r3563, %r3339;
	@%p346 bra 	$L__BB0_685;
	setp.gt.u32 	%p347, %r3562, %r3346;
	@%p347 bra 	$L__BB0_671;
	setp.lt.u32 	%p348, %r3562, %r3346;
	@%p348 bra 	$L__BB0_685;
	setp.gt.u32 	%p349, %r3561, %r3345;
	@%p349 bra 	$L__BB0_671;
	setp.lt.u32 	%p350, %r3561, %r3345;
	@%p350 bra 	$L__BB0_685;
	setp.gt.u32 	%p351, %r3560, %r3344;
	@%p351 bra 	$L__BB0_671;
	setp.lt.u32 	%p352, %r3560, %r3344;
	@%p352 bra 	$L__BB0_685;
	setp.gt.u32 	%p353, %r3559, %r3343;
	@%p353 bra 	$L__BB0_671;
	setp.lt.u32 	%p354, %r3559, %r3343;
	@%p354 bra 	$L__BB0_685;
	setp.gt.u32 	%p355, %r3558, %r3342;
	@%p355 bra 	$L__BB0_671;
	setp.lt.u32 	%p356, %r3558, %r3342;
	@%p356 bra 	$L__BB0_685;
	setp.gt.u32 	%p357, %r3557, %r3341;
	@%p357 bra 	$L__BB0_671;
	setp.lt.u32 	%p358, %r3557, %r3341;
	setp.lt.u32 	%p359, %r3556, %r3340;
	or.pred  	%p360, %p358, %p359;
	@%p360 bra 	$L__BB0_685;
$L__BB0_671:
	cvt.u64.u32 	%rd1819, %r3556;
	cvt.u64.u32 	%rd1820, %r3340;
	sub.s64 	%rd1821, %rd1819, %rd1820;
	cvt.u32.u64 	%r3332, %rd1821;
	st.local.u32 	[%rd16+32], %r3332;
	shr.u64 	%rd1822, %rd1821, 32;
	and.b64  	%rd1823, %rd1822, 1;
	cvt.u64.u32 	%rd1824, %r3557;
	cvt.u64.u32 	%rd1825, %r3341;
	add.s64 	%rd1826, %rd1823, %rd1825;
	sub.s64 	%rd1827, %rd1824, %rd1826;
	cvt.u32.u64 	%r3333, %rd1827;
	st.local.u32 	[%rd16+36], %r3333;
	shr.u64 	%rd1828, %rd1827, 32;
	and.b64  	%rd1829, %rd1828, 1;
	cvt.u64.u32 	%rd1830, %r3558;
	cvt.u64.u32 	%rd1831, %r3342;
	add.s64 	%rd1832, %rd1829, %rd1831;
	sub.s64 	%rd1833, %rd1830, %rd1832;
	cvt.u32.u64 	%r3334, %rd1833;
	st.local.u32 	[%rd16+40], %r3334;
	shr.u64 	%rd1834, %rd1833, 32;
	and.b64  	%rd1835, %rd1834, 1;
	cvt.u64.u32 	%rd1836, %r3559;
	cvt.u64.u32 	%rd1837, %r3343;
	add.s64 	%rd1838, %rd1835, %rd1837;
	sub.s64 	%rd1839, %rd1836, %rd1838;
	cvt.u32.u64 	%r3335, %rd1839;
	st.local.u32 	[%rd16+44], %r3335;
	shr.u64 	%rd1840, %rd1839, 32;
	and.b64  	%rd1841, %rd1840, 1;
	cvt.u64.u32 	%rd1842, %r3560;
	cvt.u64.u32 	%rd1843, %r3344;
	add.s64 	%rd1844, %rd1841, %rd1843;
	sub.s64 	%rd1845, %rd1842, %rd1844;
	cvt.u32.u64 	%r3336, %rd1845;
	st.local.u32 	[%rd16+48], %r3336;
	shr.u64 	%rd1846, %rd1845, 32;
	and.b64  	%rd1847, %rd1846, 1;
	cvt.u64.u32 	%rd1848, %r3561;
	cvt.u64.u32 	%rd1849, %r3345;
	add.s64 	%rd1850, %rd1847, %rd1849;
	sub.s64 	%rd1851, %rd1848, %rd1850;
	cvt.u32.u64 	%r3337, %rd1851;
	st.local.u32 	[%rd16+52], %r3337;
	shr.u64 	%rd1852, %rd1851, 32;
	and.b64  	%rd1853, %rd1852, 1;
	cvt.u64.u32 	%rd1854, %r3562;
	cvt.u64.u32 	%rd1855, %r3346;
	add.s64 	%rd1856, %rd1853, %rd1855;
	sub.s64 	%rd1857, %rd1854, %rd1856;
	cvt.u32.u64 	%r3338, %rd1857;
	st.local.u32 	[%rd16+56], %r3338;
	{ .reg .b32 tmp; mov.b64 {tmp, %r2509}, %rd1857; }
	and.b32  	%r2510, %r2509, 1;
	add.s32 	%r2511, %r2510, %r3339;
	sub.s32 	%r3339, %r3563, %r2511;
	st.local.u32 	[%rd16+60], %r3339;
	bra.uni 	$L__BB0_687;
$L__BB0_672:
	setp.lt.u32 	%p364, %r23, %r3338;
	@%p364 bra 	$L__BB0_684;
	setp.gt.u32 	%p365, %r23, %r3338;
	@%p365 bra 	$L__BB0_687;
	setp.lt.u32 	%p366, %r22, %r3337;
	@%p366 bra 	$L__BB0_684;
	setp.gt.u32 	%p367, %r22, %r3337;
	@%p367 bra 	$L__BB0_687;
	setp.lt.u32 	%p368, %r21, %r3336;
	@%p368 bra 	$L__BB0_684;
	setp.gt.u32 	%p369, %r21, %r3336;
	@%p369 bra 	$L__BB0_687;
	setp.lt.u32 	%p370, %r20, %r3335;
	@%p370 bra 	$L__BB0_684;
	setp.gt.u32 	%p371, %r20, %r3335;
	@%p371 bra 	$L__BB0_687;
	setp.lt.u32 	%p372, %r19, %r3334;
	@%p372 bra 	$L__BB0_684;
	setp.gt.u32 	%p373, %r19, %r3334;
	@%p373 bra 	$L__BB0_687;
	setp.lt.u32 	%p374, %r18, %r3333;
	@%p374 bra 	$L__BB0_684;
	cvt.u32.u64 	%r2505, %rd18;
	setp.gt.u32 	%p375, %r18, %r3333;
	setp.lt.u32 	%p376, %r3332, %r2505;
	or.pred  	%p377, %p375, %p376;
	@%p377 bra 	$L__BB0_687;
$L__BB0_684:
	cvt.u64.u32 	%rd1787, %r3332;
	sub.s64 	%rd1788, %rd1787, %rd18;
	cvt.u32.u64 	%r3332, %rd1788;
	st.local.u32 	[%rd16+32], %r3332;
	shr.u64 	%rd1789, %rd1788, 32;
	and.b64  	%rd1790, %rd1789, 1;
	and.b64  	%rd1791, %rd243, 4294967295;
	add.s64 	%rd1792, %rd1790, %rd217;
	sub.s64 	%rd1793, %rd1791, %rd1792;
	cvt.u32.u64 	%r3333, %rd1793;
	st.local.u32 	[%rd16+36], %r3333;
	shr.u64 	%rd1794, %rd1793, 32;
	and.b64  	%rd1795, %rd1794, 1;
	and.b64  	%rd1796, %rd244, 4294967295;
	add.s64 	%rd1797, %rd1795, %rd218;
	sub.s64 	%rd1798, %rd1796, %rd1797;
	cvt.u32.u64 	%r3334, %rd1798;
	st.local.u32 	[%rd16+40], %r3334;
	shr.u64 	%rd1799, %rd1798, 32;
	and.b64  	%rd1800, %rd1799, 1;
	and.b64  	%rd1801, %rd245, 4294967295;
	add.s64 	%rd1802, %rd1800, %rd210;
	sub.s64 	%rd1803, %rd1801, %rd1802;
	cvt.u32.u64 	%r3335, %rd1803;
	st.local.u32 	[%rd16+44], %r3335;
	shr.u64 	%rd1804, %rd1803, 32;
	and.b64  	%rd1805, %rd1804, 1;
	and.b64  	%rd1806, %rd246, 4294967295;
	add.s64 	%rd1807, %rd1805, %rd19;
	sub.s64 	%rd1808, %rd1806, %rd1807;
	cvt.u32.u64 	%r3336, %rd1808;
	st.local.u32 	[%rd16+48], %r3336;
	shr.u64 	%rd1809, %rd1808, 32;
	and.b64  	%rd1810, %rd1809, 1;
	and.b64  	%rd1811, %rd247, 4294967295;
	add.s64 	%rd1812, %rd1810, %rd20;
	sub.s64 	%rd1813, %rd1811, %rd1812;
	cvt.u32.u64 	%r3337, %rd1813;
	st.local.u32 	[%rd16+52], %r3337;
	shr.u64 	%rd1814, %rd1813, 32;
	and.b64  	%rd1815, %rd1814, 1;
	and.b64  	%rd1816, %rd248, 4294967295;
	add.s64 	%rd1817, %rd1815, %rd21;
	sub.s64 	%rd1818, %rd1816, %rd1817;
	cvt.u32.u64 	%r3338, %rd1818;
	st.local.u32 	[%rd16+56], %r3338;
	{ .reg .b32 tmp; mov.b64 {tmp, %r2506}, %rd1818; }
	and.b32  	%r2507, %r2506, 1;
	add.s32 	%r2508, %r2507, %r24;
	sub.s32 	%r3339, %r3339, %r2508;
	st.local.u32 	[%rd16+60], %r3339;
	bra.uni 	$L__BB0_687;
$L__BB0_685:
	cvt.u64.u32 	%rd1730, %r3340;
	sub.s64 	%rd1731, %rd18, %rd1730;
	cvt.u32.u64 	%r2498, %rd1731;
	shr.u64 	%rd1732, %rd1731, 32;
	and.b64  	%rd1733, %rd1732, 1;
	cvt.u64.u32 	%rd1734, %r3341;
	add.s64 	%rd1735, %rd1733, %rd1734;
	sub.s64 	%rd1736, %rd217, %rd1735;
	shr.u64 	%rd1737, %rd1736, 32;
	and.b64  	%rd1738, %rd1737, 1;
	cvt.u64.u32 	%rd1739, %r3342;
	add.s64 	%rd1740, %rd1738, %rd1739;
	sub.s64 	%rd1741, %rd218, %rd1740;
	shr.u64 	%rd1742, %rd1741, 32;
	and.b64  	%rd1743, %rd1742, 1;
	cvt.u64.u32 	%rd1744, %r3343;
	add.s64 	%rd1745, %rd1743, %rd1744;
	sub.s64 	%rd1746, %rd210, %rd1745;
	shr.u64 	%rd1747, %rd1746, 32;
	and.b64  	%rd1748, %rd1747, 1;
	cvt.u64.u32 	%rd1749, %r3344;
	add.s64 	%rd1750, %rd1748, %rd1749;
	sub.s64 	%rd1751, %rd19, %rd1750;
	shr.u64 	%rd1752, %rd1751, 32;
	and.b64  	%rd1753, %rd1752, 1;
	cvt.u64.u32 	%rd1754, %r3345;
	add.s64 	%rd1755, %rd1753, %rd1754;
	sub.s64 	%rd1756, %rd20, %rd1755;
	shr.u64 	%rd1757, %rd1756, 32;
	and.b64  	%rd1758, %rd1757, 1;
	cvt.u64.u32 	%rd1759, %r3346;
	add.s64 	%rd1760, %rd1758, %rd1759;
	sub.s64 	%rd1761, %rd21, %rd1760;
	{ .reg .b32 tmp; mov.b64 {tmp, %r2499}, %rd1761; }
	and.b32  	%r2500, %r2499, 1;
	add.s32 	%r2501, %r2500, %r3339;
	sub.s32 	%r2502, %r24, %r2501;
	add.s32 	%r3332, %r3556, %r2498;
	setp.lt.u32 	%p361, %r3332, %r3556;
	st.local.u32 	[%rd16+32], %r3332;
	selp.u64 	%rd1762, 1, 0, %p361;
	cvt.u64.u32 	%rd1763, %r3557;
	and.b64  	%rd1764, %rd1736, 4294967295;
	add.s64 	%rd1765, %rd1762, %rd1763;
	add.s64 	%rd243, %rd1765, %rd1764;
	cvt.u32.u64 	%r3333, %rd243;
	st.local.u32 	[%rd16+36], %r3333;
	shr.u64 	%rd1766, %rd243, 32;
	cvt.u64.u32 	%rd1767, %r3558;
	and.b64  	%rd1768, %rd1741, 4294967295;
	add.s64 	%rd1769, %rd1766, %rd1767;
	add.s64 	%rd244, %rd1769, %rd1768;
	cvt.u32.u64 	%r3334, %rd244;
	st.local.u32 	[%rd16+40], %r3334;
	shr.u64 	%rd1770, %rd244, 32;
	cvt.u64.u32 	%rd1771, %r3559;
	and.b64  	%rd1772, %rd1746, 4294967295;
	add.s64 	%rd1773, %rd1770, %rd1771;
	add.s64 	%rd245, %rd1773, %rd1772;
	cvt.u32.u64 	%r3335, %rd245;
	st.local.u32 	[%rd16+44], %r3335;
	shr.u64 	%rd1774, %rd245, 32;
	cvt.u64.u32 	%rd1775, %r3560;
	and.b64  	%rd1776, %rd1751, 4294967295;
	add.s64 	%rd1777, %rd1774, %rd1775;
	add.s64 	%rd246, %rd1777, %rd1776;
	cvt.u32.u64 	%r3336, %rd246;
	st.local.u32 	[%rd16+48], %r3336;
	shr.u64 	%rd1778, %rd246, 32;
	cvt.u64.u32 	%rd1779, %r3561;
	and.b64  	%rd1780, %rd1756, 4294967295;
	add.s64 	%rd1781, %rd1778, %rd1779;
	add.s64 	%rd247, %rd1781, %rd1780;
	cvt.u32.u64 	%r3337, %rd247;
	st.local.u32 	[%rd16+52], %r3337;
	shr.u64 	%rd1782, %rd247, 32;
	cvt.u64.u32 	%rd1783, %r3562;
	and.b64  	%rd1784, %rd1761, 4294967295;
	add.s64 	%rd1785, %rd1782, %rd1783;
	add.s64 	%rd248, %rd1785, %rd1784;
	cvt.u32.u64 	%r3338, %rd248;
	st.local.u32 	[%rd16+56], %r3338;
	{ .reg .b32 tmp; mov.b64 {tmp, %r2503}, %rd248; }
	add.s32 	%r2504, %r3563, %r2503;
	add.s32 	%r3339, %r2504, %r2502;
	st.local.u32 	[%rd16+60], %r3339;
	setp.gt.u32 	%p362, %r3339, %r24;
	@%p362 bra 	$L__BB0_684;
	setp.lt.u32 	%p363, %r3339, %r24;
	@%p363 bra 	$L__BB0_687;
	bra.uni 	$L__BB0_672;
$L__BB0_687:
	mov.b32 	%r3858, 0;
	st.local.u32 	[%rd16+64], %r3858;
	mov.u32 	%r3589, %r3858;
$L__BB0_688:
	setp.eq.s32 	%p736, %r3858, 0;
	@%p736 bra 	$L__BB0_690;
	ld.local.u32 	%r3874, [%rd17];
	ld.local.u32 	%r3873, [%rd17+4];
	ld.local.u32 	%r3872, [%rd17+8];
	ld.local.u32 	%r3871, [%rd17+12];
	ld.local.u32 	%r3870, [%rd17+16];
	ld.local.u32 	%r3869, [%rd17+20];
	ld.local.u32 	%r3868, [%rd17+24];
	ld.local.u32 	%r3867, [%rd17+28];
	ld.local.u32 	%r3866, [%rd17+32];
	ld.local.u32 	%r3865, [%rd17+36];
	ld.local.u32 	%r3864, [%rd17+40];
	ld.local.u32 	%r3863, [%rd17+44];
	ld.local.u32 	%r3862, [%rd17+48];
	ld.local.u32 	%r3861, [%rd17+52];
	ld.local.u32 	%r3860, [%rd17+56];
	ld.local.u32 	%r3859, [%rd17+60];
	bra.uni 	$L__BB0_1022;
$L__BB0_690:
	ld.local.u32 	%r1433, [%rd17];
	ld.local.u32 	%r1434, [%rd17+4];
	ld.local.u32 	%r1435, [%rd17+8];
	ld.local.u32 	%r1436, [%rd17+12];
	ld.local.u32 	%r1437, [%rd17+16];
	ld.local.u32 	%r1438, [%rd17+20];
	ld.local.u32 	%r1439, [%rd17+24];
	ld.local.u32 	%r1440, [%rd17+28];
	mov.b32 	%r3618, 0;
	mov.u32 	%r3626, %r1433;
	mov.u32 	%r3627, %r1434;
	mov.u32 	%r3628, %r1435;
	mov.u32 	%r3629, %r1436;
	mov.u32 	%r3630, %r1437;
	mov.u32 	%r3631, %r1438;
	mov.u32 	%r3632, %r1439;
	mov.u32 	%r3633, %r1440;
	mov.u32 	%r3619, %r3618;
	mov.u32 	%r3620, %r3618;
	mov.u32 	%r3621, %r3618;
	mov.u32 	%r3622, %r3618;
	mov.u32 	%r3623, %r3618;
	mov.u32 	%r3624, %r3618;
	mov.u32 	%r3625, %r3618;
	mov.u32 	%r3617, %r3618;
$L__BB0_691:
	cvt.u64.u32 	%rd249, %r20;
	cvt.u64.u32 	%rd250, %r18;
	cvt.u64.u32 	%rd251, %r19;
	shr.u32 	%r2757, %r3617, 5;
	and.b32  	%r2758, %r3617, 31;
	mul.wide.u32 	%rd2986, %r2757, 4;
	add.s64 	%rd2987, %rd17, %rd2986;
	ld.local.u32 	%r2759, [%rd2987];
	shr.u32 	%r2760, %r2759, %r2758;
	and.b32  	%r2761, %r2760, 1;
	setp.eq.b32 	%p737, %r2761, 1;
	not.pred 	%p738, %p737;
	@%p738 bra 	$L__BB0_707;
	add.s32 	%r1458, %r3618, %r3626;
	setp.lt.u32 	%p739, %r1458, %r3618;
	selp.u64 	%rd2988, 1, 0, %p739;
	cvt.u64.u32 	%rd2989, %r3619;
	cvt.u64.u32 	%rd2990, %r3627;
	add.s64 	%rd2991, %rd2988, %rd2989;
	add.s64 	%rd252, %rd2991, %rd2990;
	cvt.u32.u64 	%r3619, %rd252;
	shr.u64 	%rd2992, %rd252, 32;
	cvt.u64.u32 	%rd2993, %r3620;
	cvt.u64.u32 	%rd2994, %r3628;
	add.s64 	%rd2995, %rd2992, %rd2993;
	add.s64 	%rd253, %rd2995, %rd2994;
	cvt.u32.u64 	%r3620, %rd253;
	shr.u64 	%rd2996, %rd253, 32;
	cvt.u64.u32 	%rd2997, %r3621;
	cvt.u64.u32 	%rd2998, %r3629;
	add.s64 	%rd2999, %rd2996, %rd2997;
	add.s64 	%rd254, %rd2999, %rd2998;
	cvt.u32.u64 	%r3621, %rd254;
	shr.u64 	%rd3000, %rd254, 32;
	cvt.u64.u32 	%rd3001, %r3622;
	cvt.u64.u32 	%rd3002, %r3630;
	add.s64 	%rd3003, %rd3000, %rd3001;
	add.s64 	%rd255, %rd3003, %rd3002;
	cvt.u32.u64 	%r3622, %rd255;
	shr.u64 	%rd3004, %rd255, 32;
	cvt.u64.u32 	%rd3005, %r3623;
	cvt.u64.u32 	%rd3006, %r3631;
	add.s64 	%rd3007, %rd3004, %rd3005;
	add.s64 	%rd256, %rd3007, %rd3006;
	cvt.u32.u64 	%r3623, %rd256;
	shr.u64 	%rd3008, %rd256, 32;
	cvt.u64.u32 	%rd3009, %r3624;
	cvt.u64.u32 	%rd3010, %r3632;
	add.s64 	%rd3011, %rd3008, %rd3009;
	add.s64 	%rd257, %rd3011, %rd3010;
	cvt.u32.u64 	%r3624, %rd257;
	{ .reg .b32 tmp; mov.b64 {tmp, %r2762}, %rd257; }
	add.s32 	%r2763, %r3625, %r2762;
	add.s32 	%r3625, %r2763, %r3633;
	setp.gt.u32 	%p740, %r3625, %r24;
	@%p740 bra 	$L__BB0_706;
	setp.lt.u32 	%p741, %r3625, %r24;
	mov.u32 	%r3618, %r1458;
	@%p741 bra 	$L__BB0_707;
	setp.lt.u32 	%p742, %r23, %r3624;
	@%p742 bra 	$L__BB0_706;
	setp.gt.u32 	%p743, %r23, %r3624;
	mov.u32 	%r3618, %r1458;
	@%p743 bra 	$L__BB0_707;
	setp.lt.u32 	%p744, %r22, %r3623;
	@%p744 bra 	$L__BB0_706;
	setp.gt.u32 	%p745, %r22, %r3623;
	mov.u32 	%r3618, %r1458;
	@%p745 bra 	$L__BB0_707;
	setp.lt.u32 	%p746, %r21, %r3622;
	@%p746 bra 	$L__BB0_706;
	setp.gt.u32 	%p747, %r21, %r3622;
	mov.u32 	%r3618, %r1458;
	@%p747 bra 	$L__BB0_707;
	setp.lt.u32 	%p748, %r20, %r3621;
	@%p748 bra 	$L__BB0_706;
	setp.gt.u32 	%p749, %r20, %r3621;
	mov.u32 	%r3618, %r1458;
	@%p749 bra 	$L__BB0_707;
	setp.lt.u32 	%p750, %r19, %r3620;
	@%p750 bra 	$L__BB0_706;
	setp.gt.u32 	%p751, %r19, %r3620;
	mov.u32 	%r3618, %r1458;
	@%p751 bra 	$L__BB0_707;
	setp.lt.u32 	%p752, %r18, %r3619;
	@%p752 bra 	$L__BB0_706;
	cvt.u32.u64 	%r2764, %rd18;
	setp.gt.u32 	%p753, %r18, %r3619;
	setp.lt.u32 	%p754, %r1458, %r2764;
	or.pred  	%p755, %p753, %p754;
	mov.u32 	%r3618, %r1458;
	@%p755 bra 	$L__BB0_707;
$L__BB0_706:
	cvt.u64.u32 	%rd3013, %r1458;
	sub.s64 	%rd3014, %rd3013, %rd18;
	cvt.u32.u64 	%r3618, %rd3014;
	shr.u64 	%rd3015, %rd3014, 32;
	and.b64  	%rd3016, %rd3015, 1;
	and.b64  	%rd3017, %rd252, 4294967295;
	add.s64 	%rd3018, %rd3016, %rd250;
	sub.s64 	%rd3019, %rd3017, %rd3018;
	cvt.u32.u64 	%r3619, %rd3019;
	shr.u64 	%rd3020, %rd3019, 32;
	and.b64  	%rd3021, %rd3020, 1;
	and.b64  	%rd3022, %rd253, 4294967295;
	add.s64 	%rd3023, %rd3021, %rd251;
	sub.s64 	%rd3024, %rd3022, %rd3023;
	cvt.u32.u64 	%r3620, %rd3024;
	shr.u64 	%rd3025, %rd3024, 32;
	and.b64  	%rd3026, %rd3025, 1;
	and.b64  	%rd3027, %rd254, 4294967295;
	add.s64 	%rd3028, %rd3026, %rd249;
	sub.s64 	%rd3029, %rd3027, %rd3028;
	cvt.u32.u64 	%r3621, %rd3029;
	shr.u64 	%rd3030, %rd3029, 32;
	and.b64  	%rd3031, %rd3030, 1;
	and.b64  	%rd3032, %rd255, 4294967295;
	add.s64 	%rd3033, %rd3031, %rd19;
	sub.s64 	%rd3034, %rd3032, %rd3033;
	cvt.u32.u64 	%r3622, %rd3034;
	shr.u64 	%rd3035, %rd3034, 32;
	and.b64  	%rd3036, %rd3035, 1;
	and.b64  	%rd3037, %rd256, 4294967295;
	add.s64 	%rd3038, %rd3036, %rd20;
	sub.s64 	%rd3039, %rd3037, %rd3038;
	cvt.u32.u64 	%r3623, %rd3039;
	shr.u64 	%rd3040, %rd3039, 32;
	and.b64  	%rd3041, %rd3040, 1;
	and.b64  	%rd3042, %rd257, 4294967295;
	add.s64 	%rd3043, %rd3041, %rd21;
	sub.s64 	%rd3044, %rd3042, %rd3043;
	cvt.u32.u64 	%r3624, %rd3044;
	{ .reg .b32 tmp; mov.b64 {tmp, %r2765}, %rd3044; }
	and.b32  	%r2766, %r2765, 1;
	add.s32 	%r2767, %r2766, %r24;
	sub.s32 	%r3625, %r3625, %r2767;
$L__BB0_707:
	shl.b32 	%r1482, %r3626, 1;
	shr.u32 	%r2768, %r3626, 31;
	cvt.u64.u32 	%rd3045, %r2768;
	mul.wide.u32 	%rd3046, %r3627, 2;
	or.b64  	%rd258, %rd3046, %rd3045;
	cvt.u32.u64 	%r3627, %rd258;
	shr.u64 	%rd3047, %rd3046, 32;
	mul.wide.u32 	%rd3048, %r3628, 2;
	or.b64  	%rd259, %rd3047, %rd3048;
	cvt.u32.u64 	%r3628, %rd259;
	shr.u64 	%rd3049, %rd3048, 32;
	mul.wide.u32 	%rd3050, %r3629, 2;
	or.b64  	%rd260, %rd3049, %rd3050;
	cvt.u32.u64 	%r3629, %rd260;
	shr.u64 	%rd3051, %rd3050, 32;
	mul.wide.u32 	%rd3052, %r3630, 2;
	add.s64 	%rd261, %rd3051, %rd3052;
	cvt.u32.u64 	%r3630, %rd261;
	shr.u64 	%rd3053, %rd261, 32;
	mul.wide.u32 	%rd3054, %r3631, 2;
	add.s64 	%rd262, %rd3053, %rd3054;
	cvt.u32.u64 	%r3631, %rd262;
	shr.u64 	%rd3055, %rd262, 32;
	mul.wide.u32 	%rd3056, %r3632, 2;
	add.s64 	%rd263, %rd3055, %rd3056;
	cvt.u32.u64 	%r3632, %rd263;
	{ .reg .b32 tmp; mov.b64 {tmp, %r2769}, %rd263; }
	shl.b32 	%r2770, %r3633, 1;
	add.s32 	%r3633, %r2770, %r2769;
	setp.gt.u32 	%p756, %r3633, %r24;
	@%p756 bra 	$L__BB0_721;
	setp.lt.u32 	%p757, %r3633, %r24;
	mov.u32 	%r3626, %r1482;
	@%p757 bra 	$L__BB0_722;
	setp.lt.u32 	%p758, %r23, %r3632;
	@%p758 bra 	$L__BB0_721;
	setp.gt.u32 	%p759, %r23, %r3632;
	mov.u32 	%r3626, %r1482;
	@%p759 bra 	$L__BB0_722;
	setp.lt.u32 	%p760, %r22, %r3631;
	@%p760 bra 	$L__BB0_721;
	setp.gt.u32 	%p761, %r22, %r3631;
	mov.u32 	%r3626, %r1482;
	@%p761 bra 	$L__BB0_722;
	setp.lt.u32 	%p762, %r21, %r3630;
	@%p762 bra 	$L__BB0_721;
	setp.gt.u32 	%p763, %r21, %r3630;
	mov.u32 	%r3626, %r1482;
	@%p763 bra 	$L__BB0_722;
	setp.lt.u32 	%p764, %r20, %r3629;
	@%p764 bra 	$L__BB0_721;
	setp.gt.u32 	%p765, %r20, %r3629;
	mov.u32 	%r3626, %r1482;
	@%p765 bra 	$L__BB0_722;
	setp.lt.u32 	%p766, %r19, %r3628;
	@%p766 bra 	$L__BB0_721;
	setp.gt.u32 	%p767, %r19, %r3628;
	mov.u32 	%r3626, %r1482;
	@%p767 bra 	$L__BB0_722;
	setp.lt.u32 	%p768, %r18, %r3627;
	@%p768 bra 	$L__BB0_721;
	cvt.u32.u64 	%r2771, %rd18;
	setp.gt.u32 	%p769, %r18, %r3627;
	setp.lt.u32 	%p770, %r1482, %r2771;
	or.pred  	%p771, %p769, %p770;
	mov.u32 	%r3626, %r1482;
	@%p771 bra 	$L__BB0_722;
$L__BB0_721:
	cvt.u64.u32 	%rd3058, %r1482;
	sub.s64 	%rd3059, %rd3058, %rd18;
	cvt.u32.u64 	%r3626, %rd3059;
	shr.u64 	%rd3060, %rd3059, 32;
	and.b64  	%rd3061, %rd3060, 1;
	and.b64  	%rd3062, %rd258, 4294967295;
	add.s64 	%rd3063, %rd3061, %rd250;
	sub.s64 	%rd3064, %rd3062, %rd3063;
	cvt.u32.u64 	%r3627, %rd3064;
	shr.u64 	%rd3065, %rd3064, 32;
	and.b64  	%rd3066, %rd3065, 1;
	and.b64  	%rd3067, %rd259, 4294967295;
	add.s64 	%rd3068, %rd3066, %rd251;
	sub.s64 	%rd3069, %rd3067, %rd3068;
	cvt.u32.u64 	%r3628, %rd3069;
	shr.u64 	%rd3070, %rd3069, 32;
	and.b64  	%rd3071, %rd3070, 1;
	and.b64  	%rd3072, %rd260, 4294967295;
	add.s64 	%rd3073, %rd3071, %rd249;
	sub.s64 	%rd3074, %rd3072, %rd3073;
	cvt.u32.u64 	%r3629, %rd3074;
	shr.u64 	%rd3075, %rd3074, 32;
	and.b64  	%rd3076, %rd3075, 1;
	and.b64  	%rd3077, %rd261, 4294967295;
	add.s64 	%rd3078, %rd3076, %rd19;
	sub.s64 	%rd3079, %rd3077, %rd3078;
	cvt.u32.u64 	%r3630, %rd3079;
	shr.u64 	%rd3080, %rd3079, 32;
	and.b64  	%rd3081, %rd3080, 1;
	and.b64  	%rd3082, %rd262, 4294967295;
	add.s64 	%rd3083, %rd3081, %rd20;
	sub.s64 	%rd3084, %rd3082, %rd3083;
	cvt.u32.u64 	%r3631, %rd3084;
	shr.u64 	%rd3085, %rd3084, 32;
	and.b64  	%rd3086, %rd3085, 1;
	and.b64  	%rd3087, %rd263, 4294967295;
	add.s64 	%rd3088, %rd3086, %rd21;
	sub.s64 	%rd3089, %rd3087, %rd3088;
	cvt.u32.u64 	%r3632, %rd3089;
	{ .reg .b32 tmp; mov.b64 {tmp, %r2772}, %rd3089; }
	and.b32  	%r2773, %r2772, 1;
	add.s32 	%r2774, %r2773, %r24;
	sub.s32 	%r3633, %r3633, %r2774;
$L__BB0_722:
	add.s32 	%r3617, %r3617, 1;
	setp.ne.s32 	%p772, %r3617, 256;
	@%p772 bra 	$L__BB0_691;
	st.local.u32 	[%rd4], %r3618;
	st.local.u32 	[%rd4+4], %r3619;
	st.local.u32 	[%rd4+8], %r3620;
	st.local.u32 	[%rd4+12], %r3621;
	st.local.u32 	[%rd4+16], %r3622;
	st.local.u32 	[%rd4+20], %r3623;
	st.local.u32 	[%rd4+24], %r3624;
	st.local.u32 	[%rd4+28], %r3625;
	shl.b32 	%r3634, %r3618, 1;
	shr.u32 	%r2775, %r3618, 31;
	cvt.u64.u32 	%rd3090, %r2775;
	cvt.u64.u32 	%rd264, %r3619;
	mul.wide.u32 	%rd3091, %r3619, 2;
	or.b64  	%rd4123, %rd3091, %rd3090;
	cvt.u32.u64 	%r1508, %rd4123;
	shr.u64 	%rd3092, %rd3091, 32;
	cvt.u64.u32 	%rd266, %r3620;
	mul.wide.u32 	%rd3093, %r3620, 2;
	or.b64  	%rd4124, %rd3092, %rd3093;
	cvt.u32.u64 	%r1509, %rd4124;
	shr.u64 	%rd3094, %rd3093, 32;
	cvt.u64.u32 	%rd268, %r3621;
	mul.wide.u32 	%rd3095, %r3621, 2;
	or.b64  	%rd4125, %rd3094, %rd3095;
	cvt.u32.u64 	%r1510, %rd4125;
	shr.u64 	%rd3096, %rd3095, 32;
	cvt.u64.u32 	%rd270, %r3622;
	mul.wide.u32 	%rd3097, %r3622, 2;
	add.s64 	%rd4126, %rd3096, %rd3097;
	cvt.u32.u64 	%r1511, %rd4126;
	shr.u64 	%rd3098, %rd4126, 32;
	cvt.u64.u32 	%rd272, %r3623;
	mul.wide.u32 	%rd3099, %r3623, 2;
	add.s64 	%rd4127, %rd3098, %rd3099;
	cvt.u32.u64 	%r1512, %rd4127;
	shr.u64 	%rd3100, %rd4127, 32;
	cvt.u64.u32 	%rd274, %r3624;
	mul.wide.u32 	%rd3101, %r3624, 2;
	add.s64 	%rd4128, %rd3100, %rd3101;
	cvt.u32.u64 	%r1513, %rd4128;
	{ .reg .b32 tmp; mov.b64 {tmp, %r2776}, %rd4128; }
	shl.b32 	%r2777, %r3625, 1;
	add.s32 	%r3635, %r2777, %r2776;
	setp.gt.u32 	%p773, %r3635, %r24;
	@%p773 bra 	$L__BB0_737;
	setp.lt.u32 	%p774, %r3635, %r24;
	@%p774 bra 	$L__BB0_738;
	setp.lt.u32 	%p775, %r23, %r1513;
	@%p775 bra 	$L__BB0_737;
	setp.gt.u32 	%p776, %r23, %r1513;
	@%p776 bra 	$L__BB0_738;
	setp.lt.u32 	%p777, %r22, %r1512;
	@%p777 bra 	$L__BB0_737;
	setp.gt.u32 	%p778, %r22, %r1512;
	@%p778 bra 	$L__BB0_738;
	setp.lt.u32 	%p779, %r21, %r1511;
	@%p779 bra 	$L__BB0_737;
	setp.gt.u32 	%p780, %r21, %r1511;
	@%p780 bra 	$L__BB0_738;
	setp.lt.u32 	%p781, %r20, %r1510;
	@%p781 bra 	$L__BB0_737;
	setp.gt.u32 	%p782, %r20, %r1510;
	@%p782 bra 	$L__BB0_738;
	setp.lt.u32 	%p783, %r19, %r1509;
	@%p783 bra 	$L__BB0_737;
	setp.gt.u32 	%p784, %r19, %r1509;
	@%p784 bra 	$L__BB0_738;
	setp.lt.u32 	%p785, %r18, %r1508;
	@%p785 bra 	$L__BB0_737;
	cvt.u32.u64 	%r2778, %rd18;
	setp.gt.u32 	%p786, %r18, %r1508;
	setp.lt.u32 	%p787, %r3634, %r2778;
	or.pred  	%p788, %p786, %p787;
	@%p788 bra 	$L__BB0_738;
$L__BB0_737:
	cvt.u64.u32 	%rd3103, %r3634;
	sub.s64 	%rd3104, %rd3103, %rd18;
	cvt.u32.u64 	%r3634, %rd3104;
	shr.u64 	%rd3105, %rd3104, 32;
	and.b64  	%rd3106, %rd3105, 1;
	and.b64  	%rd3107, %rd4123, 4294967295;
	add.s64 	%rd3108, %rd3106, %rd250;
	sub.s64 	%rd4123, %rd3107, %rd3108;
	shr.u64 	%rd3109, %rd4123, 32;
	and.b64  	%rd3110, %rd3109, 1;
	and.b64  	%rd3111, %rd4124, 4294967295;
	add.s64 	%rd3112, %rd3110, %rd251;
	sub.s64 	%rd4124, %rd3111, %rd3112;
	shr.u64 	%rd3113, %rd4124, 32;
	and.b64  	%rd3114, %rd3113, 1;
	and.b64  	%rd3115, %rd4125, 4294967295;
	add.s64 	%rd3116, %rd3114, %rd249;
	sub.s64 	%rd4125, %rd3115, %rd3116;
	shr.u64 	%rd3117, %rd4125, 32;
	and.b64  	%rd3118, %rd3117, 1;
	and.b64  	%rd3119, %rd4126, 4294967295;
	add.s64 	%rd3120, %rd3118, %rd19;
	sub.s64 	%rd4126, %rd3119, %rd3120;
	shr.u64 	%rd3121, %rd4126, 32;
	and.b64  	%rd3122, %rd3121, 1;
	and.b64  	%rd3123, %rd4127, 4294967295;
	add.s64 	%rd3124, %rd3122, %rd20;
	sub.s64 	%rd4127, %rd3123, %rd3124;
	shr.u64 	%rd3125, %rd4127, 32;
	and.b64  	%rd3126, %rd3125, 1;
	and.b64  	%rd3127, %rd4128, 4294967295;
	add.s64 	%rd3128, %rd3126, %rd21;
	sub.s64 	%rd4128, %rd3127, %rd3128;
	{ .reg .b32 tmp; mov.b64 {tmp, %r2779}, %rd4128; }
	and.b32  	%r2780, %r2779, 1;
	add.s32 	%r2781, %r2780, %r24;
	sub.s32 	%r3635, %r3635, %r2781;
$L__BB0_738:
	add.s32 	%r3768, %r3634, %r3618;
	setp.lt.u32 	%p789, %r3768, %r3634;
	selp.u64 	%rd3129, 1, 0, %p789;
	and.b64  	%rd3130, %rd4123, 4294967295;
	add.s64 	%rd3131, %rd3130, %rd3129;
	add.s64 	%rd288, %rd3131, %rd264;
	cvt.u32.u64 	%r3769, %rd288;
	shr.u64 	%rd3132, %rd288, 32;
	and.b64  	%rd3133, %rd4124, 4294967295;
	add.s64 	%rd3134, %rd3132, %rd3133;
	add.s64 	%rd289, %rd3134, %rd266;
	cvt.u32.u64 	%r3770, %rd289;
	shr.u64 	%rd3135, %rd289, 32;
	and.b64  	%rd3136, %rd4125, 4294967295;
	add.s64 	%rd3137, %rd3135, %rd3136;
	add.s64 	%rd290, %rd3137, %rd268;
	cvt.u32.u64 	%r3771, %rd290;
	shr.u64 	%rd3138, %rd290, 32;
	and.b64  	%rd3139, %rd4126, 4294967295;
	add.s64 	%rd3140, %rd3138, %rd3139;
	add.s64 	%rd291, %rd3140, %rd270;
	cvt.u32.u64 	%r3772, %rd291;
	shr.u64 	%rd3141, %rd291, 32;
	and.b64  	%rd3142, %rd4127, 4294967295;
	add.s64 	%rd3143, %rd3141, %rd3142;
	add.s64 	%rd292, %rd3143, %rd272;
	cvt.u32.u64 	%r3773, %rd292;
	shr.u64 	%rd3144, %rd292, 32;
	and.b64  	%rd3145, %rd4128, 4294967295;
	add.s64 	%rd3146, %rd3144, %rd3145;
	add.s64 	%rd293, %rd3146, %rd274;
	cvt.u32.u64 	%r3774, %rd293;
	{ .reg .b32 tmp; mov.b64 {tmp, %r2782}, %rd293; }
	add.s32 	%r2783, %r3635, %r2782;
	add.s32 	%r3775, %r2783, %r3625;
	setp.gt.u32 	%p790, %r3775, %r24;
	@%p790 bra 	$L__BB0_752;
	setp.lt.u32 	%p791, %r3775, %r24;
	@%p791 bra 	$L__BB0_753;
	setp.lt.u32 	%p792, %r23, %r3774;
	@%p792 bra 	$L__BB0_752;
	setp.gt.u32 	%p793, %r23, %r3774;
	@%p793 bra 	$L__BB0_753;
	setp.lt.u32 	%p794, %r22, %r3773;
	@%p794 bra 	$L__BB0_752;
	setp.gt.u32 	%p795, %r22, %r3773;
	@%p795 bra 	$L__BB0_753;
	setp.lt.u32 	%p796, %r21, %r3772;
	@%p796 bra 	$L__BB0_752;
	setp.gt.u32 	%p797, %r21, %r3772;
	@%p797 bra 	$L__BB0_753;
	setp.lt.u32 	%p798, %r20, %r3771;
	@%p798 bra 	$L__BB0_752;
	setp.gt.u32 	%p799, %r20, %r3771;
	@%p799 bra 	$L__BB0_753;
	setp.lt.u32 	%p800, %r19, %r3770;
	@%p800 bra 	$L__BB0_752;
	setp.gt.u32 	%p801, %r19, %r3770;
	@%p801 bra 	$L__BB0_753;
	setp.lt.u32 	%p802, %r18, %r3769;
	@%p802 bra 	$L__BB0_752;
	cvt.u32.u64 	%r2784, %rd18;
	setp.gt.u32 	%p803, %r18, %r3769;
	setp.lt.u32 	%p804, %r3768, %r2784;
	or.pred  	%p805, %p803, %p804;
	@%p805 bra 	$L__BB0_753;
$L__BB0_752:
	cvt.u64.u32 	%rd3148, %r3768;
	sub.s64 	%rd3149, %rd3148, %rd18;
	cvt.u32.u64 	%r3768, %rd3149;
	st.local.u32 	[%rd4], %r3768;
	shr.u64 	%rd3150, %rd3149, 32;
	and.b64  	%rd3151, %rd3150, 1;
	and.b64  	%rd3152, %rd288, 4294967295;
	add.s64 	%rd3153, %rd3151, %rd250;
	sub.s64 	%rd3154, %rd3152, %rd3153;
	cvt.u32.u64 	%r3769, %rd3154;
	st.local.u32 	[%rd4+4], %r3769;
	shr.u64 	%rd3155, %rd3154, 32;
	and.b64  	%rd3156, %rd3155, 1;
	and.b64  	%rd3157, %rd289, 4294967295;
	add.s64 	%rd3158, %rd3156, %rd251;
	sub.s64 	%rd3159, %rd3157, %rd3158;
	cvt.u32.u64 	%r3770, %rd3159;
	st.local.u32 	[%rd4+8], %r3770;
	shr.u64 	%rd3160, %rd3159, 32;
	and.b64  	%rd3161, %rd3160, 1;
	and.b64  	%rd3162, %rd290, 4294967295;
	add.s64 	%rd3163, %rd3161, %rd249;
	sub.s64 	%rd3164, %rd3162, %rd3163;
	cvt.u32.u64 	%r3771, %rd3164;
	st.local.u32 	[%rd4+12], %r3771;
	shr.u64 	%rd3165, %rd3164, 32;
	and.b64  	%rd3166, %rd3165, 1;
	and.b64  	%rd3167, %rd291, 4294967295;
	add.s64 	%rd3168, %rd3166, %rd19;
	sub.s64 	%rd3169, %rd3167, %rd3168;
	cvt.u32.u64 	%r3772, %rd3169;
	st.local.u32 	[%rd4+16], %r3772;
	shr.u64 	%rd3170, %rd3169, 32;
	and.b64  	%rd3171, %rd3170, 1;
	and.b64  	%rd3172, %rd292, 4294967295;
	add.s64 	%rd3173, %rd3171, %rd20;
	sub.s64 	%rd3174, %rd3172, %rd3173;
	cvt.u32.u64 	%r3773, %rd3174;
	st.local.u32 	[%rd4+20], %r3773;
	shr.u64 	%rd3175, %rd3174, 32;
	and.b64  	%rd3176, %rd3175, 1;
	and.b64  	%rd3177, %rd293, 4294967295;
	add.s64 	%rd3178, %rd3176, %rd21;
	sub.s64 	%rd3179, %rd3177, %rd3178;
	cvt.u32.u64 	%r3774, %rd3179;
	st.local.u32 	[%rd4+24], %r3774;
	{ .reg .b32 tmp; mov.b64 {tmp, %r2785}, %rd3179; }
	and.b32  	%r2786, %r2785, 1;
	add.s32 	%r2787, %r2786, %r24;
	sub.s32 	%r3775, %r3775, %r2787;
	st.local.u32 	[%rd4+28], %r3775;
$L__BB0_753:
	ld.local.u32 	%r1543, [%rd17+32];
	shl.b32 	%r3735, %r1543, 1;
	shr.u32 	%r2788, %r1543, 31;
	cvt.u64.u32 	%rd3180, %r2788;
	ld.local.u32 	%r1545, [%rd17+36];
	mul.wide.u32 	%rd3181, %r1545, 2;
	or.b64  	%rd294, %rd3181, %rd3180;
	cvt.u32.u64 	%r3736, %rd294;
	shr.u64 	%rd3182, %rd3181, 32;
	ld.local.u32 	%r1547, [%rd17+40];
	mul.wide.u32 	%rd3183, %r1547, 2;
	or.b64  	%rd295, %rd3182, %rd3183;
	cvt.u32.u64 	%r3737, %rd295;
	shr.u64 	%rd3184, %rd3183, 32;
	ld.local.u32 	%r1549, [%rd17+44];
	mul.wide.u32 	%rd3185, %r1549, 2;
	or.b64  	%rd296, %rd3184, %rd3185;
	cvt.u32.u64 	%r3738, %rd296;
	shr.u64 	%rd3186, %rd3185, 32;
	ld.local.u32 	%r1551, [%rd17+48];
	mul.wide.u32 	%rd3187, %r1551, 2;
	add.s64 	%rd297, %rd3186, %rd3187;
	cvt.u32.u64 	%r3739, %rd297;
	shr.u64 	%rd3188, %rd297, 32;
	ld.local.u32 	%r1553, [%rd17+52];
	mul.wide.u32 	%rd3189, %r1553, 2;
	add.s64 	%rd298, %rd3188, %rd3189;
	cvt.u32.u64 	%r3740, %rd298;
	shr.u64 	%rd3190, %rd298, 32;
	ld.local.u32 	%r1555, [%rd17+56];
	mul.wide.u32 	%rd3191, %r1555, 2;
	add.s64 	%rd299, %rd3190, %rd3191;
	cvt.u32.u64 	%r3650, %rd299;
	ld.local.u32 	%r1557, [%rd17+60];
	{ .reg .b32 tmp; mov.b64 {tmp, %r2789}, %rd299; }
	shl.b32 	%r2790, %r1557, 1;
	add.s32 	%r3651, %r2790, %r2789;
	setp.gt.u32 	%p806, %r3651, %r24;
	@%p806 bra 	$L__BB0_767;
	setp.lt.u32 	%p807, %r3651, %r24;
	@%p807 bra 	$L__BB0_768;
	setp.lt.u32 	%p808, %r23, %r3650;
	@%p808 bra 	$L__BB0_767;
	setp.gt.u32 	%p809, %r23, %r3650;
	@%p809 bra 	$L__BB0_768;
	setp.lt.u32 	%p810, %r22, %r3740;
	@%p810 bra 	$L__BB0_767;
	setp.gt.u32 	%p811, %r22, %r3740;
	@%p811 bra 	$L__BB0_768;
	setp.lt.u32 	%p812, %r21, %r3739;
	@%p812 bra 	$L__BB0_767;
	setp.gt.u32 	%p813, %r21, %r3739;
	@%p813 bra 	$L__BB0_768;
	setp.lt.u32 	%p814, %r20, %r3738;
	@%p814 bra 	$L__BB0_767;
	setp.gt.u32 	%p815, %r20, %r3738;
	@%p815 bra 	$L__BB0_768;
	setp.lt.u32 	%p816, %r19, %r3737;
	@%p816 bra 	$L__BB0_767;
	setp.gt.u32 	%p817, %r19, %r3737;
	@%p817 bra 	$L__BB0_768;
	setp.lt.u32 	%p818, %r18, %r3736;
	@%p818 bra 	$L__BB0_767;
	cvt.u32.u64 	%r2791, %rd18;
	setp.gt.u32 	%p819, %r18, %r3736;
	setp.lt.u32 	%p820, %r3735, %r2791;
	or.pred  	%p821, %p819, %p820;
	@%p821 bra 	$L__BB0_768;
$L__BB0_767:
	cvt.u64.u32 	%rd3193, %r3735;
	sub.s64 	%rd3194, %rd3193, %rd18;
	cvt.u32.u64 	%r3735, %rd3194;
	shr.u64 	%rd3195, %rd3194, 32;
	and.b64  	%rd3196, %rd3195, 1;
	and.b64  	%rd3197, %rd294, 4294967295;
	cvt.u64.u32 	%rd3198, %r18;
	add.s64 	%rd3199, %rd3196, %rd3198;
	sub.s64 	%rd3200, %rd3197, %rd3199;
	cvt.u32.u64 	%r3736, %rd3200;
	shr.u64 	%rd3201, %rd3200, 32;
	and.b64  	%rd3202, %rd3201, 1;
	and.b64  	%rd3203, %rd295, 4294967295;
	cvt.u64.u32 	%rd3204, %r19;
	add.s64 	%rd3205, %rd3202, %rd3204;
	sub.s64 	%rd3206, %rd3203, %rd3205;
	cvt.u32.u64 	%r3737, %rd3206;
	shr.u64 	%rd3207, %rd3206, 32;
	and.b64  	%rd3208, %rd3207, 1;
	and.b64  	%rd3209, %rd296, 4294967295;
	cvt.u64.u32 	%rd3210, %r20;
	add.s64 	%rd3211, %rd3208, %rd3210;
	sub.s64 	%rd3212, %rd3209, %rd3211;
	cvt.u32.u64 	%r3738, %rd3212;
	shr.u64 	%rd3213, %rd3212, 32;
	and.b64  	%rd3214, %rd3213, 1;
	and.b64  	%rd3215, %rd297, 4294967295;
	add.s64 	%rd3216, %rd3214, %rd19;
	sub.s64 	%rd3217, %rd3215, %rd3216;
	cvt.u32.u64 	%r3739, %rd3217;
	shr.u64 	%rd3218, %rd3217, 32;
	and.b64  	%rd3219, %rd3218, 1;
	and.b64  	%rd3220, %rd298, 4294967295;
	add.s64 	%rd3221, %rd3219, %rd20;
	sub.s64 	%rd3222, %rd3220, %rd3221;
	cvt.u32.u64 	%r3740, %rd3222;
	shr.u64 	%rd3223, %rd3222, 32;
	and.b64  	%rd3224, %rd3223, 1;
	and.b64  	%rd3225, %rd299, 4294967295;
	add.s64 	%rd3226, %rd3224, %rd21;
	sub.s64 	%rd3227, %rd3225, %rd3226;
	cvt.u32.u64 	%r3650, %rd3227;
	{ .reg .b32 tmp; mov.b64 {tmp, %r2792}, %rd3227; }
	and.b32  	%r2793, %r2792, 1;
	add.s32 	%r2794, %r2793, %r24;
	sub.s32 	%r3651, %r3651, %r2794;
$L__BB0_768:
	cvt.u32.u64 	%r2795, %rd18;
	setp.lt.u32 	%p822, %r2795, 2;
	st.local.u32 	[%rd1+4], %r18;
	st.local.u32 	[%rd1+8], %r19;
	st.local.u32 	[%rd1+12], %r20;
	st.local.u32 	[%rd1+16], %r21;
	st.local.u32 	[%rd1+20], %r22;
	st.local.u32 	[%rd1+24], %r23;
	st.local.u32 	[%rd1+28], %r24;
	@%p822 bra 	$L__BB0_770;
	ld.const.u32 	%r2806, [SECP256K1_P];
	add.s32 	%r2807, %r2806, -2;
	st.local.u32 	[%rd1], %r2807;
	bra.uni 	$L__BB0_779;
$L__BB0_770:
	setp.ne.s32 	%p823, %r18, 0;
	mov.b32 	%r2796, -2;
	st.local.u32 	[%rd1], %r2796;
	mov.b64 	%rd4129, 1;
	@%p823 bra 	$L__BB0_778;
	setp.ne.s32 	%p824, %r19, 0;
	mov.b32 	%r2797, -1;
	st.local.u32 	[%rd1+4], %r2797;
	mov.b64 	%rd4129, 2;
	@%p824 bra 	$L__BB0_778;
	setp.ne.s32 	%p825, %r20, 0;
	mov.b32 	%r2798, -1;
	st.local.u32 	[%rd1+8], %r2798;
	mov.b64 	%rd4129, 3;
	@%p825 bra 	$L__BB0_778;
	setp.ne.s32 	%p826, %r21, 0;
	mov.b32 	%r2799, -1;
	st.local.u32 	[%rd1+12], %r2799;
	mov.b64 	%rd4129, 4;
	@%p826 bra 	$L__BB0_778;
	setp.ne.s32 	%p827, %r22, 0;
	mov.b32 	%r2800, -1;
	st.local.u32 	[%rd1+16], %r2800;
	mov.b64 	%rd4129, 5;
	@%p827 bra 	$L__BB0_778;
	setp.ne.s32 	%p828, %r23, 0;
	mov.b32 	%r2801, -1;
	st.local.u32 	[%rd1+20], %r2801;
	mov.b64 	%rd4129, 6;
	@%p828 bra 	$L__BB0_778;
	setp.ne.s32 	%p829, %r24, 0;
	mov.b32 	%r2802, -1;
	st.local.u32 	[%rd1+24], %r2802;
	mov.b64 	%rd4129, 7;
	@%p829 bra 	$L__BB0_778;
	mov.b32 	%r2805, -1;
	st.local.u32 	[%rd1+28], %r2805;
	bra.uni 	$L__BB0_779;
$L__BB0_778:
	shl.b64 	%rd3235, %rd4129, 2;
	add.s64 	%rd3236, %rd1, %rd3235;
	ld.local.u32 	%r2803, [%rd3236];
	add.s32 	%r2804, %r2803, -1;
	st.local.u32 	[%rd3236], %r2804;
$L__BB0_779:
	st.local.u32 	[%rd2], %r3735;
	st.local.u32 	[%rd2+4], %r3736;
	st.local.u32 	[%rd2+8], %r3737;
	st.local.u32 	[%rd2+12], %r3738;
	st.local.u32 	[%rd2+16], %r3739;
	st.local.u32 	[%rd2+20], %r3740;
	st.local.u32 	[%rd2+24], %r3650;
	st.local.u32 	[%rd2+28], %r3651;
	mov.b32 	%r3686, 1;
	mov.b32 	%r3660, 0;
	mov.u32 	%r3687, %r3660;
	mov.u32 	%r3688, %r3660;
	mov.u32 	%r3689, %r3660;
	mov.u32 	%r3690, %r3660;
	mov.u32 	%r3691, %r3660;
	mov.u32 	%r3692, %r3660;
	mov.u32 	%r3693, %r3660;
$L__BB0_780:
	shr.u32 	%r2810, %r3660, 5;
	and.b32  	%r2811, %r3660, 31;
	mul.wide.u32 	%rd3237, %r2810, 4;
	add.s64 	%rd3238, %rd1, %rd3237;
	ld.local.u32 	%r2812, [%rd3238];
	shr.u32 	%r2813, %r2812, %r2811;
	and.b32  	%r2814, %r2813, 1;
	setp.eq.b32 	%p830, %r2814, 1;
	not.pred 	%p831, %p830;
	@%p831 bra 	$L__BB0_814;
	mov.b32 	%r3685, 0;
	mov.u32 	%r3694, %r3686;
	mov.u32 	%r3695, %r3687;
	mov.u32 	%r3696, %r3688;
	mov.u32 	%r3697, %r3689;
	mov.u32 	%r3698, %r3690;
	mov.u32 	%r3699, %r3691;
	mov.u32 	%r3700, %r3692;
	mov.u32 	%r3701, %r3693;
	mov.u32 	%r3686, %r3685;
	mov.u32 	%r3687, %r3685;
	mov.u32 	%r3688, %r3685;
	mov.u32 	%r3689, %r3685;
	mov.u32 	%r3690, %r3685;
	mov.u32 	%r3691, %r3685;
	mov.u32 	%r3692, %r3685;
	mov.u32 	%r3693, %r3685;
$L__BB0_782:
	shr.u32 	%r2816, %r3685, 5;
	and.b32  	%r2817, %r3685, 31;
	mul.wide.u32 	%rd3239, %r2816, 4;
	add.s64 	%rd3240, %rd2, %rd3239;
	ld.local.u32 	%r2818, [%rd3240];
	shr.u32 	%r2819, %r2818, %r2817;
	and.b32  	%r2820, %r2819, 1;
	setp.eq.b32 	%p832, %r2820, 1;
	not.pred 	%p833, %p832;
	@%p833 bra 	$L__BB0_798;
	add.s32 	%r1609, %r3686, %r3694;
	setp.lt.u32 	%p834, %r1609, %r3686;
	selp.u64 	%rd3241, 1, 0, %p834;
	cvt.u64.u32 	%rd3242, %r3687;
	cvt.u64.u32 	%rd3243, %r3695;
	add.s64 	%rd3244, %rd3241, %rd3242;
	add.s64 	%rd301, %rd3244, %rd3243;
	shr.u64 	%rd3245, %rd301, 32;
	cvt.u64.u32 	%rd3246, %r3688;
	cvt.u64.u32 	%rd3247, %r3696;
	add.s64 	%rd3248, %rd3245, %rd3246;
	add.s64 	%rd302, %rd3248, %rd3247;
	shr.u64 	%rd3249, %rd302, 32;
	cvt.u64.u32 	%rd3250, %r3689;
	cvt.u64.u32 	%rd3251, %r3697;
	add.s64 	%rd3252, %rd3249, %rd3250;
	add.s64 	%rd303, %rd3252, %rd3251;
	shr.u64 	%rd3253, %rd303, 32;
	cvt.u64.u32 	%rd3254, %r3690;
	cvt.u64.u32 	%rd3255, %r3698;
	add.s64 	%rd3256, %rd3253, %rd3254;
	add.s64 	%rd304, %rd3256, %rd3255;
	shr.u64 	%rd3257, %rd304, 32;
	cvt.u64.u32 	%rd3258, %r3691;
	cvt.u64.u32 	%rd3259, %r3699;
	add.s64 	%rd3260, %rd3257, %rd3258;
	add.s64 	%rd305, %rd3260, %rd3259;
	shr.u64 	%rd3261, %rd305, 32;
	cvt.u64.u32 	%rd3262, %r3692;
	cvt.u64.u32 	%rd3263, %r3700;
	add.s64 	%rd3264, %rd3261, %rd3262;
	add.s64 	%rd306, %rd3264, %rd3263;
	{ .reg .b32 tmp; mov.b64 {tmp, %r2821}, %rd306; }
	add.s32 	%r2822, %r3693, %r2821;
	add.s32 	%r3693, %r2822, %r3701;
	setp.gt.u32 	%p835, %r3693, %r24;
	@%p835 bra 	$L__BB0_797;
	cvt.u32.u64 	%r3692, %rd306;
	cvt.u32.u64 	%r3689, %rd303;
	cvt.u32.u64 	%r3690, %rd304;
	cvt.u32.u64 	%r3691, %rd305;
	cvt.u32.u64 	%r3687, %rd301;
	cvt.u32.u64 	%r3688, %rd302;
	setp.lt.u32 	%p836, %r3693, %r24;
	mov.u32 	%r3686, %r1609;
	@%p836 bra 	$L__BB0_798;
	cvt.u32.u64 	%r2823, %rd306;
	setp.lt.u32 	%p837, %r23, %r2823;
	@%p837 bra 	$L__BB0_797;
	cvt.u32.u64 	%r3692, %rd306;
	setp.gt.u32 	%p838, %r23, %r3692;
	mov.u32 	%r3686, %r1609;
	@%p838 bra 	$L__BB0_798;
	cvt.u32.u64 	%r2824, %rd305;
	setp.lt.u32 	%p839, %r22, %r2824;
	@%p839 bra 	$L__BB0_797;
	cvt.u32.u64 	%r3691, %rd305;
	setp.gt.u32 	%p840, %r22, %r3691;
	mov.u32 	%r3686, %r1609;
	@%p840 bra 	$L__BB0_798;
	cvt.u32.u64 	%r2825, %rd304;
	setp.lt.u32 	%p841, %r21, %r2825;
	@%p841 bra 	$L__BB0_797;
	cvt.u32.u64 	%r3690, %rd304;
	setp.gt.u32 	%p842, %r21, %r3690;
	mov.u32 	%r3686, %r1609;
	@%p842 bra 	$L__BB0_798;
	cvt.u32.u64 	%r2826, %rd303;
	setp.lt.u32 	%p843, %r20, %r2826;
	@%p843 bra 	$L__BB0_797;
	cvt.u32.u64 	%r3689, %rd303;
	setp.gt.u32 	%p844, %r20, %r3689;
	mov.u32 	%r3686, %r1609;
	@%p844 bra 	$L__BB0_798;
	cvt.u32.u64 	%r2827, %rd302;
	setp.lt.u32 	%p845, %r19, %r2827;
	@%p845 bra 	$L__BB0_797;
	cvt.u32.u64 	%r3688, %rd302;
	setp.gt.u32 	%p846, %r19, %r3688;
	mov.u32 	%r3686, %r1609;
	@%p846 bra 	$L__BB0_798;
	cvt.u32.u64 	%r2828, %rd301;
	setp.lt.u32 	%p847, %r18, %r2828;
	@%p847 bra 	$L__BB0_797;
	cvt.u32.u64 	%r2829, %rd18;
	cvt.u32.u64 	%r3687, %rd301;
	setp.gt.u32 	%p848, %r18, %r3687;
	setp.lt.u32 	%p849, %r1609, %r2829;
	or.pred  	%p850, %p848, %p849;
	mov.u32 	%r3686, %r1609;
	@%p850 bra 	$L__BB0_798;
$L__BB0_797:
	cvt.u64.u32 	%rd3266, %r1609;
	sub.s64 	%rd3267, %rd3266, %rd18;
	cvt.u32.u64 	%r3686, %rd3267;
	shr.u64 	%rd3268, %rd3267, 32;
	and.b64  	%rd3269, %rd3268, 1;
	and.b64  	%rd3270, %rd301, 4294967295;
	cvt.u64.u32 	%rd3271, %r18;
	add.s64 	%rd3272, %rd3269, %rd3271;
	sub.s64 	%rd3273, %rd3270, %rd3272;
	cvt.u32.u64 	%r3687, %rd3273;
	shr.u64 	%rd3274, %rd3273, 32;
	and.b64  	%rd3275, %rd3274, 1;
	and.b64  	%rd3276, %rd302, 4294967295;
	cvt.u64.u32 	%rd3277, %r19;
	add.s64 	%rd3278, %rd3275, %rd3277;
	sub.s64 	%rd3279, %rd3276, %rd3278;
	cvt.u32.u64 	%r3688, %rd3279;
	shr.u64 	%rd3280, %rd3279, 32;
	and.b64  	%rd3281, %rd3280, 1;
	and.b64  	%rd3282, %rd303, 4294967295;
	cvt.u64.u32 	%rd3283, %r20;
	add.s64 	%rd3284, %rd3281, %rd3283;
	sub.s64 	%rd3285, %rd3282, %rd3284;
	cvt.u32.u64 	%r3689, %rd3285;
	shr.u64 	%rd3286, %rd3285, 32;
	and.b64  	%rd3287, %rd3286, 1;
	and.b64  	%rd3288, %rd304, 4294967295;
	add.s64 	%rd3289, %rd3287, %rd19;
	sub.s64 	%rd3290, %rd3288, %rd3289;
	cvt.u32.u64 	%r3690, %rd3290;
	shr.u64 	%rd3291, %rd3290, 32;
	and.b64  	%rd3292, %rd3291, 1;
	and.b64  	%rd3293, %rd305, 4294967295;
	add.s64 	%rd3294, %rd3292, %rd20;
	sub.s64 	%rd3295, %rd3293, %rd3294;
	cvt.u32.u64 	%r3691, %rd3295;
	shr.u64 	%rd3296, %rd3295, 32;
	and.b64  	%rd3297, %rd3296, 1;
	and.b64  	%rd3298, %rd306, 4294967295;
	add.s64 	%rd3299, %rd3297, %rd21;
	sub.s64 	%rd3300, %rd3298, %rd3299;
	cvt.u32.u64 	%r3692, %rd3300;
	{ .reg .b32 tmp; mov.b64 {tmp, %r2830}, %rd3300; }
	and.b32  	%r2831, %r2830, 1;
	add.s32 	%r2832, %r2831, %r24;
	sub.s32 	%r3693, %r3693, %r2832;
$L__BB0_798:
	shl.b32 	%r1669, %r3694, 1;
	shr.u32 	%r2833, %r3694, 31;
	cvt.u64.u32 	%rd3301, %r2833;
	mul.wide.u32 	%rd3302, %r3695, 2;
	or.b64  	%rd307, %rd3302, %rd3301;
	shr.u64 	%rd3303, %rd3302, 32;
	mul.wide.u32 	%rd3304, %r3696, 2;
	or.b64  	%rd308, %rd3303, %rd3304;
	shr.u64 	%rd3305, %rd3304, 32;
	mul.wide.u32 	%rd3306, %r3697, 2;
	or.b64  	%rd309, %rd3305, %rd3306;
	shr.u64 	%rd3307, %rd3306, 32;
	mul.wide.u32 	%rd3308, %r3698, 2;
	add.s64 	%rd310, %rd3307, %rd3308;
	shr.u64 	%rd3309, %rd310, 32;
	mul.wide.u32 	%rd3310, %r3699, 2;
	add.s64 	%rd311, %rd3309, %rd3310;
	shr.u64 	%rd3311, %rd311, 32;
	mul.wide.u32 	%rd3312, %r3700, 2;
	add.s64 	%rd312, %rd3311, %rd3312;
	{ .reg .b32 tmp; mov.b64 {tmp, %r2834}, %rd312; }
	shl.b32 	%r2835, %r3701, 1;
	add.s32 	%r3701, %r2835, %r2834;
	setp.gt.u32 	%p851, %r3701, %r24;
	@%p851 bra 	$L__BB0_812;
	cvt.u32.u64 	%r3700, %rd312;
	cvt.u32.u64 	%r3699, %rd311;
	cvt.u32.u64 	%r3698, %rd310;
	cvt.u32.u64 	%r3696, %rd308;
	cvt.u32.u64 	%r3695, %rd307;
	cvt.u32.u64 	%r3697, %rd309;
	setp.lt.u32 	%p852, %r3701, %r24;
	mov.u32 	%r3694, %r1669;
	@%p852 bra 	$L__BB0_813;
	cvt.u32.u64 	%r2836, %rd312;
	setp.lt.u32 	%p853, %r23, %r2836;
	@%p853 bra 	$L__BB0_812;
	cvt.u32.u64 	%r3700, %rd312;
	setp.gt.u32 	%p854, %r23, %r3700;
	mov.u32 	%r3694, %r1669;
	@%p854 bra 	$L__BB0_813;
	cvt.u32.u64 	%r2837, %rd311;
	setp.lt.u32 	%p855, %r22, %r2837;
	@%p855 bra 	$L__BB0_812;
	cvt.u32.u64 	%r3699, %rd311;
	setp.gt.u32 	%p856, %r22, %r3699;
	mov.u32 	%r3694, %r1669;
	@%p856 bra 	$L__BB0_813;
	cvt.u32.u64 	%r2838, %rd310;
	setp.lt.u32 	%p857, %r21, %r2838;
	@%p857 bra 	$L__BB0_812;
	cvt.u32.u64 	%r3698, %rd310;
	setp.gt.u32 	%p858, %r21, %r3698;
	mov.u32 	%r3694, %r1669;
	@%p858 bra 	$L__BB0_813;
	cvt.u32.u64 	%r2839, %rd309;
	setp.lt.u32 	%p859, %r20, %r2839;
	@%p859 bra 	$L__BB0_812;
	cvt.u32.u64 	%r3697, %rd309;
	setp.gt.u32 	%p860, %r20, %r3697;
	mov.u32 	%r3694, %r1669;
	@%p860 bra 	$L__BB0_813;
	cvt.u32.u64 	%r2840, %rd308;
	setp.lt.u32 	%p861, %r19, %r2840;
	@%p861 bra 	$L__BB0_812;
	cvt.u32.u64 	%r3696, %rd308;
	setp.gt.u32 	%p862, %r19, %r3696;
	mov.u32 	%r3694, %r1669;
	@%p862 bra 	$L__BB0_813;
	cvt.u32.u64 	%r2841, %rd307;
	setp.lt.u32 	%p863, %r18, %r2841;
	@%p863 bra 	$L__BB0_812;
	cvt.u32.u64 	%r2842, %rd18;
	cvt.u32.u64 	%r3695, %rd307;
	setp.gt.u32 	%p864, %r18, %r3695;
	setp.lt.u32 	%p865, %r1669, %r2842;
	or.pred  	%p866, %p864, %p865;
	mov.u32 	%r3694, %r1669;
	@%p866 bra 	$L__BB0_813;
$L__BB0_812:
	cvt.u64.u32 	%rd3314, %r1669;
	sub.s64 	%rd3315, %rd3314, %rd18;
	cvt.u32.u64 	%r3694, %rd3315;
	shr.u64 	%rd3316, %rd3315, 32;
	and.b64  	%rd3317, %rd3316, 1;
	and.b64  	%rd3318, %rd307, 4294967295;
	cvt.u64.u32 	%rd3319, %r18;
	add.s64 	%rd3320, %rd3317, %rd3319;
	sub.s64 	%rd3321, %rd3318, %rd3320;
	cvt.u32.u64 	%r3695, %rd3321;
	shr.u64 	%rd3322, %rd3321, 32;
	and.b64  	%rd3323, %rd3322, 1;
	and.b64  	%rd3324, %rd308, 4294967295;
	cvt.u64.u32 	%rd3325, %r19;
	add.s64 	%rd3326, %rd3323, %rd3325;
	sub.s64 	%rd3327, %rd3324, %rd3326;
	cvt.u32.u64 	%r3696, %rd3327;
	shr.u64 	%rd3328, %rd3327, 32;
	and.b64  	%rd3329, %rd3328, 1;
	and.b64  	%rd3330, %rd309, 4294967295;
	cvt.u64.u32 	%rd3331, %r20;
	add.s64 	%rd3332, %rd3329, %rd3331;
	sub.s64 	%rd3333, %rd3330, %rd3332;
	cvt.u32.u64 	%r3697, %rd3333;
	shr.u64 	%rd3334, %rd3333, 32;
	and.b64  	%rd3335, %rd3334, 1;
	and.b64  	%rd3336, %rd310, 4294967295;
	add.s64 	%rd3337, %rd3335, %rd19;
	sub.s64 	%rd3338, %rd3336, %rd3337;
	cvt.u32.u64 	%r3698, %rd3338;
	shr.u64 	%rd3339, %rd3338, 32;
	and.b64  	%rd3340, %rd3339, 1;
	and.b64  	%rd3341, %rd311, 4294967295;
	add.s64 	%rd3342, %rd3340, %rd20;
	sub.s64 	%rd3343, %rd3341, %rd3342;
	cvt.u32.u64 	%r3699, %rd3343;
	shr.u64 	%rd3344, %rd3343, 32;
	and.b64  	%rd3345, %rd3344, 1;
	and.b64  	%rd3346, %rd312, 4294967295;
	add.s64 	%rd3347, %rd3345, %rd21;
	sub.s64 	%rd3348, %rd3346, %rd3347;
	cvt.u32.u64 	%r3700, %rd3348;
	{ .reg .b32 tmp; mov.b64 {tmp, %r2843}, %rd3348; }
	and.b32  	%r2844, %r2843, 1;
	add.s32 	%r2845, %r2844, %r24;
	sub.s32 	%r3701, %r3701, %r2845;
$L__BB0_813:
	add.s32 	%r3685, %r3685, 1;
	setp.ne.s32 	%p867, %r3685, 256;
	@%p867 bra 	$L__BB0_782;
$L__BB0_814:
	mov.b32 	%r3727, 0;
	mov.u32 	%r3728, %r3727;
	mov.u32 	%r3729, %r3727;
	mov.u32 	%r3730, %r3727;
	mov.u32 	%r3731, %r3727;
	mov.u32 	%r3732, %r3727;
	mov.u32 	%r3733, %r3727;
	mov.u32 	%r3734, %r3727;
	mov.u32 	%r3726, %r3727;
$L__BB0_815:
	shr.u32 	%r2847, %r3726, 5;
	and.b32  	%r2848, %r3726, 31;
	mul.wide.u32 	%rd3349, %r2847, 4;
	add.s64 	%rd3350, %rd2, %rd3349;
	ld.local.u32 	%r2849, [%rd3350];
	shr.u32 	%r2850, %r2849, %r2848;
	and.b32  	%r2851, %r2850, 1;
	setp.eq.b32 	%p868, %r2851, 1;
	not.pred 	%p869, %p868;
	@%p869 bra 	$L__BB0_831;
	add.s32 	%r1755, %r3727, %r3735;
	setp.lt.u32 	%p870, %r1755, %r3727;
	selp.u64 	%rd3351, 1, 0, %p870;
	cvt.u64.u32 	%rd3352, %r3728;
	cvt.u64.u32 	%rd3353, %r3736;
	add.s64 	%rd3354, %rd3351, %rd3352;
	add.s64 	%rd313, %rd3354, %rd3353;
	shr.u64 	%rd3355, %rd313, 32;
	cvt.u64.u32 	%rd3356, %r3729;
	cvt.u64.u32 	%rd3357, %r3737;
	add.s64 	%rd3358, %rd3355, %rd3356;
	add.s64 	%rd314, %rd3358, %rd3357;
	shr.u64 	%rd3359, %rd314, 32;
	cvt.u64.u32 	%rd3360, %r3730;
	cvt.u64.u32 	%rd3361, %r3738;
	add.s64 	%rd3362, %rd3359, %rd3360;
	add.s64 	%rd315, %rd3362, %rd3361;
	shr.u64 	%rd3363, %rd315, 32;
	cvt.u64.u32 	%rd3364, %r3731;
	cvt.u64.u32 	%rd3365, %r3739;
	add.s64 	%rd3366, %rd3363, %rd3364;
	add.s64 	%rd316, %rd3366, %rd3365;
	shr.u64 	%rd3367, %rd316, 32;
	cvt.u64.u32 	%rd3368, %r3732;
	cvt.u64.u32 	%rd3369, %r3740;
	add.s64 	%rd3370, %rd3367, %rd3368;
	add.s64 	%rd317, %rd3370, %rd3369;
	shr.u64 	%rd3371, %rd317, 32;
	cvt.u64.u32 	%rd3372, %r3733;
	cvt.u64.u32 	%rd3373, %r3650;
	add.s64 	%rd3374, %rd3371, %rd3372;
	add.s64 	%rd318, %rd3374, %rd3373;
	{ .reg .b32 tmp; mov.b64 {tmp, %r2852}, %rd318; }
	add.s32 	%r2853, %r3734, %r2852;
	add.s32 	%r3734, %r2853, %r3651;
	setp.gt.u32 	%p871, %r3734, %r24;
	@%p871 bra 	$L__BB0_830;
	cvt.u32.u64 	%r3733, %rd318;
	cvt.u32.u64 	%r3732, %rd317;
	cvt.u32.u64 	%r3731, %rd316;
	cvt.u32.u64 	%r3728, %rd313;
	cvt.u32.u64 	%r3730, %rd315;
	cvt.u32.u64 	%r3729, %rd314;
	setp.lt.u32 	%p872, %r3734, %r24;
	mov.u32 	%r3727, %r1755;
	@%p872 bra 	$L__BB0_831;
	cvt.u32.u64 	%r2854, %rd318;
	setp.lt.u32 	%p873, %r23, %r2854;
	@%p873 bra 	$L__BB0_830;
	cvt.u32.u64 	%r3733, %rd318;
	setp.gt.u32 	%p874, %r23, %r3733;
	mov.u32 	%r3727, %r1755;
	@%p874 bra 	$L__BB0_831;
	cvt.u32.u64 	%r2855, %rd317;
	setp.lt.u32 	%p875, %r22, %r2855;
	@%p875 bra 	$L__BB0_830;
	cvt.u32.u64 	%r3732, %rd317;
	setp.gt.u32 	%p876, %r22, %r3732;
	mov.u32 	%r3727, %r1755;
	@%p876 bra 	$L__BB0_831;
	cvt.u32.u64 	%r2856, %rd316;
	setp.lt.u32 	%p877, %r21, %r2856;
	@%p877 bra 	$L__BB0_830;
	cvt.u32.u64 	%r3731, %rd316;
	setp.gt.u32 	%p878, %r21, %r3731;
	mov.u32 	%r3727, %r1755;
	@%p878 bra 	$L__BB0_831;
	cvt.u32.u64 	%r2857, %rd315;
	setp.lt.u32 	%p879, %r20, %r2857;
	@%p879 bra 	$L__BB0_830;
	cvt.u32.u64 	%r3730, %rd315;
	setp.gt.u32 	%p880, %r20, %r3730;
	mov.u32 	%r3727, %r1755;
	@%p880 bra 	$L__BB0_831;
	cvt.u32.u64 	%r2858, %rd314;
	setp.lt.u32 	%p881, %r19, %r2858;
	@%p881 bra 	$L__BB0_830;
	cvt.u32.u64 	%r3729, %rd314;
	setp.gt.u32 	%p882, %r19, %r3729;
	mov.u32 	%r3727, %r1755;
	@%p882 bra 	$L__BB0_831;
	cvt.u32.u64 	%r2859, %rd313;
	setp.lt.u32 	%p883, %r18, %r2859;
	@%p883 bra 	$L__BB0_830;
	cvt.u32.u64 	%r2860, %rd18;
	cvt.u32.u64 	%r3728, %rd313;
	setp.gt.u32 	%p884, %r18, %r3728;
	setp.lt.u32 	%p885, %r1755, %r2860;
	or.pred  	%p886, %p884, %p885;
	mov.u32 	%r3727, %r1755;
	@%p886 bra 	$L__BB0_831;
$L__BB0_830:
	cvt.u64.u32 	%rd3376, %r1755;
	sub.s64 	%rd3377, %rd3376, %rd18;
	cvt.u32.u64 	%r3727, %rd3377;
	shr.u64 	%rd3378, %rd3377, 32;
	and.b64  	%rd3379, %rd3378, 1;
	and.b64  	%rd3380, %rd313, 4294967295;
	cvt.u64.u32 	%rd3381, %r18;
	add.s64 	%rd3382, %rd3379, %rd3381;
	sub.s64 	%rd3383, %rd3380, %rd3382;
	cvt.u32.u64 	%r3728, %rd3383;
	shr.u64 	%rd3384, %rd3383, 32;
	and.b64  	%rd3385, %rd3384, 1;
	and.b64  	%rd3386, %rd314, 4294967295;
	cvt.u64.u32 	%rd3387, %r19;
	add.s64 	%rd3388, %rd3385, %rd3387;
	sub.s64 	%rd3389, %rd3386, %rd3388;
	cvt.u32.u64 	%r3729, %rd3389;
	shr.u64 	%rd3390, %rd3389, 32;
	and.b64  	%rd3391, %rd3390, 1;
	and.b64  	%rd3392, %rd315, 4294967295;
	cvt.u64.u32 	%rd3393, %r20;
	add.s64 	%rd3394, %rd3391, %rd3393;
	sub.s64 	%rd3395, %rd3392, %rd3394;
	cvt.u32.u64 	%r3730, %rd3395;
	shr.u64 	%rd3396, %rd3395, 32;
	and.b64  	%rd3397, %rd3396, 1;
	and.b64  	%rd3398, %rd316, 4294967295;
	add.s64 	%rd3399, %rd3397, %rd19;
	sub.s64 	%rd3400, %rd3398, %rd3399;
	cvt.u32.u64 	%r3731, %rd3400;
	shr.u64 	%rd3401, %rd3400, 32;
	and.b64  	%rd3402, %rd3401, 1;
	and.b64  	%rd3403, %rd317, 4294967295;
	add.s64 	%rd3404, %rd3402, %rd20;
	sub.s64 	%rd3405, %rd3403, %rd3404;
	cvt.u32.u64 	%r3732, %rd3405;
	shr.u64 	%rd3406, %rd3405, 32;
	and.b64  	%rd3407, %rd3406, 1;
	and.b64  	%rd3408, %rd318, 4294967295;
	add.s64 	%rd3409, %rd3407, %rd21;
	sub.s64 	%rd3410, %rd3408, %rd3409;
	cvt.u32.u64 	%r3733, %rd3410;
	{ .reg .b32 tmp; mov.b64 {tmp, %r2861}, %rd3410; }
	and.b32  	%r2862, %r2861, 1;
	add.s32 	%r2863, %r2862, %r24;
	sub.s32 	%r3734, %r3734, %r2863;
$L__BB0_831:
	shl.b32 	%r1815, %r3735, 1;
	shr.u32 	%r2864, %r3735, 31;
	cvt.u64.u32 	%rd3411, %r2864;
	mul.wide.u32 	%rd3412, %r3736, 2;
	or.b64  	%rd319, %rd3412, %rd3411;
	shr.u64 	%rd3413, %rd3412, 32;
	mul.wide.u32 	%rd3414, %r3737, 2;
	or.b64  	%rd320, %rd3413, %rd3414;
	shr.u64 	%rd3415, %rd3414, 32;
	mul.wide.u32 	%rd3416, %r3738, 2;
	or.b64  	%rd321, %rd3415, %rd3416;
	shr.u64 	%rd3417, %rd3416, 32;
	mul.wide.u32 	%rd3418, %r3739, 2;
	add.s64 	%rd322, %rd3417, %rd3418;
	shr.u64 	%rd3419, %rd322, 32;
	mul.wide.u32 	%rd3420, %r3740, 2;
	add.s64 	%rd323, %rd3419, %rd3420;
	shr.u64 	%rd3421, %rd323, 32;
	mul.wide.u32 	%rd3422, %r3650, 2;
	add.s64 	%rd324, %rd3421, %rd3422;
	{ .reg .b32 tmp; mov.b64 {tmp, %r2865}, %rd324; }
	shl.b32 	%r2866, %r3651, 1;
	add.s32 	%r3651, %r2866, %r2865;
	setp.gt.u32 	%p887, %r3651, %r24;
	@%p887 bra 	$L__BB0_845;
	cvt.u32.u64 	%r3650, %rd324;
	cvt.u32.u64 	%r3740, %rd323;
	cvt.u32.u64 	%r3739, %rd322;
	cvt.u32.u64 	%r3736, %rd319;
	cvt.u32.u64 	%r3737, %rd320;
	cvt.u32.u64 	%r3738, %rd321;
	setp.lt.u32 	%p888, %r3651, %r24;
	mov.u32 	%r3735, %r1815;
	@%p888 bra 	$L__BB0_846;
	cvt.u32.u64 	%r2867, %rd324;
	setp.lt.u32 	%p889, %r23, %r2867;
	@%p889 bra 	$L__BB0_845;
	cvt.u32.u64 	%r3650, %rd324;
	setp.gt.u32 	%p890, %r23, %r3650;
	mov.u32 	%r3735, %r1815;
	@%p890 bra 	$L__BB0_846;
	cvt.u32.u64 	%r2868, %rd323;
	setp.lt.u32 	%p891, %r22, %r2868;
	@%p891 bra 	$L__BB0_845;
	cvt.u32.u64 	%r3740, %rd323;
	setp.gt.u32 	%p892, %r22, %r3740;
	mov.u32 	%r3735, %r1815;
	@%p892 bra 	$L__BB0_846;
	cvt.u32.u64 	%r2869, %rd322;
	setp.lt.u32 	%p893, %r21, %r2869;
	@%p893 bra 	$L__BB0_845;
	cvt.u32.u64 	%r3739, %rd322;
	setp.gt.u32 	%p894, %r21, %r3739;
	mov.u32 	%r3735, %r1815;
	@%p894 bra 	$L__BB0_846;
	cvt.u32.u64 	%r2870, %rd321;
	setp.lt.u32 	%p895, %r20, %r2870;
	@%p895 bra 	$L__BB0_845;
	cvt.u32.u64 	%r3738, %rd321;
	setp.gt.u32 	%p896, %r20, %r3738;
	mov.u32 	%r3735, %r1815;
	@%p896 bra 	$L__BB0_846;
	cvt.u32.u64 	%r2871, %rd320;
	setp.lt.u32 	%p897, %r19, %r2871;
	@%p897 bra 	$L__BB0_845;
	cvt.u32.u64 	%r3737, %rd320;
	setp.gt.u32 	%p898, %r19, %r3737;
	mov.u32 	%r3735, %r1815;
	@%p898 bra 	$L__BB0_846;
	cvt.u32.u64 	%r2872, %rd319;
	setp.lt.u32 	%p899, %r18, %r2872;
	@%p899 bra 	$L__BB0_845;
	cvt.u32.u64 	%r2873, %rd18;
	cvt.u32.u64 	%r3736, %rd319;
	setp.gt.u32 	%p900, %r18, %r3736;
	setp.lt.u32 	%p901, %r1815, %r2873;
	or.pred  	%p902, %p900, %p901;
	mov.u32 	%r3735, %r1815;
	@%p902 bra 	$L__BB0_846;
$L__BB0_845:
	cvt.u64.u32 	%rd3424, %r1815;
	sub.s64 	%rd3425, %rd3424, %rd18;
	cvt.u32.u64 	%r3735, %rd3425;
	shr.u64 	%rd3426, %rd3425, 32;
	and.b64  	%rd3427, %rd3426, 1;
	and.b64  	%rd3428, %rd319, 4294967295;
	cvt.u64.u32 	%rd3429, %r18;
	add.s64 	%rd3430, %rd3427, %rd3429;
	sub.s64 	%rd3431, %rd3428, %rd3430;
	cvt.u32.u64 	%r3736, %rd3431;
	shr.u64 	%rd3432, %rd3431, 32;
	and.b64  	%rd3433, %rd3432, 1;
	and.b64  	%rd3434, %rd320, 4294967295;
	cvt.u64.u32 	%rd3435, %r19;
	add.s64 	%rd3436, %rd3433, %rd3435;
	sub.s64 	%rd3437, %rd3434, %rd3436;
	cvt.u32.u64 	%r3737, %rd3437;
	shr.u64 	%rd3438, %rd3437, 32;
	and.b64  	%rd3439, %rd3438, 1;
	and.b64  	%rd3440, %rd321, 4294967295;
	cvt.u64.u32 	%rd3441, %r20;
	add.s64 	%rd3442, %rd3439, %rd3441;
	sub.s64 	%rd3443, %rd3440, %rd3442;
	cvt.u32.u64 	%r3738, %rd3443;
	shr.u64 	%rd3444, %rd3443, 32;
	and.b64  	%rd3445, %rd3444, 1;
	and.b64  	%rd3446, %rd322, 4294967295;
	add.s64 	%rd3447, %rd3445, %rd19;
	sub.s64 	%rd3448, %rd3446, %rd3447;
	cvt.u32.u64 	%r3739, %rd3448;
	shr.u64 	%rd3449, %rd3448, 32;
	and.b64  	%rd3450, %rd3449, 1;
	and.b64  	%rd3451, %rd323, 4294967295;
	add.s64 	%rd3452, %rd3450, %rd20;
	sub.s64 	%rd3453, %rd3451, %rd3452;
	cvt.u32.u64 	%r3740, %rd3453;
	shr.u64 	%rd3454, %rd3453, 32;
	and.b64  	%rd3455, %rd3454, 1;
	and.b64  	%rd3456, %rd324, 4294967295;
	add.s64 	%rd3457, %rd3455, %rd21;
	sub.s64 	%rd3458, %rd3456, %rd3457;
	cvt.u32.u64 	%r3650, %rd3458;
	{ .reg .b32 tmp; mov.b64 {tmp, %r2874}, %rd3458; }
	and.b32  	%r2875, %r2874, 1;
	add.s32 	%r2876, %r2875, %r24;
	sub.s32 	%r3651, %r3651, %r2876;
$L__BB0_846:
	add.s32 	%r3726, %r3726, 1;
	setp.ne.s32 	%p903, %r3726, 256;
	@%p903 bra 	$L__BB0_815;
	st.local.u32 	[%rd2], %r3727;
	st.local.u32 	[%rd2+4], %r3728;
	st.local.u32 	[%rd2+8], %r3729;
	st.local.u32 	[%rd2+12], %r3730;
	st.local.u32 	[%rd2+16], %r3731;
	st.local.u32 	[%rd2+20], %r3732;
	st.local.u32 	[%rd2+24], %r3733;
	st.local.u32 	[%rd2+28], %r3734;
	add.s32 	%r3660, %r3660, 1;
	setp.ne.s32 	%p904, %r3660, 256;
	mov.u32 	%r3651, %r3734;
	mov.u32 	%r3650, %r3733;
	mov.u32 	%r3740, %r3732;
	mov.u32 	%r3739, %r3731;
	mov.u32 	%r3738, %r3730;
	mov.u32 	%r3737, %r3729;
	mov.u32 	%r3736, %r3728;
	mov.u32 	%r3735, %r3727;
	@%p904 bra 	$L__BB0_780;
	st.local.u32 	[%rd5], %r3686;
	st.local.u32 	[%rd5+4], %r3687;
	st.local.u32 	[%rd5+8], %r3688;
	st.local.u32 	[%rd5+12], %r3689;
	st.local.u32 	[%rd5+16], %r3690;
	st.local.u32 	[%rd5+20], %r3691;
	st.local.u32 	[%rd5+24], %r3692;
	st.local.u32 	[%rd5+28], %r3693;
	mov.b32 	%r3850, 0;
	mov.u32 	%r3851, %r3850;
	mov.u32 	%r3852, %r3850;
	mov.u32 	%r3853, %r3850;
	mov.u32 	%r3854, %r3850;
	mov.u32 	%r3855, %r3850;
	mov.u32 	%r3856, %r3850;
	mov.u32 	%r3857, %r3850;
	mov.u32 	%r3759, %r3850;
$L__BB0_849:
	cvt.u64.u32 	%rd325, %r20;
	cvt.u64.u32 	%rd326, %r18;
	shr.u32 	%r2878, %r3759, 5;
	and.b32  	%r2879, %r3759, 31;
	mul.wide.u32 	%rd3459, %r2878, 4;
	add.s64 	%rd3460, %rd5, %rd3459;
	ld.local.u32 	%r2880, [%rd3460];
	shr.u32 	%r2881, %r2880, %r2879;
	and.b32  	%r2882, %r2881, 1;
	setp.eq.b32 	%p905, %r2882, 1;
	not.pred 	%p906, %p905;
	@%p906 bra 	$L__BB0_865;
	add.s32 	%r1894, %r3850, %r3768;
	setp.lt.u32 	%p907, %r1894, %r3850;
	selp.u64 	%rd3461, 1, 0, %p907;
	cvt.u64.u32 	%rd3462, %r3851;
	cvt.u64.u32 	%rd3463, %r3769;
	add.s64 	%rd3464, %rd3461, %rd3462;
	add.s64 	%rd327, %rd3464, %rd3463;
	cvt.u32.u64 	%r3851, %rd327;
	shr.u64 	%rd3465, %rd327, 32;
	cvt.u64.u32 	%rd3466, %r3852;
	cvt.u64.u32 	%rd3467, %r3770;
	add.s64 	%rd3468, %rd3465, %rd3466;
	add.s64 	%rd328, %rd3468, %rd3467;
	cvt.u32.u64 	%r3852, %rd328;
	shr.u64 	%rd3469, %rd328, 32;
	cvt.u64.u32 	%rd3470, %r3853;
	cvt.u64.u32 	%rd3471, %r3771;
	add.s64 	%rd3472, %rd3469, %rd3470;
	add.s64 	%rd329, %rd3472, %rd3471;
	cvt.u32.u64 	%r3853, %rd329;
	shr.u64 	%rd3473, %rd329, 32;
	cvt.u64.u32 	%rd3474, %r3854;
	cvt.u64.u32 	%rd3475, %r3772;
	add.s64 	%rd3476, %rd3473, %rd3474;
	add.s64 	%rd330, %rd3476, %rd3475;
	cvt.u32.u64 	%r3854, %rd330;
	shr.u64 	%rd3477, %rd330, 32;
	cvt.u64.u32 	%rd3478, %r3855;
	cvt.u64.u32 	%rd3479, %r3773;
	add.s64 	%rd3480, %rd3477, %rd3478;
	add.s64 	%rd331, %rd3480, %rd3479;
	cvt.u32.u64 	%r3855, %rd331;
	shr.u64 	%rd3481, %rd331, 32;
	cvt.u64.u32 	%rd3482, %r3856;
	cvt.u64.u32 	%rd3483, %r3774;
	add.s64 	%rd3484, %rd3481, %rd3482;
	add.s64 	%rd332, %rd3484, %rd3483;
	cvt.u32.u64 	%r3856, %rd332;
	{ .reg .b32 tmp; mov.b64 {tmp, %r2883}, %rd332; }
	add.s32 	%r2884, %r3857, %r2883;
	add.s32 	%r3857, %r2884, %r3775;
	setp.gt.u32 	%p908, %r3857, %r24;
	@%p908 bra 	$L__BB0_864;
	setp.lt.u32 	%p909, %r3857, %r24;
	mov.u32 	%r3850, %r1894;
	@%p909 bra 	$L__BB0_865;
	setp.lt.u32 	%p910, %r23, %r3856;
	@%p910 bra 	$L__BB0_864;
	setp.gt.u32 	%p911, %r23, %r3856;
	mov.u32 	%r3850, %r1894;
	@%p911 bra 	$L__BB0_865;
	setp.lt.u32 	%p912, %r22, %r3855;
	@%p912 bra 	$L__BB0_864;
	setp.gt.u32 	%p913, %r22, %r3855;
	mov.u32 	%r3850, %r1894;
	@%p913 bra 	$L__BB0_865;
	setp.lt.u32 	%p914, %r21, %r3854;
	@%p914 bra 	$L__BB0_864;
	setp.gt.u32 	%p915, %r21, %r3854;
	mov.u32 	%r3850, %r1894;
	@%p915 bra 	$L__BB0_865;
	setp.lt.u32 	%p916, %r20, %r3853;
	@%p916 bra 	$L__BB0_864;
	setp.gt.u32 	%p917, %r20, %r3853;
	mov.u32 	%r3850, %r1894;
	@%p917 bra 	$L__BB0_865;
	setp.lt.u32 	%p918, %r19, %r3852;
	@%p918 bra 	$L__BB0_864;
	setp.gt.u32 	%p919, %r19, %r3852;
	mov.u32 	%r3850, %r1894;
	@%p919 bra 	$L__BB0_865;
	setp.lt.u32 	%p920, %r18, %r3851;
	@%p920 bra 	$L__BB0_864;
	cvt.u32.u64 	%r2885, %rd18;
	setp.gt.u32 	%p921, %r18, %r3851;
	setp.lt.u32 	%p922, %r1894, %r2885;
	or.pred  	%p923, %p921, %p922;
	mov.u32 	%r3850, %r1894;
	@%p923 bra 	$L__BB0_865;
$L__BB0_864:
	cvt.u64.u32 	%rd3486, %r1894;
	sub.s64 	%rd3487, %rd3486, %rd18;
	cvt.u32.u64 	%r3850, %rd3487;
	shr.u64 	%rd3488, %rd3487, 32;
	and.b64  	%rd3489, %rd3488, 1;
	and.b64  	%rd3490, %rd327, 4294967295;
	add.s64 	%rd3491, %rd3489, %rd326;
	sub.s64 	%rd3492, %rd3490, %rd3491;
	cvt.u32.u64 	%r3851, %rd3492;
	shr.u64 	%rd3493, %rd3492, 32;
	and.b64  	%rd3494, %rd3493, 1;
	and.b64  	%rd3495, %rd328, 4294967295;
	cvt.u64.u32 	%rd3496, %r19;
	add.s64 	%rd3497, %rd3494, %rd3496;
	sub.s64 	%rd3498, %rd3495, %rd3497;
	cvt.u32.u64 	%r3852, %rd3498;
	shr.u64 	%rd3499, %rd3498, 32;
	and.b64  	%rd3500, %rd3499, 1;
	and.b64  	%rd3501, %rd329, 4294967295;
	add.s64 	%rd3502, %rd3500, %rd325;
	sub.s64 	%rd3503, %rd3501, %rd3502;
	cvt.u32.u64 	%r3853, %rd3503;
	shr.u64 	%rd3504, %rd3503, 32;
	and.b64  	%rd3505, %rd3504, 1;
	and.b64  	%rd3506, %rd330, 4294967295;
	add.s64 	%rd3507, %rd3505, %rd19;
	sub.s64 	%rd3508, %rd3506, %rd3507;
	cvt.u32.u64 	%r3854, %rd3508;
	shr.u64 	%rd3509, %rd3508, 32;
	and.b64  	%rd3510, %rd3509, 1;
	and.b64  	%rd3511, %rd331, 4294967295;
	add.s64 	%rd3512, %rd3510, %rd20;
	sub.s64 	%rd3513, %rd3511, %rd3512;
	cvt.u32.u64 	%r3855, %rd3513;
	shr.u64 	%rd3514, %rd3513, 32;
	and.b64  	%rd3515, %rd3514, 1;
	and.b64  	%rd3516, %rd332, 4294967295;
	add.s64 	%rd3517, %rd3515, %rd21;
	sub.s64 	%rd3518, %rd3516, %rd3517;
	cvt.u32.u64 	%r3856, %rd3518;
	{ .reg .b32 tmp; mov.b64 {tmp, %r2886}, %rd3518; }
	and.b32  	%r2887, %r2886, 1;
	add.s32 	%r2888, %r2887, %r24;
	sub.s32 	%r3857, %r3857, %r2888;
$L__BB0_865:
	shl.b32 	%r1918, %r3768, 1;
	shr.u32 	%r2889, %r3768, 31;
	cvt.u64.u32 	%rd3519, %r2889;
	mul.wide.u32 	%rd3520, %r3769, 2;
	or.b64  	%rd333, %rd3520, %rd3519;
	cvt.u32.u64 	%r3769, %rd333;
	shr.u64 	%rd3521, %rd3520, 32;
	mul.wide.u32 	%rd3522, %r3770, 2;
	or.b64  	%rd334, %rd3521, %rd3522;
	cvt.u32.u64 	%r3770, %rd334;
	shr.u64 	%rd3523, %rd3522, 32;
	mul.wide.u32 	%rd3524, %r3771, 2;
	or.b64  	%rd335, %rd3523, %rd3524;
	cvt.u32.u64 	%r3771, %rd335;
	shr.u64 	%rd3525, %rd3524, 32;
	mul.wide.u32 	%rd3526, %r3772, 2;
	add.s64 	%rd336, %rd3525, %rd3526;
	cvt.u32.u64 	%r3772, %rd336;
	shr.u64 	%rd3527, %rd336, 32;
	mul.wide.u32 	%rd3528, %r3773, 2;
	add.s64 	%rd337, %rd3527, %rd3528;
	cvt.u32.u64 	%r3773, %rd337;
	shr.u64 	%rd3529, %rd337, 32;
	mul.wide.u32 	%rd3530, %r3774, 2;
	add.s64 	%rd338, %rd3529, %rd3530;
	cvt.u32.u64 	%r3774, %rd338;
	{ .reg .b32 tmp; mov.b64 {tmp, %r2890}, %rd338; }
	shl.b32 	%r2891, %r3775, 1;
	add.s32 	%r3775, %r2891, %r2890;
	setp.gt.u32 	%p924, %r3775, %r24;
	@%p924 bra 	$L__BB0_879;
	setp.lt.u32 	%p925, %r3775, %r24;
	mov.u32 	%r3768, %r1918;
	@%p925 bra 	$L__BB0_880;
	setp.lt.u32 	%p926, %r23, %r3774;
	@%p926 bra 	$L__BB0_879;
	setp.gt.u32 	%p927, %r23, %r3774;
	mov.u32 	%r3768, %r1918;
	@%p927 bra 	$L__BB0_880;
	setp.lt.u32 	%p928, %r22, %r3773;
	@%p928 bra 	$L__BB0_879;
	setp.gt.u32 	%p929, %r22, %r3773;
	mov.u32 	%r3768, %r1918;
	@%p929 bra 	$L__BB0_880;
	setp.lt.u32 	%p930, %r21, %r3772;
	@%p930 bra 	$L__BB0_879;
	setp.gt.u32 	%p931, %r21, %r3772;
	mov.u32 	%r3768, %r1918;
	@%p931 bra 	$L__BB0_880;
	setp.lt.u32 	%p932, %r20, %r3771;
	@%p932 bra 	$L__BB0_879;
	setp.gt.u32 	%p933, %r20, %r3771;
	mov.u32 	%r3768, %r1918;
	@%p933 bra 	$L__BB0_880;
	setp.lt.u32 	%p934, %r19, %r3770;
	@%p934 bra 	$L__BB0_879;
	setp.gt.u32 	%p935, %r19, %r3770;
	mov.u32 	%r3768, %r1918;
	@%p935 bra 	$L__BB0_880;
	setp.lt.u32 	%p936, %r18, %r3769;
	@%p936 bra 	$L__BB0_879;
	cvt.u32.u64 	%r2892, %rd18;
	setp.gt.u32 	%p937, %r18, %r3769;
	setp.lt.u32 	%p938, %r1918, %r2892;
	or.pred  	%p939, %p937, %p938;
	mov.u32 	%r3768, %r1918;
	@%p939 bra 	$L__BB0_880;
$L__BB0_879:
	cvt.u64.u32 	%rd3532, %r1918;
	sub.s64 	%rd3533, %rd3532, %rd18;
	cvt.u32.u64 	%r3768, %rd3533;
	shr.u64 	%rd3534, %rd3533, 32;
	and.b64  	%rd3535, %rd3534, 1;
	and.b64  	%rd3536, %rd333, 4294967295;
	add.s64 	%rd3537, %rd3535, %rd326;
	sub.s64 	%rd3538, %rd3536, %rd3537;
	cvt.u32.u64 	%r3769, %rd3538;
	shr.u64 	%rd3539, %rd3538, 32;
	and.b64  	%rd3540, %rd3539, 1;
	and.b64  	%rd3541, %rd334, 4294967295;
	cvt.u64.u32 	%rd3542, %r19;
	add.s64 	%rd3543, %rd3540, %rd3542;
	sub.s64 	%rd3544, %rd3541, %rd3543;
	cvt.u32.u64 	%r3770, %rd3544;
	shr.u64 	%rd3545, %rd3544, 32;
	and.b64  	%rd3546, %rd3545, 1;
	and.b64  	%rd3547, %rd335, 4294967295;
	add.s64 	%rd3548, %rd3546, %rd325;
	sub.s64 	%rd3549, %rd3547, %rd3548;
	cvt.u32.u64 	%r3771, %rd3549;
	shr.u64 	%rd3550, %rd3549, 32;
	and.b64  	%rd3551, %rd3550, 1;
	and.b64  	%rd3552, %rd336, 4294967295;
	add.s64 	%rd3553, %rd3551, %rd19;
	sub.s64 	%rd3554, %rd3552, %rd3553;
	cvt.u32.u64 	%r3772, %rd3554;
	shr.u64 	%rd3555, %rd3554, 32;
	and.b64  	%rd3556, %rd3555, 1;
	and.b64  	%rd3557, %rd337, 4294967295;
	add.s64 	%rd3558, %rd3556, %rd20;
	sub.s64 	%rd3559, %rd3557, %rd3558;
	cvt.u32.u64 	%r3773, %rd3559;
	shr.u64 	%rd3560, %rd3559, 32;
	and.b64  	%rd3561, %rd3560, 1;
	and.b64  	%rd3562, %rd338, 4294967295;
	add.s64 	%rd3563, %rd3561, %rd21;
	sub.s64 	%rd3564, %rd3562, %rd3563;
	cvt.u32.u64 	%r3774, %rd3564;
	{ .reg .b32 tmp; mov.b64 {tmp, %r2893}, %rd3564; }
	and.b32  	%r2894, %r2893, 1;
	add.s32 	%r2895, %r2894, %r24;
	sub.s32 	%r3775, %r3775, %r2895;
$L__BB0_880:
	add.s32 	%r3759, %r3759, 1;
	setp.ne.s32 	%p940, %r3759, 256;
	@%p940 bra 	$L__BB0_849;
	st.local.u32 	[%rd3], %r3850;
	st.local.u32 	[%rd3+4], %r3851;
	st.local.u32 	[%rd3+8], %r3852;
	st.local.u32 	[%rd3+12], %r3853;
	st.local.u32 	[%rd3+16], %r3854;
	st.local.u32 	[%rd3+20], %r3855;
	st.local.u32 	[%rd3+24], %r3856;
	st.local.u32 	[%rd3+28], %r3857;
	mov.b32 	%r3793, 0;
	mov.u32 	%r3801, %r3850;
	mov.u32 	%r3802, %r3851;
	mov.u32 	%r3803, %r3852;
	mov.u32 	%r3804, %r3853;
	mov.u32 	%r3805, %r3854;
	mov.u32 	%r3806, %r3855;
	mov.u32 	%r3807, %r3856;
	mov.u32 	%r3808, %r3857;
	mov.u32 	%r3794, %r3793;
	mov.u32 	%r3795, %r3793;
	mov.u32 	%r3796, %r3793;
	mov.u32 	%r3797, %r3793;
	mov.u32 	%r3798, %r3793;
	mov.u32 	%r3799, %r3793;
	mov.u32 	%r3800, %r3793;
	mov.u32 	%r3792, %r3793;
$L__BB0_882:
	mov.u32 	%r1957, %r3799;
	mov.u32 	%r1953, %r3795;
	mov.u32 	%r1948, %r3806;
	mov.u32 	%r1946, %r3804;
	shr.u32 	%r2897, %r3792, 5;
	and.b32  	%r2898, %r3792, 31;
	mul.wide.u32 	%rd3565, %r2897, 4;
	add.s64 	%rd3566, %rd3, %rd3565;
	ld.local.u32 	%r2899, [%rd3566];
	shr.u32 	%r2900, %r2899, %r2898;
	and.b32  	%r2901, %r2900, 1;
	setp.eq.b32 	%p941, %r2901, 1;
	not.pred 	%p942, %p941;
	@%p942 bra 	$L__BB0_898;
	add.s32 	%r1960, %r3793, %r3801;
	setp.lt.u32 	%p943, %r1960, %r3793;
	selp.u64 	%rd3567, 1, 0, %p943;
	cvt.u64.u32 	%rd3568, %r3794;
	cvt.u64.u32 	%rd3569, %r3802;
	add.s64 	%rd3570, %rd3567, %rd3568;
	add.s64 	%rd339, %rd3570, %rd3569;
	shr.u64 	%rd3571, %rd339, 32;
	cvt.u64.u32 	%rd3572, %r1953;
	cvt.u64.u32 	%rd3573, %r3803;
	add.s64 	%rd3574, %rd3571, %rd3572;
	add.s64 	%rd3575, %rd3574, %rd3573;
	shr.u64 	%rd3576, %rd3575, 32;
	cvt.u64.u32 	%rd3577, %r3796;
	cvt.u64.u32 	%rd3578, %r1946;
	add.s64 	%rd3579, %rd3576, %rd3577;
	add.s64 	%rd340, %rd3579, %rd3578;
	cvt.u32.u64 	%r3796, %rd340;
	shr.u64 	%rd3580, %rd340, 32;
	cvt.u64.u32 	%rd3581, %r3797;
	cvt.u64.u32 	%rd3582, %r3805;
	add.s64 	%rd3583, %rd3580, %rd3581;
	add.s64 	%rd341, %rd3583, %rd3582;
	shr.u64 	%rd3584, %rd341, 32;
	cvt.u64.u32 	%rd3585, %r3798;
	cvt.u64.u32 	%rd3586, %r1948;
	add.s64 	%rd3587, %rd3584, %rd3585;
	add.s64 	%rd342, %rd3587, %rd3586;
	cvt.u32.u64 	%r3798, %rd342;
	shr.u64 	%rd3588, %rd342, 32;
	cvt.u64.u32 	%rd3589, %r1957;
	cvt.u64.u32 	%rd3590, %r3807;
	add.s64 	%rd3591, %rd3588, %rd3589;
	add.s64 	%rd343, %rd3591, %rd3590;
	{ .reg .b32 tmp; mov.b64 {tmp, %r2902}, %rd343; }
	add.s32 	%r2903, %r3800, %r2902;
	add.s32 	%r3800, %r2903, %r3808;
	setp.gt.u32 	%p944, %r3800, %r24;
	@%p944 bra 	$L__BB0_897;
	cvt.u32.u64 	%r3797, %rd341;
	cvt.u32.u64 	%r3799, %rd343;
	cvt.u32.u64 	%r3794, %rd339;
	shr.u64 	%rd3592, %rd339, 32;
	cvt.u64.u32 	%rd3593, %r1953;
	cvt.u64.u32 	%rd3594, %r3803;
	cvt.u32.u64 	%r2904, %rd3593;
	cvt.u32.u64 	%r2905, %rd3592;
	add.s32 	%r2906, %r2905, %r2904;
	cvt.u32.u64 	%r2907, %rd3594;
	add.s32 	%r3795, %r2906, %r2907;
	setp.lt.u32 	%p945, %r3800, %r24;
	mov.u32 	%r3793, %r1960;
	@%p945 bra 	$L__BB0_898;
	cvt.u32.u64 	%r2908, %rd343;
	setp.lt.u32 	%p946, %r23, %r2908;
	@%p946 bra 	$L__BB0_897;
	shr.u64 	%rd3595, %rd339, 32;
	cvt.u64.u32 	%rd3596, %r1953;
	cvt.u64.u32 	%rd3597, %r3803;
	cvt.u32.u64 	%r2909, %rd3596;
	cvt.u32.u64 	%r2910, %rd3595;
	add.s32 	%r2911, %r2910, %r2909;
	cvt.u32.u64 	%r2912, %rd3597;
	add.s32 	%r3795, %r2911, %r2912;
	cvt.u32.u64 	%r3799, %rd343;
	setp.gt.u32 	%p947, %r23, %r3799;
	mov.u32 	%r3793, %r1960;
	@%p947 bra 	$L__BB0_898;
	setp.lt.u32 	%p948, %r22, %r3798;
	@%p948 bra 	$L__BB0_897;
	shr.u64 	%rd3598, %rd339, 32;
	cvt.u64.u32 	%rd3599, %r1953;
	cvt.u64.u32 	%rd3600, %r3803;
	cvt.u32.u64 	%r2913, %rd3599;
	cvt.u32.u64 	%r2914, %rd3598;
	add.s32 	%r2915, %r2914, %r2913;
	cvt.u32.u64 	%r2916, %rd3600;
	add.s32 	%r3795, %r2915, %r2916;
	setp.gt.u32 	%p949, %r22, %r3798;
	mov.u32 	%r3793, %r1960;
	@%p949 bra 	$L__BB0_898;
	cvt.u32.u64 	%r2917, %rd341;
	setp.lt.u32 	%p950, %r21, %r2917;
	@%p950 bra 	$L__BB0_897;
	shr.u64 	%rd3601, %rd339, 32;
	cvt.u64.u32 	%rd3602, %r1953;
	cvt.u64.u32 	%rd3603, %r3803;
	cvt.u32.u64 	%r2918, %rd3602;
	cvt.u32.u64 	%r2919, %rd3601;
	add.s32 	%r2920, %r2919, %r2918;
	cvt.u32.u64 	%r2921, %rd3603;
	add.s32 	%r3795, %r2920, %r2921;
	cvt.u32.u64 	%r3797, %rd341;
	setp.gt.u32 	%p951, %r21, %r3797;
	mov.u32 	%r3793, %r1960;
	@%p951 bra 	$L__BB0_898;
	setp.lt.u32 	%p952, %r20, %r3796;
	@%p952 bra 	$L__BB0_897;
	shr.u64 	%rd3604, %rd339, 32;
	cvt.u64.u32 	%rd3605, %r1953;
	cvt.u64.u32 	%rd3606, %r3803;
	cvt.u32.u64 	%r2922, %rd3605;
	cvt.u32.u64 	%r2923, %rd3604;
	add.s32 	%r2924, %r2923, %r2922;
	cvt.u32.u64 	%r2925, %rd3606;
	add.s32 	%r3795, %r2924, %r2925;
	setp.gt.u32 	%p953, %r20, %r3796;
	mov.u32 	%r3793, %r1960;
	@%p953 bra 	$L__BB0_898;
	shr.u64 	%rd3607, %rd339, 32;
	cvt.u64.u32 	%rd3608, %r1953;
	cvt.u64.u32 	%rd3609, %r3803;
	cvt.u32.u64 	%r2926, %rd3608;
	cvt.u32.u64 	%r2927, %rd3607;
	add.s32 	%r2928, %r2927, %r2926;
	cvt.u32.u64 	%r2929, %rd3609;
	add.s32 	%r2930, %r2928, %r2929;
	setp.lt.u32 	%p954, %r19, %r2930;
	@%p954 bra 	$L__BB0_897;
	shr.u64 	%rd3610, %rd339, 32;
	cvt.u64.u32 	%rd3611, %r1953;
	cvt.u64.u32 	%rd3612, %r3803;
	cvt.u32.u64 	%r2931, %rd3611;
	cvt.u32.u64 	%r2932, %rd3610;
	add.s32 	%r2933, %r2932, %r2931;
	cvt.u32.u64 	%r2934, %rd3612;
	add.s32 	%r3795, %r2933, %r2934;
	setp.gt.u32 	%p955, %r19, %r3795;
	mov.u32 	%r3793, %r1960;
	@%p955 bra 	$L__BB0_898;
	cvt.u32.u64 	%r2935, %rd339;
	setp.lt.u32 	%p956, %r18, %r2935;
	@%p956 bra 	$L__BB0_897;
	shr.u64 	%rd3613, %rd339, 32;
	cvt.u64.u32 	%rd3614, %r1953;
	cvt.u64.u32 	%rd3615, %r3803;
	cvt.u32.u64 	%r2936, %rd3614;
	cvt.u32.u64 	%r2937, %rd3613;
	add.s32 	%r2938, %r2937, %r2936;
	cvt.u32.u64 	%r2939, %rd3615;
	add.s32 	%r3795, %r2938, %r2939;
	cvt.u32.u64 	%r2940, %rd18;
	cvt.u32.u64 	%r3794, %rd339;
	setp.gt.u32 	%p957, %r18, %r3794;
	setp.lt.u32 	%p958, %r1960, %r2940;
	or.pred  	%p959, %p957, %p958;
	mov.u32 	%r3793, %r1960;
	@%p959 bra 	$L__BB0_898;
$L__BB0_897:
	cvt.u64.u32 	%rd3617, %r1960;
	sub.s64 	%rd3618, %rd3617, %rd18;
	cvt.u32.u64 	%r3793, %rd3618;
	shr.u64 	%rd3619, %rd3618, 32;
	and.b64  	%rd3620, %rd3619, 1;
	and.b64  	%rd3621, %rd339, 4294967295;
	cvt.u64.u32 	%rd3622, %r18;
	add.s64 	%rd3623, %rd3620, %rd3622;
	sub.s64 	%rd3624, %rd3621, %rd3623;
	cvt.u32.u64 	%r3794, %rd3624;
	shr.u64 	%rd3625, %rd3624, 32;
	and.b64  	%rd3626, %rd3625, 1;
	shr.u64 	%rd3627, %rd339, 32;
	cvt.u64.u32 	%rd3628, %r1953;
	add.s64 	%rd3629, %rd3627, %rd3628;
	cvt.u64.u32 	%rd3630, %r3803;
	add.s64 	%rd3631, %rd3629, %rd3630;
	and.b64  	%rd3632, %rd3631, 4294967295;
	cvt.u64.u32 	%rd3633, %r19;
	add.s64 	%rd3634, %rd3626, %rd3633;
	sub.s64 	%rd3635, %rd3632, %rd3634;
	cvt.u32.u64 	%r3795, %rd3635;
	shr.u64 	%rd3636, %rd3635, 32;
	and.b64  	%rd3637, %rd3636, 1;
	and.b64  	%rd3638, %rd340, 4294967295;
	cvt.u64.u32 	%rd3639, %r20;
	add.s64 	%rd3640, %rd3637, %rd3639;
	sub.s64 	%rd3641, %rd3638, %rd3640;
	cvt.u32.u64 	%r3796, %rd3641;
	shr.u64 	%rd3642, %rd3641, 32;
	and.b64  	%rd3643, %rd3642, 1;
	and.b64  	%rd3644, %rd341, 4294967295;
	add.s64 	%rd3645, %rd3643, %rd19;
	sub.s64 	%rd3646, %rd3644, %rd3645;
	cvt.u32.u64 	%r3797, %rd3646;
	shr.u64 	%rd3647, %rd3646, 32;
	and.b64  	%rd3648, %rd3647, 1;
	and.b64  	%rd3649, %rd342, 4294967295;
	add.s64 	%rd3650, %rd3648, %rd20;
	sub.s64 	%rd3651, %rd3649, %rd3650;
	cvt.u32.u64 	%r3798, %rd3651;
	shr.u64 	%rd3652, %rd3651, 32;
	and.b64  	%rd3653, %rd3652, 1;
	shr.u64 	%rd3654, %rd342, 32;
	cvt.u64.u32 	%rd3655, %r1957;
	add.s64 	%rd3656, %rd3654, %rd3655;
	cvt.u64.u32 	%rd3657, %r3807;
	add.s64 	%rd3658, %rd3656, %rd3657;
	and.b64  	%rd3659, %rd3658, 4294967295;
	add.s64 	%rd3660, %rd3653, %rd21;
	sub.s64 	%rd3661, %rd3659, %rd3660;
	cvt.u32.u64 	%r3799, %rd3661;
	{ .reg .b32 tmp; mov.b64 {tmp, %r2941}, %rd3661; }
	and.b32  	%r2942, %r2941, 1;
	add.s32 	%r2943, %r2942, %r24;
	sub.s32 	%r3800, %r3800, %r2943;
$L__BB0_898:
	cvt.u64.u32 	%rd344, %r20;
	cvt.u64.u32 	%rd345, %r18;
	cvt.u64.u32 	%rd346, %r19;
	shl.b32 	%r2009, %r3801, 1;
	shr.u32 	%r2944, %r3801, 31;
	cvt.u64.u32 	%rd3662, %r2944;
	mul.wide.u32 	%rd3663, %r3802, 2;
	or.b64  	%rd347, %rd3663, %rd3662;
	cvt.u32.u64 	%r3802, %rd347;
	shr.u64 	%rd3664, %rd3663, 32;
	mul.wide.u32 	%rd3665, %r3803, 2;
	or.b64  	%rd348, %rd3664, %rd3665;
	shr.u64 	%rd3666, %rd3665, 32;
	mul.wide.u32 	%rd3667, %r1946, 2;
	or.b64  	%rd349, %rd3666, %rd3667;
	shr.u64 	%rd3668, %rd3667, 32;
	mul.wide.u32 	%rd3669, %r3805, 2;
	add.s64 	%rd350, %rd3668, %rd3669;
	shr.u64 	%rd3670, %rd350, 32;
	mul.wide.u32 	%rd3671, %r1948, 2;
	add.s64 	%rd3672, %rd3670, %rd3671;
	cvt.u32.u64 	%r3806, %rd3672;
	shr.u64 	%rd3673, %rd3672, 32;
	mul.wide.u32 	%rd3674, %r3807, 2;
	add.s64 	%rd351, %rd3673, %rd3674;
	{ .reg .b32 tmp; mov.b64 {tmp, %r2945}, %rd351; }
	shl.b32 	%r2946, %r3808, 1;
	add.s32 	%r3808, %r2946, %r2945;
	setp.gt.u32 	%p960, %r3808, %r24;
	@%p960 bra 	$L__BB0_912;
	cvt.u32.u64 	%r3807, %rd351;
	cvt.u32.u64 	%r3803, %rd348;
	cvt.u32.u64 	%r3804, %rd349;
	cvt.u32.u64 	%r3805, %rd350;
	setp.lt.u32 	%p961, %r3808, %r24;
	mov.u32 	%r3801, %r2009;
	@%p961 bra 	$L__BB0_913;
	cvt.u32.u64 	%r2947, %rd351;
	setp.lt.u32 	%p962, %r23, %r2947;
	@%p962 bra 	$L__BB0_912;
	cvt.u32.u64 	%r3807, %rd351;
	setp.gt.u32 	%p963, %r23, %r3807;
	mov.u32 	%r3801, %r2009;
	@%p963 bra 	$L__BB0_913;
	setp.lt.u32 	%p964, %r22, %r3806;
	@%p964 bra 	$L__BB0_912;
	setp.gt.u32 	%p965, %r22, %r3806;
	mov.u32 	%r3801, %r2009;
	@%p965 bra 	$L__BB0_913;
	cvt.u32.u64 	%r2948, %rd350;
	setp.lt.u32 	%p966, %r21, %r2948;
	@%p966 bra 	$L__BB0_912;
	cvt.u32.u64 	%r3805, %rd350;
	setp.gt.u32 	%p967, %r21, %r3805;
	mov.u32 	%r3801, %r2009;
	@%p967 bra 	$L__BB0_913;
	cvt.u32.u64 	%r3804, %rd349;
	setp.lt.u32 	%p968, %r20, %r3804;
	@%p968 bra 	$L__BB0_912;
	setp.gt.u32 	%p969, %r20, %r3804;
	mov.u32 	%r3801, %r2009;
	@%p969 bra 	$L__BB0_913;
	cvt.u32.u64 	%r2950, %rd348;
	setp.lt.u32 	%p970, %r19, %r2950;
	@%p970 bra 	$L__BB0_912;
	cvt.u32.u64 	%r3803, %rd348;
	setp.gt.u32 	%p971, %r19, %r3803;
	mov.u32 	%r3801, %r2009;
	@%p971 bra 	$L__BB0_913;
	setp.lt.u32 	%p972, %r18, %r3802;
	@%p972 bra 	$L__BB0_912;
	shr.u64 	%rd3675, %rd350, 32;
	shl.b32 	%r2951, %r1948, 1;
	cvt.u64.u32 	%rd3676, %r2951;
	cvt.u32.u64 	%r2952, %rd3675;
	cvt.u32.u64 	%r2953, %rd3676;
	add.s32 	%r3806, %r2952, %r2953;
	cvt.u32.u64 	%r2954, %rd18;
	setp.gt.u32 	%p973, %r18, %r3802;
	setp.lt.u32 	%p974, %r2009, %r2954;
	or.pred  	%p975, %p973, %p974;
	mov.u32 	%r3801, %r2009;
	@%p975 bra 	$L__BB0_913;
$L__BB0_912:
	cvt.u64.u32 	%rd3678, %r2009;
	sub.s64 	%rd3679, %rd3678, %rd18;
	cvt.u32.u64 	%r3801, %rd3679;
	shr.u64 	%rd3680, %rd3679, 32;
	and.b64  	%rd3681, %rd3680, 1;
	and.b64  	%rd3682, %rd347, 4294967295;
	add.s64 	%rd3683, %rd3681, %rd345;
	sub.s64 	%rd3684, %rd3682, %rd3683;
	cvt.u32.u64 	%r3802, %rd3684;
	shr.u64 	%rd3685, %rd3684, 32;
	and.b64  	%rd3686, %rd3685, 1;
	and.b64  	%rd3687, %rd348, 4294967295;
	add.s64 	%rd3688, %rd3686, %rd346;
	sub.s64 	%rd3689, %rd3687, %rd3688;
	cvt.u32.u64 	%r3803, %rd3689;
	shr.u64 	%rd3690, %rd3689, 32;
	and.b64  	%rd3691, %rd3690, 1;
	shr.u64 	%rd3692, %rd348, 32;
	shl.b32 	%r2955, %r1946, 1;
	cvt.u64.u32 	%rd3693, %r2955;
	add.s64 	%rd3694, %rd3692, %rd3693;
	and.b64  	%rd3695, %rd3694, 4294967295;
	add.s64 	%rd3696, %rd3691, %rd344;
	sub.s64 	%rd3697, %rd3695, %rd3696;
	cvt.u32.u64 	%r3804, %rd3697;
	shr.u64 	%rd3698, %rd3697, 32;
	and.b64  	%rd3699, %rd3698, 1;
	and.b64  	%rd3700, %rd350, 4294967295;
	add.s64 	%rd3701, %rd3699, %rd19;
	sub.s64 	%rd3702, %rd3700, %rd3701;
	cvt.u32.u64 	%r3805, %rd3702;
	shr.u64 	%rd3703, %rd3702, 32;
	and.b64  	%rd3704, %rd3703, 1;
	shr.u64 	%rd3705, %rd350, 32;
	shl.b32 	%r2956, %r1948, 1;
	cvt.u64.u32 	%rd3706, %r2956;
	add.s64 	%rd3707, %rd3705, %rd3706;
	and.b64  	%rd3708, %rd3707, 4294967295;
	add.s64 	%rd3709, %rd3704, %rd20;
	sub.s64 	%rd3710, %rd3708, %rd3709;
	cvt.u32.u64 	%r3806, %rd3710;
	shr.u64 	%rd3711, %rd3710, 32;
	and.b64  	%rd3712, %rd3711, 1;
	and.b64  	%rd3713, %rd351, 4294967295;
	add.s64 	%rd3714, %rd3712, %rd21;
	sub.s64 	%rd3715, %rd3713, %rd3714;
	cvt.u32.u64 	%r3807, %rd3715;
	{ .reg .b32 tmp; mov.b64 {tmp, %r2957}, %rd3715; }
	and.b32  	%r2958, %r2957, 1;
	add.s32 	%r2959, %r2958, %r24;
	sub.s32 	%r3808, %r3808, %r2959;
$L__BB0_913:
	add.s32 	%r3792, %r3792, 1;
	setp.ne.s32 	%p976, %r3792, 256;
	@%p976 bra 	$L__BB0_882;
	shl.b32 	%r3809, %r1433, 1;
	shr.u32 	%r2960, %r1433, 31;
	cvt.u64.u32 	%rd3716, %r2960;
	mul.wide.u32 	%rd3717, %r1434, 2;
	or.b64  	%rd352, %rd3717, %rd3716;
	cvt.u32.u64 	%r3810, %rd352;
	shr.u64 	%rd3718, %rd3717, 32;
	mul.wide.u32 	%rd3719, %r1435, 2;
	or.b64  	%rd353, %rd3718, %rd3719;
	cvt.u32.u64 	%r3811, %rd353;
	shr.u64 	%rd3720, %rd3719, 32;
	mul.wide.u32 	%rd3721, %r1436, 2;
	or.b64  	%rd354, %rd3720, %rd3721;
	cvt.u32.u64 	%r3812, %rd354;
	shr.u64 	%rd3722, %rd3721, 32;
	mul.wide.u32 	%rd3723, %r1437, 2;
	add.s64 	%rd355, %rd3722, %rd3723;
	cvt.u32.u64 	%r3813, %rd355;
	shr.u64 	%rd3724, %rd355, 32;
	mul.wide.u32 	%rd3725, %r1438, 2;
	add.s64 	%rd356, %rd3724, %rd3725;
	cvt.u32.u64 	%r3814, %rd356;
	shr.u64 	%rd3726, %rd356, 32;
	mul.wide.u32 	%rd3727, %r1439, 2;
	add.s64 	%rd357, %rd3726, %rd3727;
	cvt.u32.u64 	%r3815, %rd357;
	{ .reg .b32 tmp; mov.b64 {tmp, %r2961}, %rd357; }
	shl.b32 	%r2962, %r1440, 1;
	add.s32 	%r3816, %r2962, %r2961;
	setp.gt.u32 	%p977, %r3816, %r24;
	@%p977 bra 	$L__BB0_928;
	setp.lt.u32 	%p978, %r3816, %r24;
	@%p978 bra 	$L__BB0_929;
	setp.lt.u32 	%p979, %r23, %r3815;
	@%p979 bra 	$L__BB0_928;
	setp.gt.u32 	%p980, %r23, %r3815;
	@%p980 bra 	$L__BB0_929;
	setp.lt.u32 	%p981, %r22, %r3814;
	@%p981 bra 	$L__BB0_928;
	setp.gt.u32 	%p982, %r22, %r3814;
	@%p982 bra 	$L__BB0_929;
	setp.lt.u32 	%p983, %r21, %r3813;
	@%p983 bra 	$L__BB0_928;
	setp.gt.u32 	%p984, %r21, %r3813;
	@%p984 bra 	$L__BB0_929;
	setp.lt.u32 	%p985, %r20, %r3812;
	@%p985 bra 	$L__BB0_928;
	setp.gt.u32 	%p986, %r20, %r3812;
	@%p986 bra 	$L__BB0_929;
	setp.lt.u32 	%p987, %r19, %r3811;
	@%p987 bra 	$L__BB0_928;
	setp.gt.u32 	%p988, %r19, %r3811;
	@%p988 bra 	$L__BB0_929;
	setp.lt.u32 	%p989, %r18, %r3810;
	@%p989 bra 	$L__BB0_928;
	cvt.u32.u64 	%r2963, %rd18;
	setp.gt.u32 	%p990, %r18, %r3810;
	setp.lt.u32 	%p991, %r3809, %r2963;
	or.pred  	%p992, %p990, %p991;
	@%p992 bra 	$L__BB0_929;
$L__BB0_928:
	cvt.u64.u32 	%rd3729, %r3809;
	sub.s64 	%rd3730, %rd3729, %rd18;
	cvt.u32.u64 	%r3809, %rd3730;
	shr.u64 	%rd3731, %rd3730, 32;
	and.b64  	%rd3732, %rd3731, 1;
	and.b64  	%rd3733, %rd352, 4294967295;
	add.s64 	%rd3734, %rd3732, %rd345;
	sub.s64 	%rd3735, %rd3733, %rd3734;
	cvt.u32.u64 	%r3810, %rd3735;
	shr.u64 	%rd3736, %rd3735, 32;
	and.b64  	%rd3737, %rd3736, 1;
	and.b64  	%rd3738, %rd353, 4294967295;
	add.s64 	%rd3739, %rd3737, %rd346;
	sub.s64 	%rd3740, %rd3738, %rd3739;
	cvt.u32.u64 	%r3811, %rd3740;
	shr.u64 	%rd3741, %rd3740, 32;
	and.b64  	%rd3742, %rd3741, 1;
	and.b64  	%rd3743, %rd354, 4294967295;
	add.s64 	%rd3744, %rd3742, %rd344;
	sub.s64 	%rd3745, %rd3743, %rd3744;
	cvt.u32.u64 	%r3812, %rd3745;
	shr.u64 	%rd3746, %rd3745, 32;
	and.b64  	%rd3747, %rd3746, 1;
	and.b64  	%rd3748, %rd355, 4294967295;
	add.s64 	%rd3749, %rd3747, %rd19;
	sub.s64 	%rd3750, %rd3748, %rd3749;
	cvt.u32.u64 	%r3813, %rd3750;
	shr.u64 	%rd3751, %rd3750, 32;
	and.b64  	%rd3752, %rd3751, 1;
	and.b64  	%rd3753, %rd356, 4294967295;
	add.s64 	%rd3754, %rd3752, %rd20;
	sub.s64 	%rd3755, %rd3753, %rd3754;
	cvt.u32.u64 	%r3814, %rd3755;
	shr.u64 	%rd3756, %rd3755, 32;
	and.b64  	%rd3757, %rd3756, 1;
	and.b64  	%rd3758, %rd357, 4294967295;
	add.s64 	%rd3759, %rd3757, %rd21;
	sub.s64 	%rd3760, %rd3758, %rd3759;
	cvt.u32.u64 	%r3815, %rd3760;
	{ .reg .b32 tmp; mov.b64 {tmp, %r2964}, %rd3760; }
	and.b32  	%r2965, %r2964, 1;
	add.s32 	%r2966, %r2965, %r24;
	sub.s32 	%r3816, %r3816, %r2966;
$L__BB0_929:
	setp.gt.u32 	%p993, %r3800, %r3816;
	@%p993 bra 	$L__BB0_943;
	setp.lt.u32 	%p994, %r3800, %r3816;
	@%p994 bra 	$L__BB0_957;
	setp.gt.u32 	%p995, %r3799, %r3815;
	@%p995 bra 	$L__BB0_943;
	setp.lt.u32 	%p996, %r3799, %r3815;
	@%p996 bra 	$L__BB0_957;
	setp.gt.u32 	%p997, %r3798, %r3814;
	@%p997 bra 	$L__BB0_943;
	setp.lt.u32 	%p998, %r3798, %r3814;
	@%p998 bra 	$L__BB0_957;
	setp.gt.u32 	%p999, %r3797, %r3813;
	@%p999 bra 	$L__BB0_943;
	setp.lt.u32 	%p1000, %r3797, %r3813;
	@%p1000 bra 	$L__BB0_957;
	setp.gt.u32 	%p1001, %r3796, %r3812;
	@%p1001 bra 	$L__BB0_943;
	setp.lt.u32 	%p1002, %r3796, %r3812;
	@%p1002 bra 	$L__BB0_957;
	setp.gt.u32 	%p1003, %r3795, %r3811;
	@%p1003 bra 	$L__BB0_943;
	setp.lt.u32 	%p1004, %r3795, %r3811;
	@%p1004 bra 	$L__BB0_957;
	setp.gt.u32 	%p1005, %r3794, %r3810;
	@%p1005 bra 	$L__BB0_943;
	setp.lt.u32 	%p1006, %r3794, %r3810;
	setp.lt.u32 	%p1007, %r3793, %r3809;
	or.pred  	%p1008, %p1006, %p1007;
	@%p1008 bra 	$L__BB0_957;
$L__BB0_943:
	cvt.u64.u32 	%rd3850, %r3793;
	cvt.u64.u32 	%rd3851, %r3809;
	sub.s64 	%rd3852, %rd3850, %rd3851;
	cvt.u32.u64 	%r3874, %rd3852;
	st.local.u32 	[%rd17], %r3874;
	shr.u64 	%rd3853, %rd3852, 32;
	and.b64  	%rd3854, %rd3853, 1;
	cvt.u64.u32 	%rd3855, %r3794;
	cvt.u64.u32 	%rd3856, %r3810;
	add.s64 	%rd3857, %rd3854, %rd3856;
	sub.s64 	%rd3858, %rd3855, %rd3857;
	cvt.u32.u64 	%r3873, %rd3858;
	st.local.u32 	[%rd17+4], %r3873;
	shr.u64 	%rd3859, %rd3858, 32;
	and.b64  	%rd3860, %rd3859, 1;
	cvt.u64.u32 	%rd3861, %r3795;
	cvt.u64.u32 	%rd3862, %r3811;
	add.s64 	%rd3863, %rd3860, %rd3862;
	sub.s64 	%rd3864, %rd3861, %rd3863;
	cvt.u32.u64 	%r3872, %rd3864;
	st.local.u32 	[%rd17+8], %r3872;
	shr.u64 	%rd3865, %rd3864, 32;
	and.b64  	%rd3866, %rd3865, 1;
	cvt.u64.u32 	%rd3867, %r3796;
	cvt.u64.u32 	%rd3868, %r3812;
	add.s64 	%rd3869, %rd3866, %rd3868;
	sub.s64 	%rd3870, %rd3867, %rd3869;
	cvt.u32.u64 	%r3871, %rd3870;
	st.local.u32 	[%rd17+12], %r3871;
	shr.u64 	%rd3871, %rd3870, 32;
	and.b64  	%rd3872, %rd3871, 1;
	cvt.u64.u32 	%rd3873, %r3797;
	cvt.u64.u32 	%rd3874, %r3813;
	add.s64 	%rd3875, %rd3872, %rd3874;
	sub.s64 	%rd3876, %rd3873, %rd3875;
	cvt.u32.u64 	%r3870, %rd3876;
	st.local.u32 	[%rd17+16], %r3870;
	shr.u64 	%rd3877, %rd3876, 32;
	and.b64  	%rd3878, %rd3877, 1;
	cvt.u64.u32 	%rd3879, %r3798;
	cvt.u64.u32 	%rd3880, %r3814;
	add.s64 	%rd3881, %rd3878, %rd3880;
	sub.s64 	%rd3882, %rd3879, %rd3881;
	cvt.u32.u64 	%r3869, %rd3882;
	st.local.u32 	[%rd17+20], %r3869;
	shr.u64 	%rd3883, %rd3882, 32;
	and.b64  	%rd3884, %rd3883, 1;
	cvt.u64.u32 	%rd3885, %r3799;
	cvt.u64.u32 	%rd3886, %r3815;
	add.s64 	%rd3887, %rd3884, %rd3886;
	sub.s64 	%rd3888, %rd3885, %rd3887;
	cvt.u32.u64 	%r3868, %rd3888;
	st.local.u32 	[%rd17+24], %r3868;
	{ .reg .b32 tmp; mov.b64 {tmp, %r2978}, %rd3888; }
	and.b32  	%r2979, %r2978, 1;
	add.s32 	%r2980, %r2979, %r3816;
	sub.s32 	%r3867, %r3800, %r2980;
	st.local.u32 	[%rd17+28], %r3867;
	bra.uni 	$L__BB0_959;
$L__BB0_944:
	setp.lt.u32 	%p1012, %r23, %r3868;
	@%p1012 bra 	$L__BB0_956;
	setp.gt.u32 	%p1013, %r23, %r3868;
	@%p1013 bra 	$L__BB0_959;
	setp.lt.u32 	%p1014, %r22, %r3869;
	@%p1014 bra 	$L__BB0_956;
	setp.gt.u32 	%p1015, %r22, %r3869;
	@%p1015 bra 	$L__BB0_959;
	setp.lt.u32 	%p1016, %r21, %r3870;
	@%p1016 bra 	$L__BB0_956;
	setp.gt.u32 	%p1017, %r21, %r3870;
	@%p1017 bra 	$L__BB0_959;
	setp.lt.u32 	%p1018, %r20, %r3871;
	@%p1018 bra 	$L__BB0_956;
	setp.gt.u32 	%p1019, %r20, %r3871;
	@%p1019 bra 	$L__BB0_959;
	setp.lt.u32 	%p1020, %r19, %r3872;
	@%p1020 bra 	$L__BB0_956;
	setp.gt.u32 	%p1021, %r19, %r3872;
	@%p1021 bra 	$L__BB0_959;
	setp.lt.u32 	%p1022, %r18, %r3873;
	@%p1022 bra 	$L__BB0_956;
	cvt.u32.u64 	%r2974, %rd18;
	setp.gt.u32 	%p1023, %r18, %r3873;
	setp.lt.u32 	%p1024, %r3874, %r2974;
	or.pred  	%p1025, %p1023, %p1024;
	@%p1025 bra 	$L__BB0_959;
$L__BB0_956:
	cvt.u64.u32 	%rd3818, %r3874;
	sub.s64 	%rd3819, %rd3818, %rd18;
	cvt.u32.u64 	%r3874, %rd3819;
	st.local.u32 	[%rd17], %r3874;
	shr.u64 	%rd3820, %rd3819, 32;
	and.b64  	%rd3821, %rd3820, 1;
	and.b64  	%rd3822, %rd358, 4294967295;
	add.s64 	%rd3823, %rd3821, %rd345;
	sub.s64 	%rd3824, %rd3822, %rd3823;
	cvt.u32.u64 	%r3873, %rd3824;
	st.local.u32 	[%rd17+4], %r3873;
	shr.u64 	%rd3825, %rd3824, 32;
	and.b64  	%rd3826, %rd3825, 1;
	and.b64  	%rd3827, %rd359, 4294967295;
	add.s64 	%rd3828, %rd3826, %rd346;
	sub.s64 	%rd3829, %rd3827, %rd3828;
	cvt.u32.u64 	%r3872, %rd3829;
	st.local.u32 	[%rd17+8], %r3872;
	shr.u64 	%rd3830, %rd3829, 32;
	and.b64  	%rd3831, %rd3830, 1;
	and.b64  	%rd3832, %rd360, 4294967295;
	add.s64 	%rd3833, %rd3831, %rd344;
	sub.s64 	%rd3834, %rd3832, %rd3833;
	cvt.u32.u64 	%r3871, %rd3834;
	st.local.u32 	[%rd17+12], %r3871;
	shr.u64 	%rd3835, %rd3834, 32;
	and.b64  	%rd3836, %rd3835, 1;
	and.b64  	%rd3837, %rd361, 4294967295;
	add.s64 	%rd3838, %rd3836, %rd19;
	sub.s64 	%rd3839, %rd3837, %rd3838;
	cvt.u32.u64 	%r3870, %rd3839;
	st.local.u32 	[%rd17+16], %r3870;
	shr.u64 	%rd3840, %rd3839, 32;
	and.b64  	%rd3841, %rd3840, 1;
	and.b64  	%rd3842, %rd362, 4294967295;
	add.s64 	%rd3843, %rd3841, %rd20;
	sub.s64 	%rd3844, %rd3842, %rd3843;
	cvt.u32.u64 	%r3869, %rd3844;
	st.local.u32 	[%rd17+20], %r3869;
	shr.u64 	%rd3845, %rd3844, 32;
	and.b64  	%rd3846, %rd3845, 1;
	and.b64  	%rd3847, %rd363, 4294967295;
	add.s64 	%rd3848, %rd3846, %rd21;
	sub.s64 	%rd3849, %rd3847, %rd3848;
	cvt.u32.u64 	%r3868, %rd3849;
	st.local.u32 	[%rd17+24], %r3868;
	{ .reg .b32 tmp; mov.b64 {tmp, %r2975}, %rd3849; }
	and.b32  	%r2976, %r2975, 1;
	add.s32 	%r2977, %r2976, %r24;
	sub.s32 	%r3867, %r3867, %r2977;
	st.local.u32 	[%rd17+28], %r3867;
	bra.uni 	$L__BB0_959;
$L__BB0_957:
	cvt.u64.u32 	%rd3761, %r3809;
	sub.s64 	%rd3762, %rd18, %rd3761;
	cvt.u32.u64 	%r2967, %rd3762;
	shr.u64 	%rd3763, %rd3762, 32;
	and.b64  	%rd3764, %rd3763, 1;
	cvt.u64.u32 	%rd3765, %r3810;
	add.s64 	%rd3766, %rd3764, %rd3765;
	sub.s64 	%rd3767, %rd345, %rd3766;
	shr.u64 	%rd3768, %rd3767, 32;
	and.b64  	%rd3769, %rd3768, 1;
	cvt.u64.u32 	%rd3770, %r3811;
	add.s64 	%rd3771, %rd3769, %rd3770;
	sub.s64 	%rd3772, %rd346, %rd3771;
	shr.u64 	%rd3773, %rd3772, 32;
	and.b64  	%rd3774, %rd3773, 1;
	cvt.u64.u32 	%rd3775, %r3812;
	add.s64 	%rd3776, %rd3774, %rd3775;
	sub.s64 	%rd3777, %rd344, %rd3776;
	shr.u64 	%rd3778, %rd3777, 32;
	and.b64  	%rd3779, %rd3778, 1;
	cvt.u64.u32 	%rd3780, %r3813;
	add.s64 	%rd3781, %rd3779, %rd3780;
	sub.s64 	%rd3782, %rd19, %rd3781;
	shr.u64 	%rd3783, %rd3782, 32;
	and.b64  	%rd3784, %rd3783, 1;
	cvt.u64.u32 	%rd3785, %r3814;
	add.s64 	%rd3786, %rd3784, %rd3785;
	sub.s64 	%rd3787, %rd20, %rd3786;
	shr.u64 	%rd3788, %rd3787, 32;
	and.b64  	%rd3789, %rd3788, 1;
	cvt.u64.u32 	%rd3790, %r3815;
	add.s64 	%rd3791, %rd3789, %rd3790;
	sub.s64 	%rd3792, %rd21, %rd3791;
	{ .reg .b32 tmp; mov.b64 {tmp, %r2968}, %rd3792; }
	and.b32  	%r2969, %r2968, 1;
	add.s32 	%r2970, %r2969, %r3816;
	sub.s32 	%r2971, %r24, %r2970;
	add.s32 	%r3874, %r3793, %r2967;
	setp.lt.u32 	%p1009, %r3874, %r3793;
	st.local.u32 	[%rd17], %r3874;
	selp.u64 	%rd3793, 1, 0, %p1009;
	cvt.u64.u32 	%rd3794, %r3794;
	and.b64  	%rd3795, %rd3767, 4294967295;
	add.s64 	%rd3796, %rd3793, %rd3794;
	add.s64 	%rd358, %rd3796, %rd3795;
	cvt.u32.u64 	%r3873, %rd358;
	st.local.u32 	[%rd17+4], %r3873;
	shr.u64 	%rd3797, %rd358, 32;
	cvt.u64.u32 	%rd3798, %r3795;
	and.b64  	%rd3799, %rd3772, 4294967295;
	add.s64 	%rd3800, %rd3797, %rd3798;
	add.s64 	%rd359, %rd3800, %rd3799;
	cvt.u32.u64 	%r3872, %rd359;
	st.local.u32 	[%rd17+8], %r3872;
	shr.u64 	%rd3801, %rd359, 32;
	cvt.u64.u32 	%rd3802, %r3796;
	and.b64  	%rd3803, %rd3777, 4294967295;
	add.s64 	%rd3804, %rd3801, %rd3802;
	add.s64 	%rd360, %rd3804, %rd3803;
	cvt.u32.u64 	%r3871, %rd360;
	st.local.u32 	[%rd17+12], %r3871;
	shr.u64 	%rd3805, %rd360, 32;
	cvt.u64.u32 	%rd3806, %r3797;
	and.b64  	%rd3807, %rd3782, 4294967295;
	add.s64 	%rd3808, %rd3805, %rd3806;
	add.s64 	%rd361, %rd3808, %rd3807;
	cvt.u32.u64 	%r3870, %rd361;
	st.local.u32 	[%rd17+16], %r3870;
	shr.u64 	%rd3809, %rd361, 32;
	cvt.u64.u32 	%rd3810, %r3798;
	and.b64  	%rd3811, %rd3787, 4294967295;
	add.s64 	%rd3812, %rd3809, %rd3810;
	add.s64 	%rd362, %rd3812, %rd3811;
	cvt.u32.u64 	%r3869, %rd362;
	st.local.u32 	[%rd17+20], %r3869;
	shr.u64 	%rd3813, %rd362, 32;
	cvt.u64.u32 	%rd3814, %r3799;
	and.b64  	%rd3815, %rd3792, 4294967295;
	add.s64 	%rd3816, %rd3813, %rd3814;
	add.s64 	%rd363, %rd3816, %rd3815;
	cvt.u32.u64 	%r3868, %rd363;
	st.local.u32 	[%rd17+24], %r3868;
	{ .reg .b32 tmp; mov.b64 {tmp, %r2972}, %rd363; }
	add.s32 	%r2973, %r3800, %r2972;
	add.s32 	%r3867, %r2973, %r2971;
	st.local.u32 	[%rd17+28], %r3867;
	setp.gt.u32 	%p1010, %r3867, %r24;
	@%p1010 bra 	$L__BB0_956;
	setp.lt.u32 	%p1011, %r3867, %r24;
	@%p1011 bra 	$L__BB0_959;
	bra.uni 	$L__BB0_944;
$L__BB0_959:
	mov.b32 	%r3842, 0;
	st.local.u32 	[%rd4], %r3842;
	st.local.u32 	[%rd4+4], %r3842;
	st.local.u32 	[%rd4+8], %r3842;
	st.local.u32 	[%rd4+12], %r3842;
	st.local.u32 	[%rd4+16], %r3842;
	st.local.u32 	[%rd4+20], %r3842;
	st.local.u32 	[%rd4+24], %r3842;
	st.local.u32 	[%rd4+28], %r3842;
	mov.u32 	%r3843, %r3842;
	mov.u32 	%r3844, %r3842;
	mov.u32 	%r3845, %r3842;
	mov.u32 	%r3846, %r3842;
	mov.u32 	%r3847, %r3842;
	mov.u32 	%r3848, %r3842;
	mov.u32 	%r3849, %r3842;
	mov.u32 	%r3841, %r3842;
$L__BB0_960:
	shr.u32 	%r2982, %r3841, 5;
	and.b32  	%r2983, %r3841, 31;
	mul.wide.u32 	%rd3889, %r2982, 4;
	add.s64 	%rd3890, %rd4, %rd3889;
	ld.local.u32 	%r2984, [%rd3890];
	shr.u32 	%r2985, %r2984, %r2983;
	and.b32  	%r2986, %r2985, 1;
	setp.eq.b32 	%p1026, %r2986, 1;
	not.pred 	%p1027, %p1026;
	@%p1027 bra 	$L__BB0_976;
	add.s32 	%r2132, %r3842, %r3850;
	setp.lt.u32 	%p1028, %r2132, %r3842;
	selp.u64 	%rd3891, 1, 0, %p1028;
	cvt.u64.u32 	%rd3892, %r3843;
	cvt.u64.u32 	%rd3893, %r3851;
	add.s64 	%rd3894, %rd3891, %rd3892;
	add.s64 	%rd364, %rd3894, %rd3893;
	cvt.u32.u64 	%r3843, %rd364;
	shr.u64 	%rd3895, %rd364, 32;
	cvt.u64.u32 	%rd3896, %r3844;
	cvt.u64.u32 	%rd3897, %r3852;
	add.s64 	%rd3898, %rd3895, %rd3896;
	add.s64 	%rd365, %rd3898, %rd3897;
	cvt.u32.u64 	%r3844, %rd365;
	shr.u64 	%rd3899, %rd365, 32;
	cvt.u64.u32 	%rd3900, %r3845;
	cvt.u64.u32 	%rd3901, %r3853;
	add.s64 	%rd3902, %rd3899, %rd3900;
	add.s64 	%rd366, %rd3902, %rd3901;
	cvt.u32.u64 	%r3845, %rd366;
	shr.u64 	%rd3903, %rd366, 32;
	cvt.u64.u32 	%rd3904, %r3846;
	cvt.u64.u32 	%rd3905, %r3854;
	add.s64 	%rd3906, %rd3903, %rd3904;
	add.s64 	%rd367, %rd3906, %rd3905;
	cvt.u32.u64 	%r3846, %rd367;
	shr.u64 	%rd3907, %rd367, 32;
	cvt.u64.u32 	%rd3908, %r3847;
	cvt.u64.u32 	%rd3909, %r3855;
	add.s64 	%rd3910, %rd3907, %rd3908;
	add.s64 	%rd368, %rd3910, %rd3909;
	cvt.u32.u64 	%r3847, %rd368;
	shr.u64 	%rd3911, %rd368, 32;
	cvt.u64.u32 	%rd3912, %r3848;
	cvt.u64.u32 	%rd3913, %r3856;
	add.s64 	%rd3914, %rd3911, %rd3912;
	add.s64 	%rd369, %rd3914, %rd3913;
	cvt.u32.u64 	%r3848, %rd369;
	{ .reg .b32 tmp; mov.b64 {tmp, %r2987}, %rd369; }
	add.s32 	%r2988, %r3849, %r2987;
	add.s32 	%r3849, %r2988, %r3857;
	setp.gt.u32 	%p1029, %r3849, %r24;
	@%p1029 bra 	$L__BB0_975;
	setp.lt.u32 	%p1030, %r3849, %r24;
	mov.u32 	%r3842, %r2132;
	@%p1030 bra 	$L__BB0_976;
	setp.lt.u32 	%p1031, %r23, %r3848;
	@%p1031 bra 	$L__BB0_975;
	setp.gt.u32 	%p1032, %r23, %r3848;
	mov.u32 	%r3842, %r2132;
	@%p1032 bra 	$L__BB0_976;
	setp.lt.u32 	%p1033, %r22, %r3847;
	@%p1033 bra 	$L__BB0_975;
	setp.gt.u32 	%p1034, %r22, %r3847;
	mov.u32 	%r3842, %r2132;
	@%p1034 bra 	$L__BB0_976;
	setp.lt.u32 	%p1035, %r21, %r3846;
	@%p1035 bra 	$L__BB0_975;
	setp.gt.u32 	%p1036, %r21, %r3846;
	mov.u32 	%r3842, %r2132;
	@%p1036 bra 	$L__BB0_976;
	setp.lt.u32 	%p1037, %r20, %r3845;
	@%p1037 bra 	$L__BB0_975;
	setp.gt.u32 	%p1038, %r20, %r3845;
	mov.u32 	%r3842, %r2132;
	@%p1038 bra 	$L__BB0_976;
	setp.lt.u32 	%p1039, %r19, %r3844;
	@%p1039 bra 	$L__BB0_975;
	setp.gt.u32 	%p1040, %r19, %r3844;
	mov.u32 	%r3842, %r2132;
	@%p1040 bra 	$L__BB0_976;
	setp.lt.u32 	%p1041, %r18, %r3843;
	@%p1041 bra 	$L__BB0_975;
	cvt.u32.u64 	%r2989, %rd18;
	setp.gt.u32 	%p1042, %r18, %r3843;
	setp.lt.u32 	%p1043, %r2132, %r2989;
	or.pred  	%p1044, %p1042, %p1043;
	mov.u32 	%r3842, %r2132;
	@%p1044 bra 	$L__BB0_976;
$L__BB0_975:
	cvt.u64.u32 	%rd3916, %r2132;
	sub.s64 	%rd3917, %rd3916, %rd18;
	cvt.u32.u64 	%r3842, %rd3917;
	shr.u64 	%rd3918, %rd3917, 32;
	and.b64  	%rd3919, %rd3918, 1;
	and.b64  	%rd3920, %rd364, 4294967295;
	add.s64 	%rd3921, %rd3919, %rd345;
	sub.s64 	%rd3922, %rd3920, %rd3921;
	cvt.u32.u64 	%r3843, %rd3922;
	shr.u64 	%rd3923, %rd3922, 32;
	and.b64  	%rd3924, %rd3923, 1;
	and.b64  	%rd3925, %rd365, 4294967295;
	cvt.u64.u32 	%rd3926, %r19;
	add.s64 	%rd3927, %rd3924, %rd3926;
	sub.s64 	%rd3928, %rd3925, %rd3927;
	cvt.u32.u64 	%r3844, %rd3928;
	shr.u64 	%rd3929, %rd3928, 32;
	and.b64  	%rd3930, %rd3929, 1;
	and.b64  	%rd3931, %rd366, 4294967295;
	add.s64 	%rd3932, %rd3930, %rd344;
	sub.s64 	%rd3933, %rd3931, %rd3932;
	cvt.u32.u64 	%r3845, %rd3933;
	shr.u64 	%rd3934, %rd3933, 32;
	and.b64  	%rd3935, %rd3934, 1;
	and.b64  	%rd3936, %rd367, 4294967295;
	add.s64 	%rd3937, %rd3935, %rd19;
	sub.s64 	%rd3938, %rd3936, %rd3937;
	cvt.u32.u64 	%r3846, %rd3938;
	shr.u64 	%rd3939, %rd3938, 32;
	and.b64  	%rd3940, %rd3939, 1;
	and.b64  	%rd3941, %rd368, 4294967295;
	add.s64 	%rd3942, %rd3940, %rd20;
	sub.s64 	%rd3943, %rd3941, %rd3942;
	cvt.u32.u64 	%r3847, %rd3943;
	shr.u64 	%rd3944, %rd3943, 32;
	and.b64  	%rd3945, %rd3944, 1;
	and.b64  	%rd3946, %rd369, 4294967295;
	add.s64 	%rd3947, %rd3945, %rd21;
	sub.s64 	%rd3948, %rd3946, %rd3947;
	cvt.u32.u64 	%r3848, %rd3948;
	{ .reg .b32 tmp; mov.b64 {tmp, %r2990}, %rd3948; }
	and.b32  	%r2991, %r2990, 1;
	add.s32 	%r2992, %r2991, %r24;
	sub.s32 	%r3849, %r3849, %r2992;
$L__BB0_976:
	cvt.u64.u32 	%rd370, %r19;
	shl.b32 	%r2156, %r3850, 1;
	shr.u32 	%r2993, %r3850, 31;
	cvt.u64.u32 	%rd3949, %r2993;
	mul.wide.u32 	%rd3950, %r3851, 2;
	or.b64  	%rd371, %rd3950, %rd3949;
	cvt.u32.u64 	%r3851, %rd371;
	shr.u64 	%rd3951, %rd3950, 32;
	mul.wide.u32 	%rd3952, %r3852, 2;
	or.b64  	%rd372, %rd3951, %rd3952;
	cvt.u32.u64 	%r3852, %rd372;
	shr.u64 	%rd3953, %rd3952, 32;
	mul.wide.u32 	%rd3954, %r3853, 2;
	or.b64  	%rd373, %rd3953, %rd3954;
	cvt.u32.u64 	%r3853, %rd373;
	shr.u64 	%rd3955, %rd3954, 32;
	mul.wide.u32 	%rd3956, %r3854, 2;
	add.s64 	%rd374, %rd3955, %rd3956;
	cvt.u32.u64 	%r3854, %rd374;
	shr.u64 	%rd3957, %rd374, 32;
	mul.wide.u32 	%rd3958, %r3855, 2;
	add.s64 	%rd375, %rd3957, %rd3958;
	cvt.u32.u64 	%r3855, %rd375;
	shr.u64 	%rd3959, %rd375, 32;
	mul.wide.u32 	%rd3960, %r3856, 2;
	add.s64 	%rd376, %rd3959, %rd3960;
	cvt.u32.u64 	%r3856, %rd376;
	{ .reg .b32 tmp; mov.b64 {tmp, %r2994}, %rd376; }
	shl.b32 	%r2995, %r3857, 1;
	add.s32 	%r3857, %r2995, %r2994;
	setp.gt.u32 	%p1045, %r3857, %r24;
	@%p1045 bra 	$L__BB0_990;
	setp.lt.u32 	%p1046, %r3857, %r24;
	mov.u32 	%r3850, %r2156;
	@%p1046 bra 	$L__BB0_991;
	setp.lt.u32 	%p1047, %r23, %r3856;
	@%p1047 bra 	$L__BB0_990;
	setp.gt.u32 	%p1048, %r23, %r3856;
	mov.u32 	%r3850, %r2156;
	@%p1048 bra 	$L__BB0_991;
	setp.lt.u32 	%p1049, %r22, %r3855;
	@%p1049 bra 	$L__BB0_990;
	setp.gt.u32 	%p1050, %r22, %r3855;
	mov.u32 	%r3850, %r2156;
	@%p1050 bra 	$L__BB0_991;
	setp.lt.u32 	%p1051, %r21, %r3854;
	@%p1051 bra 	$L__BB0_990;
	setp.gt.u32 	%p1052, %r21, %r3854;
	mov.u32 	%r3850, %r2156;
	@%p1052 bra 	$L__BB0_991;
	setp.lt.u32 	%p1053, %r20, %r3853;
	@%p1053 bra 	$L__BB0_990;
	setp.gt.u32 	%p1054, %r20, %r3853;
	mov.u32 	%r3850, %r2156;
	@%p1054 bra 	$L__BB0_991;
	setp.lt.u32 	%p1055, %r19, %r3852;
	@%p1055 bra 	$L__BB0_990;
	setp.gt.u32 	%p1056, %r19, %r3852;
	mov.u32 	%r3850, %r2156;
	@%p1056 bra 	$L__BB0_991;
	setp.lt.u32 	%p1057, %r18, %r3851;
	@%p1057 bra 	$L__BB0_990;
	cvt.u32.u64 	%r2996, %rd18;
	setp.gt.u32 	%p1058, %r18, %r3851;
	setp.lt.u32 	%p1059, %r2156, %r2996;
	or.pred  	%p1060, %p1058, %p1059;
	mov.u32 	%r3850, %r2156;
	@%p1060 bra 	$L__BB0_991;
$L__BB0_990:
	cvt.u64.u32 	%rd3962, %r2156;
	sub.s64 	%rd3963, %rd3962, %rd18;
	cvt.u32.u64 	%r3850, %rd3963;
	shr.u64 	%rd3964, %rd3963, 32;
	and.b64  	%rd3965, %rd3964, 1;
	and.b64  	%rd3966, %rd371, 4294967295;
	add.s64 	%rd3967, %rd3965, %rd345;
	sub.s64 	%rd3968, %rd3966, %rd3967;
	cvt.u32.u64 	%r3851, %rd3968;
	shr.u64 	%rd3969, %rd3968, 32;
	and.b64  	%rd3970, %rd3969, 1;
	and.b64  	%rd3971, %rd372, 4294967295;
	add.s64 	%rd3972, %rd3970, %rd370;
	sub.s64 	%rd3973, %rd3971, %rd3972;
	cvt.u32.u64 	%r3852, %rd3973;
	shr.u64 	%rd3974, %rd3973, 32;
	and.b64  	%rd3975, %rd3974, 1;
	and.b64  	%rd3976, %rd373, 4294967295;
	add.s64 	%rd3977, %rd3975, %rd344;
	sub.s64 	%rd3978, %rd3976, %rd3977;
	cvt.u32.u64 	%r3853, %rd3978;
	shr.u64 	%rd3979, %rd3978, 32;
	and.b64  	%rd3980, %rd3979, 1;
	and.b64  	%rd3981, %rd374, 4294967295;
	add.s64 	%rd3982, %rd3980, %rd19;
	sub.s64 	%rd3983, %rd3981, %rd3982;
	cvt.u32.u64 	%r3854, %rd3983;
	shr.u64 	%rd3984, %rd3983, 32;
	and.b64  	%rd3985, %rd3984, 1;
	and.b64  	%rd3986, %rd375, 4294967295;
	add.s64 	%rd3987, %rd3985, %rd20;
	sub.s64 	%rd3988, %rd3986, %rd3987;
	cvt.u32.u64 	%r3855, %rd3988;
	shr.u64 	%rd3989, %rd3988, 32;
	and.b64  	%rd3990, %rd3989, 1;
	and.b64  	%rd3991, %rd376, 4294967295;
	add.s64 	%rd3992, %rd3990, %rd21;
	sub.s64 	%rd3993, %rd3991, %rd3992;
	cvt.u32.u64 	%r3856, %rd3993;
	{ .reg .b32 tmp; mov.b64 {tmp, %r2997}, %rd3993; }
	and.b32  	%r2998, %r2997, 1;
	add.s32 	%r2999, %r2998, %r24;
	sub.s32 	%r3857, %r3857, %r2999;
$L__BB0_991:
	add.s32 	%r3841, %r3841, 1;
	setp.ne.s32 	%p1061, %r3841, 256;
	@%p1061 bra 	$L__BB0_960;
	cvt.u64.u32 	%rd377, %r1551;
	cvt.u64.u32 	%rd378, %r1553;
	cvt.u64.u32 	%rd379, %r1555;
	cvt.u64.u32 	%rd380, %r1547;
	cvt.u64.u32 	%rd381, %r1545;
	cvt.u64.u32 	%rd382, %r1549;
	cvt.u64.u32 	%rd383, %r1543;
	setp.gt.u32 	%p1062, %r3849, %r1557;
	@%p1062 bra 	$L__BB0_1006;
	setp.lt.u32 	%p1063, %r3849, %r1557;
	@%p1063 bra 	$L__BB0_1020;
	cvt.u32.u64 	%r3000, %rd379;
	setp.gt.u32 	%p1064, %r3848, %r3000;
	@%p1064 bra 	$L__BB0_1006;
	cvt.u32.u64 	%r3001, %rd379;
	setp.lt.u32 	%p1065, %r3848, %r3001;
	@%p1065 bra 	$L__BB0_1020;
	cvt.u32.u64 	%r3002, %rd378;
	setp.gt.u32 	%p1066, %r3847, %r3002;
	@%p1066 bra 	$L__BB0_1006;
	cvt.u32.u64 	%r3003, %rd378;
	setp.lt.u32 	%p1067, %r3847, %r3003;
	@%p1067 bra 	$L__BB0_1020;
	cvt.u32.u64 	%r3004, %rd377;
	setp.gt.u32 	%p1068, %r3846, %r3004;
	@%p1068 bra 	$L__BB0_1006;
	cvt.u32.u64 	%r3005, %rd377;
	setp.lt.u32 	%p1069, %r3846, %r3005;
	@%p1069 bra 	$L__BB0_1020;
	cvt.u32.u64 	%r3006, %rd382;
	setp.gt.u32 	%p1070, %r3845, %r3006;
	@%p1070 bra 	$L__BB0_1006;
	cvt.u32.u64 	%r3007, %rd382;
	setp.lt.u32 	%p1071, %r3845, %r3007;
	@%p1071 bra 	$L__BB0_1020;
	cvt.u32.u64 	%r3008, %rd380;
	setp.gt.u32 	%p1072, %r3844, %r3008;
	@%p1072 bra 	$L__BB0_1006;
	cvt.u32.u64 	%r3009, %rd380;
	setp.lt.u32 	%p1073, %r3844, %r3009;
	@%p1073 bra 	$L__BB0_1020;
	cvt.u32.u64 	%r3010, %rd381;
	setp.gt.u32 	%p1074, %r3843, %r3010;
	@%p1074 bra 	$L__BB0_1006;
	cvt.u32.u64 	%r3011, %rd383;
	cvt.u32.u64 	%r3012, %rd381;
	setp.lt.u32 	%p1075, %r3843, %r3012;
	setp.lt.u32 	%p1076, %r3842, %r3011;
	or.pred  	%p1077, %p1075, %p1076;
	@%p1077 bra 	$L__BB0_1020;
$L__BB0_1006:
	cvt.u64.u32 	%rd4078, %r3842;
	sub.s64 	%rd4079, %rd4078, %rd383;
	cvt.u32.u64 	%r3866, %rd4079;
	st.local.u32 	[%rd17+32], %r3866;
	shr.u64 	%rd4080, %rd4079, 32;
	and.b64  	%rd4081, %rd4080, 1;
	cvt.u64.u32 	%rd4082, %r3843;
	add.s64 	%rd4083, %rd4081, %rd381;
	sub.s64 	%rd4084, %rd4082, %rd4083;
	cvt.u32.u64 	%r3865, %rd4084;
	st.local.u32 	[%rd17+36], %r3865;
	shr.u64 	%rd4085, %rd4084, 32;
	and.b64  	%rd4086, %rd4085, 1;
	cvt.u64.u32 	%rd4087, %r3844;
	add.s64 	%rd4088, %rd4086, %rd380;
	sub.s64 	%rd4089, %rd4087, %rd4088;
	cvt.u32.u64 	%r3864, %rd4089;
	st.local.u32 	[%rd17+40], %r3864;
	shr.u64 	%rd4090, %rd4089, 32;
	and.b64  	%rd4091, %rd4090, 1;
	cvt.u64.u32 	%rd4092, %r3845;
	add.s64 	%rd4093, %rd4091, %rd382;
	sub.s64 	%rd4094, %rd4092, %rd4093;
	cvt.u32.u64 	%r3863, %rd4094;
	st.local.u32 	[%rd17+44], %r3863;
	shr.u64 	%rd4095, %rd4094, 32;
	and.b64  	%rd4096, %rd4095, 1;
	cvt.u64.u32 	%rd4097, %r3846;
	add.s64 	%rd4098, %rd4096, %rd377;
	sub.s64 	%rd4099, %rd4097, %rd4098;
	cvt.u32.u64 	%r3862, %rd4099;
	st.local.u32 	[%rd17+48], %r3862;
	shr.u64 	%rd4100, %rd4099, 32;
	and.b64  	%rd4101, %rd4100, 1;
	cvt.u64.u32 	%rd4102, %r3847;
	add.s64 	%rd4103, %rd4101, %rd378;
	sub.s64 	%rd4104, %rd4102, %rd4103;
	cvt.u32.u64 	%r3861, %rd4104;
	st.local.u32 	[%rd17+52], %r3861;
	shr.u64 	%rd4105, %rd4104, 32;
	and.b64  	%rd4106, %rd4105, 1;
	cvt.u64.u32 	%rd4107, %r3848;
	add.s64 	%rd4108, %rd4106, %rd379;
	sub.s64 	%rd4109, %rd4107, %rd4108;
	cvt.u32.u64 	%r3860, %rd4109;
	st.local.u32 	[%rd17+56], %r3860;
	{ .reg .b32 tmp; mov.b64 {tmp, %r3033}, %rd4109; }
	and.b32  	%r3034, %r3033, 1;
	add.s32 	%r3035, %r3034, %r1557;
	sub.s32 	%r3859, %r3849, %r3035;
	st.local.u32 	[%rd17+60], %r3859;
	mov.b32 	%r3858, 0;
	bra.uni 	$L__BB0_1022;
$L__BB0_1007:
	setp.lt.u32 	%p1081, %r23, %r3860;
	@%p1081 bra 	$L__BB0_1019;
	setp.gt.u32 	%p1082, %r23, %r3860;
	@%p1082 bra 	$L__BB0_1022;
	setp.lt.u32 	%p1083, %r22, %r3861;
	@%p1083 bra 	$L__BB0_1019;
	setp.gt.u32 	%p1084, %r22, %r3861;
	@%p1084 bra 	$L__BB0_1022;
	setp.lt.u32 	%p1085, %r21, %r3862;
	@%p1085 bra 	$L__BB0_1019;
	setp.gt.u32 	%p1086, %r21, %r3862;
	@%p1086 bra 	$L__BB0_1022;
	setp.lt.u32 	%p1087, %r20, %r3863;
	@%p1087 bra 	$L__BB0_1019;
	setp.gt.u32 	%p1088, %r20, %r3863;
	@%p1088 bra 	$L__BB0_1022;
	setp.lt.u32 	%p1089, %r19, %r3864;
	@%p1089 bra 	$L__BB0_1019;
	setp.gt.u32 	%p1090, %r19, %r3864;
	@%p1090 bra 	$L__BB0_1022;
	setp.lt.u32 	%p1091, %r18, %r3865;
	@%p1091 bra 	$L__BB0_1019;
	cvt.u32.u64 	%r3027, %rd18;
	setp.gt.u32 	%p1092, %r18, %r3865;
	setp.lt.u32 	%p1093, %r3866, %r3027;
	or.pred  	%p1094, %p1092, %p1093;
	@%p1094 bra 	$L__BB0_1022;
$L__BB0_1019:
	cvt.u64.u32 	%rd4046, %r3866;
	sub.s64 	%rd4047, %rd4046, %rd18;
	cvt.u32.u64 	%r3866, %rd4047;
	st.local.u32 	[%rd17+32], %r3866;
	shr.u64 	%rd4048, %rd4047, 32;
	and.b64  	%rd4049, %rd4048, 1;
	and.b64  	%rd4050, %rd384, 4294967295;
	add.s64 	%rd4051, %rd4049, %rd345;
	sub.s64 	%rd4052, %rd4050, %rd4051;
	cvt.u32.u64 	%r3865, %rd4052;
	st.local.u32 	[%rd17+36], %r3865;
	shr.u64 	%rd4053, %rd4052, 32;
	and.b64  	%rd4054, %rd4053, 1;
	and.b64  	%rd4055, %rd385, 4294967295;
	add.s64 	%rd4056, %rd4054, %rd370;
	sub.s64 	%rd4057, %rd4055, %rd4056;
	cvt.u32.u64 	%r3864, %rd4057;
	st.local.u32 	[%rd17+40], %r3864;
	shr.u64 	%rd4058, %rd4057, 32;
	and.b64  	%rd4059, %rd4058, 1;
	and.b64  	%rd4060, %rd386, 4294967295;
	add.s64 	%rd4061, %rd4059, %rd344;
	sub.s64 	%rd4062, %rd4060, %rd4061;
	cvt.u32.u64 	%r3863, %rd4062;
	st.local.u32 	[%rd17+44], %r3863;
	shr.u64 	%rd4063, %rd4062, 32;
	and.b64  	%rd4064, %rd4063, 1;
	and.b64  	%rd4065, %rd387, 4294967295;
	add.s64 	%rd4066, %rd4064, %rd19;
	sub.s64 	%rd4067, %rd4065, %rd4066;
	cvt.u32.u64 	%r3862, %rd4067;
	st.local.u32 	[%rd17+48], %r3862;
	shr.u64 	%rd4068, %rd4067, 32;
	and.b64  	%rd4069, %rd4068, 1;
	and.b64  	%rd4070, %rd388, 4294967295;
	add.s64 	%rd4071, %rd4069, %rd20;
	sub.s64 	%rd4072, %rd4070, %rd4071;
	cvt.u32.u64 	%r3861, %rd4072;
	st.local.u32 	[%rd17+52], %r3861;
	shr.u64 	%rd4073, %rd4072, 32;
	and.b64  	%rd4074, %rd4073, 1;
	and.b64  	%rd4075, %rd389, 4294967295;
	add.s64 	%rd4076, %rd4074, %rd21;
	sub.s64 	%rd4077, %rd4075, %rd4076;
	cvt.u32.u64 	%r3860, %rd4077;
	st.local.u32 	[%rd17+56], %r3860;
	{ .reg .b32 tmp; mov.b64 {tmp, %r3029}, %rd4077; }
	and.b32  	%r3030, %r3029, 1;
	add.s32 	%r3031, %r3030, %r24;
	sub.s32 	%r3859, %r3859, %r3031;
	st.local.u32 	[%rd17+60], %r3859;
	mov.b32 	%r3858, 0;
	bra.uni 	$L__BB0_1022;
$L__BB0_1020:
	cvt.u64.u32 	%rd3995, %r1543;
	sub.s64 	%rd3996, %rd18, %rd3995;
	cvt.u32.u64 	%r3013, %rd3996;
	shr.u64 	%rd3997, %rd3996, 32;
	and.b64  	%rd3998, %rd3997, 1;
	add.s64 	%rd3999, %rd3998, %rd381;
	sub.s64 	%rd4000, %rd345, %rd3999;
	shr.u64 	%rd4001, %rd4000, 32;
	and.b64  	%rd4002, %rd4001, 1;
	add.s64 	%rd4003, %rd4002, %rd380;
	sub.s64 	%rd4004, %rd370, %rd4003;
	shr.u64 	%rd4005, %rd4004, 32;
	and.b64  	%rd4006, %rd4005, 1;
	add.s64 	%rd4007, %rd4006, %rd382;
	sub.s64 	%rd4008, %rd344, %rd4007;
	shr.u64 	%rd4009, %rd4008, 32;
	and.b64  	%rd4010, %rd4009, 1;
	add.s64 	%rd4011, %rd4010, %rd377;
	sub.s64 	%rd4012, %rd19, %rd4011;
	shr.u64 	%rd4013, %rd4012, 32;
	and.b64  	%rd4014, %rd4013, 1;
	add.s64 	%rd4015, %rd4014, %rd378;
	sub.s64 	%rd4016, %rd20, %rd4015;
	shr.u64 	%rd4017, %rd4016, 32;
	and.b64  	%rd4018, %rd4017, 1;
	add.s64 	%rd4019, %rd4018, %rd379;
	sub.s64 	%rd4020, %rd21, %rd4019;
	{ .reg .b32 tmp; mov.b64 {tmp, %r3014}, %rd4020; }
	and.b32  	%r3015, %r3014, 1;
	add.s32 	%r3016, %r3015, %r1557;
	sub.s32 	%r3017, %r24, %r3016;
	add.s32 	%r3866, %r3842, %r3013;
	setp.lt.u32 	%p1078, %r3866, %r3842;
	st.local.u32 	[%rd17+32], %r3866;
	selp.u64 	%rd4021, 1, 0, %p1078;
	cvt.u64.u32 	%rd4022, %r3843;
	and.b64  	%rd4023, %rd4000, 4294967295;
	add.s64 	%rd4024, %rd4021, %rd4022;
	add.s64 	%rd384, %rd4024, %rd4023;
	cvt.u32.u64 	%r3865, %rd384;
	st.local.u32 	[%rd17+36], %r3865;
	shr.u64 	%rd4025, %rd384, 32;
	cvt.u64.u32 	%rd4026, %r3844;
	and.b64  	%rd4027, %rd4004, 4294967295;
	add.s64 	%rd4028, %rd4025, %rd4026;
	add.s64 	%rd385, %rd4028, %rd4027;
	cvt.u32.u64 	%r3864, %rd385;
	st.local.u32 	[%rd17+40], %r3864;
	shr.u64 	%rd4029, %rd385, 32;
	cvt.u64.u32 	%rd4030, %r3845;
	and.b64  	%rd4031, %rd4008, 4294967295;
	add.s64 	%rd4032, %rd4029, %rd4030;
	add.s64 	%rd386, %rd4032, %rd4031;
	cvt.u32.u64 	%r3863, %rd386;
	st.local.u32 	[%rd17+44], %r3863;
	shr.u64 	%rd4033, %rd386, 32;
	cvt.u64.u32 	%rd4034, %r3846;
	and.b64  	%rd4035, %rd4012, 4294967295;
	add.s64 	%rd4036, %rd4033, %rd4034;
	add.s64 	%rd387, %rd4036, %rd4035;
	cvt.u32.u64 	%r3862, %rd387;
	st.local.u32 	[%rd17+48], %r3862;
	shr.u64 	%rd4037, %rd387, 32;
	cvt.u64.u32 	%rd4038, %r3847;
	and.b64  	%rd4039, %rd4016, 4294967295;
	add.s64 	%rd4040, %rd4037, %rd4038;
	add.s64 	%rd388, %rd4040, %rd4039;
	cvt.u32.u64 	%r3861, %rd388;
	st.local.u32 	[%rd17+52], %r3861;
	shr.u64 	%rd4041, %rd388, 32;
	cvt.u64.u32 	%rd4042, %r3848;
	and.b64  	%rd4043, %rd4020, 4294967295;
	add.s64 	%rd4044, %rd4041, %rd4042;
	add.s64 	%rd389, %rd4044, %rd4043;
	cvt.u32.u64 	%r3860, %rd389;
	st.local.u32 	[%rd17+56], %r3860;
	{ .reg .b32 tmp; mov.b64 {tmp, %r3018}, %rd389; }
	add.s32 	%r3019, %r3849, %r3018;
	add.s32 	%r3859, %r3019, %r3017;
	st.local.u32 	[%rd17+60], %r3859;
	setp.gt.u32 	%p1079, %r3859, %r24;
	@%p1079 bra 	$L__BB0_1019;
	setp.lt.u32 	%p1080, %r3859, %r24;
	mov.b32 	%r3858, 0;
	@%p1080 bra 	$L__BB0_1022;
	bra.uni 	$L__BB0_1007;
$L__BB0_1022:
	st.local.u32 	[%rd17+64], %r3858;
	add.s32 	%r3082, %r3082, 1;
	setp.ne.s32 	%p1095, %r3082, 256;
	@%p1095 bra 	$L__BB0_2;
	ld.param.u64 	%rd4114, [_Z20generate_public_keysPK9uint256_tP10ec_point_ti_param_1];
	ld.local.u32 	%r3036, [%rd16];
	ld.local.u32 	%r3037, [%rd16+4];
	ld.local.u32 	%r3038, [%rd16+8];
	ld.local.u32 	%r3039, [%rd16+12];
	ld.local.u32 	%r3040, [%rd16+16];
	ld.local.u32 	%r3041, [%rd16+20];
	ld.local.u32 	%r3042, [%rd16+24];
	ld.local.u32 	%r3043, [%rd16+28];
	ld.local.u32 	%r3044, [%rd16+32];
	ld.local.u32 	%r3045, [%rd16+36];
	ld.local.u32 	%r3046, [%rd16+40];
	ld.local.u32 	%r3047, [%rd16+44];
	ld.local.u32 	%r3048, [%rd16+48];
	ld.local.u32 	%r3049, [%rd16+52];
	ld.local.u32 	%r3050, [%rd16+56];
	cvta.to.global.u64 	%rd4110, %rd4114;
	mov.u32 	%r3051, %ctaid.x;
	mov.u32 	%r3052, %ntid.x;
	mov.u32 	%r3053, %tid.x;
	mad.lo.s32 	%r3054, %r3051, %r3052, %r3053;
	mul.wide.s32 	%rd4111, %r3054, 68;
	add.s64 	%rd4112, %rd4110, %rd4111;
	st.global.u32 	[%rd4112], %r3036;
	st.global.u32 	[%rd4112+4], %r3037;
	st.global.u32 	[%rd4112+8], %r3038;
	st.global.u32 	[%rd4112+12], %r3039;
	st.global.u32 	[%rd4112+16], %r3040;
	st.global.u32 	[%rd4112+20], %r3041;
	st.global.u32 	[%rd4112+24], %r3042;
	st.global.u32 	[%rd4112+28], %r3043;
	st.global.u32 	[%rd4112+32], %r3044;
	st.global.u32 	[%rd4112+36], %r3045;
	st.global.u32 	[%rd4112+40], %r3046;
	st.global.u32 	[%rd4112+44], %r3047;
	st.global.u32 	[%rd4112+48], %r3048;
	st.global.u32 	[%rd4112+52], %r3049;
	st.global.u32 	[%rd4112+56], %r3050;
	st.global.u32 	[%rd4112+60], %r3339;
	st.global.u32 	[%rd4112+64], %r3589;
$L__BB0_1024:
	ret;

}


// ===== COMPILED SASS (sm_100) =====

	.target	sm_100

	.elftype	@"ET_EXEC"


//--------------------- .note.nv.tkinfo           --------------------------
	.section	.note.nv.tkinfo,"",@"SHT_NOTE"
	.sectionflags	@"SHF_NOTE_NV_TKINFO"
	.tkinfo
        /*0018*/ 	.word	0x00000002
        /*0030*/ 	.string	""
        /*0030*/ 	.string	"ptxas"
        /*0030*/ 	.string	"Cuda compilation tools, release 13.0, V13.0.88"
        /*0030*/ 	.string	"Build cuda_13.0.r13.0/compiler.36424714_0"
        /*0030*/ 	.string	"-arch sm_100 -m 64 "



//--------------------- .note.nv.cuinfo           --------------------------
	.section	.note.nv.cuinfo,"",@"SHT_NOTE"
	.sectionflags	@"SHF_NOTE_NV_CUINFO"
        /*0018*/ 	.short	0x0002
        /*001a*/ 	.short	0x0064
        /*001c*/ 	.short	0x0082
	.zero		2


//--------------------- .nv.info                  --------------------------
	.section	.nv.info,"",@"SHT_CUDA_INFO"
	.align	4


	//----- nvinfo : EIATTR_REGCOUNT
	.align		4
        /*0000*/ 	.byte	0x04, 0x2f
        /*0002*/ 	.short	(.L_3 - .L_2)
	.align		4
.L_2:
        /*0004*/ 	.word	index@(_Z20generate_public_keysPK9uint256_tP10ec_point_ti)
        /*0008*/ 	.word	0x0000004a


	//----- nvinfo : EIATTR_FRAME_SIZE
	.align		4
.L_3:
        /*000c*/ 	.byte	0x04, 0x11
        /*000e*/ 	.short	(.L_5 - .L_4)
	.align		4
.L_4:
        /*0010*/ 	.word	index@(_Z20generate_public_keysPK9uint256_tP10ec_point_ti)
        /*0014*/ 	.word	0x00000188


	//----- nvinfo : EIATTR_MIN_STACK_SIZE
	.align		4
.L_5:
        /*0018*/ 	.byte	0x04, 0x12
        /*001a*/ 	.short	(.L_7 - .L_6)
	.align		4
.L_6:
        /*001c*/ 	.word	index@(_Z20generate_public_keysPK9uint256_tP10ec_point_ti)
        /*0020*/ 	.word	0x00000188
.L_7:


//--------------------- .nv.compat                --------------------------
	.section	.nv.compat,"",@"SHT_CUDA_COMPAT_INFO"
	.align	4
        /*0000*/ 	.byte	0x02, 0x09, 0x00, 0x00, 0x02, 0x02, 0x01, 0x00, 0x02, 0x05, 0x05, 0x00, 0x03, 0x07, 0x01, 0x01
        /*0010*/ 	.byte	0x02, 0x03, 0x00, 0x00, 0x02, 0x06, 0x01, 0x00, 0x04, 0x0b, 0x08, 0x00, 0x09, 0x00, 0x00, 0x00
        /*0020*/ 	.byte	0x00, 0x00, 0x00, 0x00


//--------------------- .nv.info._Z20generate_public_keysPK9uint256_tP10ec_point_ti --------------------------
	.section	.nv.info._Z20generate_public_keysPK9uint256_tP10ec_point_ti,"",@"SHT_CUDA_INFO"
	.sectionflags	@""
	.align	4


	//----- nvinfo : EIATTR_CUDA_API_VERSION
	.align		4
        /*0000*/ 	.byte	0x04, 0x37
        /*0002*/ 	.short	(.L_9 - .L_8)
.L_8:
        /*0004*/ 	.word	0x00000082


	//----- nvinfo : EIATTR_KPARAM_INFO
	.align		4
.L_9:
        /*0008*/ 	.byte	0x04, 0x17
        /*000a*/ 	.short	(.L_11 - .L_10)
.L_10:
        /*000c*/ 	.word	0x00000000
        /*0010*/ 	.short	0x0002
        /*0012*/ 	.short	0x0010
        /*0014*/ 	.byte	0x00, 0xf0, 0x11, 0x00


	//----- nvinfo : EIATTR_KPARAM_INFO
	.align		4
.L_11:
        /*0018*/ 	.byte	0x04, 0x17
        /*001a*/ 	.short	(.L_13 - .L_12)
.L_12:
        /*001c*/ 	.word	0x00000000
        /*0020*/ 	.short	0x0001
        /*0022*/ 	.short	0x0008
        /*0024*/ 	.byte	0x00, 0xf5, 0x21, 0x00


	//----- nvinfo : EIATTR_KPARAM_INFO
	.align		4
.L_13:
        /*0028*/ 	.byte	0x04, 0x17
        /*002a*/ 	.short	(.L_15 - .L_14)
.L_14:
        /*002c*/ 	.word	0x00000000
        /*0030*/ 	.short	0x0000
        /*0032*/ 	.short	0x0000
        /*0034*/ 	.byte	0x00, 0xf5, 0x21, 0x00


	//----- nvinfo : EIATTR_SPARSE_MMA_MASK
	.align		4
.L_15:
        /*0038*/ 	.byte	0x03, 0x50
        /*003a*/ 	.short	0x0000


	//----- nvinfo : EIATTR_MAXREG_COUNT
	.align		4
        /*003c*/ 	.byte	0x03, 0x1b
        /*003e*/ 	.short	0x00ff


	//----- nvinfo : EIATTR_MERCURY_ISA_VERSION
	.align		4
        /*0040*/ 	.byte	0x03, 0x5f
        /*0042*/ 	.short	0x0101


	//----- nvinfo : EIATTR_VRC_CTA_INIT_COUNT
	.align		4
        /*0044*/ 	.byte	0x02, 0x4a
	.zero		1
	.zero		1


	//----- nvinfo : EIATTR_EXIT_INSTR_OFFSETS
	.align		4
        /*0048*/ 	.byte	0x04, 0x1c
        /*004a*/ 	.short	(.L_17 - .L_16)


	//   ....[0]....
.L_16:
        /*004c*/ 	.word	0x00000090


	//   ....[1]....
        /*0050*/ 	.word	0x0001a050


	//----- nvinfo : EIATTR_CRS_STACK_SIZE
	.align		4
.L_17:
        /*0054*/ 	.byte	0x04, 0x1e
        /*0056*/ 	.short	(.L_19 - .L_18)
.L_18:
        /*0058*/ 	.word	0x00000000


	//----- nvinfo : EIATTR_CBANK_PARAM_SIZE
	.align		4
.L_19:
        /*005c*/ 	.byte	0x03, 0x19
        /*005e*/ 	.short	0x0014


	//----- nvinfo : EIATTR_PARAM_CBANK
	.align		4
        /*0060*/ 	.byte	0x04, 0x0a
        /*0062*/ 	.short	(.L_21 - .L_20)
	.align		4
.L_20:
        /*0064*/ 	.word	index@(.nv.constant0._Z20generate_public_keysPK9uint256_tP10ec_point_ti)
        /*0068*/ 	.short	0x0380
        /*006a*/ 	.short	0x0014


	//----- nvinfo : EIATTR_SW_WAR
	.align		4
.L_21:
        /*006c*/ 	.byte	0x04, 0x36
        /*006e*/ 	.short	(.L_23 - .L_22)
.L_22:
        /*0070*/ 	.word	0x00000008
.L_23:


//--------------------- .nv.callgraph             --------------------------
	.section	.nv.callgraph,"",@"SHT_CUDA_CALLGRAPH"
	.align	4
	.sectionentsize	8
	.align		4
        /*0000*/ 	.word	0x00000000
	.align		4
        /*0004*/ 	.word	0xffffffff
	.align		4
        /*0008*/ 	.word	0x00000000
	.align		4
        /*000c*/ 	.word	0xfffffffe
	.align		4
        /*0010*/ 	.word	0x00000000
	.align		4
        /*0014*/ 	.word	0xfffffffd
	.align		4
        /*0018*/ 	.word	0x00000000
	.align		4
        /*001c*/ 	.word	0xfffffffc


//--------------------- .nv.constant3             --------------------------
	.section	.nv.constant3,"a",@progbits
	.align	4
.nv.constant3:
	.type		SECP256K1_P,@object
	.size		SECP256K1_P,(SECP256K1_G - SECP256K1_P)
SECP256K1_P:
        /*0000*/ 	.byte	0x2f, 0xfc, 0xff, 0xff, 0xfe, 0xff, 0xff, 0xff, 0xff, 0xff, 0xff, 0xff, 0xff, 0xff, 0xff, 0xff
        /*0010*/ 	.byte	0xff, 0xff, 0xff, 0xff, 0xff, 0xff, 0xff, 0xff, 0xff, 0xff, 0xff, 0xff, 0xff, 0xff, 0xff, 0xff
	.type		SECP256K1_G,@object
	.size		SECP256K1_G,(.L_1 - SECP256K1_G)
SECP256K1_G:
        /*0020*/ 	.byte	0x98, 0x17, 0xf8, 0x16, 0x5b, 0x81, 0xf2, 0x59, 0xd9, 0x28, 0xce, 0x2d, 0xdb, 0xfc, 0x9b, 0x02
        /*0030*/ 	.byte	0x07, 0x0b, 0x87, 0xce, 0x95, 0x62, 0xa0, 0x55, 0xac, 0xbb, 0xdc, 0xf9, 0x7e, 0x66, 0xbe, 0x79
        /*0040*/ 	.byte	0xb8, 0xd4, 0x10, 0xfb, 0x8f, 0xd0, 0x47, 0x9c, 0x19, 0x54, 0x85, 0xa6, 0x48, 0xb4, 0x17, 0xfd
        /*0050*/ 	.byte	0xa8, 0x08, 0x11, 0x0e, 0xfc, 0xfb, 0xa4, 0x5d, 0x65, 0xc4, 0xa3, 0x26, 0x77, 0xda, 0x3a, 0x48
        /*0060*/ 	.byte	0x00, 0x00, 0x00, 0x00
.L_1:


//--------------------- .text._Z20generate_public_keysPK9uint256_tP10ec_point_ti --------------------------
	.section	.text._Z20generate_public_keysPK9uint256_tP10ec_point_ti,"ax",@progbits
	.align	128
        .global         _Z20generate_public_keysPK9uint256_tP10ec_point_ti
        .type           _Z20generate_public_keysPK9uint256_tP10ec_point_ti,@function
        .size           _Z20generate_public_keysPK9uint256_tP10ec_point_ti,(.L_x_277 - _Z20generate_public_keysPK9uint256_tP10ec_point_ti)
        .other          _Z20generate_public_keysPK9uint256_tP10ec_point_ti,@"STO_CUDA_ENTRY STV_DEFAULT"
_Z20generate_public_keysPK9uint256_tP10ec_point_ti:
.text._Z20generate_public_keysPK9uint256_tP10ec_point_ti:
[----:B------:R-:W0:Y:S01]  /*0000*/  LDC R1, c[0x0][0x37c] ;  /* 0x0000df00ff017b82 */ /* 0x000e220000000800 */
[----:B------:R-:W1:Y:S07]  /*0010*/  S2R R3, SR_TID.X ;  /* 0x0000000000037919 */ /* 0x000e6e0000002100 */
[----:B------:R-:W1:Y:S01]  /*0020*/  S2UR UR4, SR_CTAID.X ;  /* 0x00000000000479c3 */ /* 0x000e620000002500 */
[----:B------:R-:W2:Y:S01]  /*0030*/  LDCU UR5, c[0x0][0x390] ;  /* 0x00007200ff0577ac */ /* 0x000ea20008000800 */
[----:B0-----:R-:W-:-:S06]  /*0040*/  VIADD R1, R1, 0xfffffe78 ;  /* 0xfffffe7801017836 */ /* 0x001fcc0000000000 */
[----:B------:R-:W1:Y:S02]  /*0050*/  LDC R0, c[0x0][0x360] ;  /* 0x0000d800ff007b82 */ /* 0x000e640000000800 */
[----:B-1----:R-:W-:-:S05]  /*0060*/  IMAD R0, R0, UR4, R3 ;  /* 0x0000000400007c24 */ /* 0x002fca000f8e0203 */
[----:B--2---:R-:W-:Y:S02]  /*0070*/  ISETP.GE.AND P0, PT, R0, UR5, PT ;  /* 0x0000000500007c0c */ /* 0x004fe4000bf06270 */
[----:B------:R-:W-:-:S11]  /*0080*/  R2UR UR5, R1 ;  /* 0x00000000010572ca */ /* 0x000fd600000e0000 */
[----:B------:R-:W-:Y:S05]  /*0090*/  @P0 EXIT ;  /* 0x000000000000094d */ /* 0x000fea0003800000 */
[----:B------:R-:W0:Y:S01]  /*00a0*/  LDC.64 R4, c[0x3][0x20] ;  /* 0x00c00800ff047b82 */ /* 0x000e220000000a00 */
[----:B------:R-:W-:Y:S01]  /*00b0*/  IMAD.MOV.U32 R2, RZ, RZ, 0x1 ;  /* 0x00000001ff027424 */ /* 0x000fe200078e00ff */
[----:B------:R-:W1:Y:S01]  /*00c0*/  LDCU.64 UR8, c[0x3][0x20] ;  /* 0x00c00400ff0877ac */ /* 0x000e620008000a00 */
[----:B------:R-:W-:Y:S01]  /*00d0*/  IMAD.MOV.U32 R0, RZ, RZ, 0x1 ;  /* 0x00000001ff007424 */ /* 0x000fe200078e00ff */
[----:B------:R-:W2:Y:S04]  /*00e0*/  LDCU.64 UR10, c[0x3][0x28] ;  /* 0x00c00500ff0a77ac */ /* 0x000ea80008000a00 */
[----:B------:R-:W3:Y:S01]  /*00f0*/  LDC.64 R14, c[0x3][0x48] ;  /* 0x00c01200ff0e7b82 */ /* 0x000ee20000000a00 */
[----:B------:R-:W4:Y:S01]  /*0100*/  LDCU.64 UR22, c[0x3][0x30] ;  /* 0x00c00600ff1677ac */ /* 0x000f220008000a00 */
[----:B------:R-:W5:Y:S06]  /*0110*/  LDCU.64 UR24, c[0x3][0x38] ;  /* 0x00c00700ff1877ac */ /* 0x000f6c0008000a00 */
[----:B------:R-:W1:Y:S01]  /*0120*/  LDC.64 R16, c[0x3][0x50] ;  /* 0x00c01400ff107b82 */ /* 0x000e620000000a00 */
[----:B------:R-:W2:Y:S01]  /*0130*/  LDCU.64 UR26, c[0x3][0x40] ;  /* 0x00c00800ff1a77ac */ /* 0x000ea20008000a00 */
[----:B------:R-:W4:Y:S06]  /*0140*/  LDCU.64 UR28, c[0x3][0x48] ;  /* 0x00c00900ff1c77ac */ /* 0x000f2c0008000a00 */
[----:B------:R-:W5:Y:S01]  /*0150*/  LDC.64 R12, c[0x3][0x40] ;  /* 0x00c01000ff0c7b82 */ /* 0x000f620000000a00 */
[----:B0-----:R-:W-:Y:S01]  /*0160*/  IMAD.MOV.U32 R3, RZ, RZ, R4 ;  /* 0x000000ffff037224 */ /* 0x001fe200078e0004 */
[----:B------:R-:W0:Y:S01]  /*0170*/  LDCU.64 UR30, c[0x3][0x50] ;  /* 0x00c00a00ff1e77ac */ /* 0x000e220008000a00 */
[----:B------:R-:W-:-:S03]  /*0180*/  IMAD.MOV.U32 R4, RZ, RZ, R5 ;  /* 0x000000ffff047224 */ /* 0x000fc600078e0005 */
[----:B------:R3:W-:Y:S01]  /*0190*/  STL.64 [R1+0x140], R2 ;  /* 0x0001400201007387 */ /* 0x0007e20000100a00 */
[----:B------:R-:W0:Y:S01]  /*01a0*/  LDCU.64 UR32, c[0x3][0x58] ;  /* 0x00c00b00ff2077ac */ /* 0x000e220008000a00 */
[----:B------:R-:W0:Y:S01]  /*01b0*/  LDC.64 R20, c[0x3][0x58] ;  /* 0x00c01600ff147b82 */ /* 0x000e220000000a00 */
[----:B------:R-:W0:Y:S01]  /*01c0*/  LDCU UR4, c[0x3][0x60] ;  /* 0x00c00c00ff0477ac */ /* 0x000e220008000800 */
[----:B--2---:R-:W-:Y:S01]  /*01d0*/  IMAD.U32 R22, RZ, RZ, UR27 ;  /* 0x0000001bff167e24 */ /* 0x004fe2000f8e00ff */
[----:B------:R-:W-:-:S05]  /*01e0*/  UIADD3 UR7, UPT, UPT, UR5, 0x100, URZ ;  /* 0x0000010005077890 */ /* 0x000fca000fffe0ff */
[----:B------:R-:W2:Y:S01]  /*01f0*/  LDC R19, c[0x3][0x60] ;  /* 0x00c01800ff137b82 */ /* 0x000ea20000000800 */
[----:B----4-:R-:W-:Y:S01]  /*0200*/  IMAD.U32 R23, RZ, RZ, UR28 ;  /* 0x0000001cff177e24 */ /* 0x010fe2000f8e00ff */
[----:B------:R-:W-:Y:S01]  /*0210*/  UIADD3 UR14, UPT, UPT, UR5, 0x144, URZ ;  /* 0x00000144050e7890 */ /* 0x000fe2000fffe0ff */
[----:B---3--:R-:W-:Y:S01]  /*0220*/  IMAD.MOV.U32 R3, RZ, RZ, R14 ;  /* 0x000000ffff037224 */ /* 0x008fe200078e000e */
[----:B------:R-:W-:Y:S01]  /*0230*/  UIADD3 UR15, UPT, UPT, UR5, 0x20, URZ ;  /* 0x00000020050f7890 */ /* 0x000fe2000fffe0ff */
[----:B------:R-:W-:Y:S01]  /*0240*/  IMAD.MOV.U32 R14, RZ, RZ, R15 ;  /* 0x000000ffff0e7224 */ /* 0x000fe200078e000f */
[----:B------:R-:W-:Y:S01]  /*0250*/  UIADD3 UR16, UPT, UPT, UR5, 0x40, URZ ;  /* 0x0000004005107890 */ /* 0x000fe2000fffe0ff */
[----:B-1----:R-:W-:Y:S01]  /*0260*/  IMAD.MOV.U32 R15, RZ, RZ, R16 ;  /* 0x000000ffff0f7224 */ /* 0x002fe200078e0010 */
[----:B------:R-:W1:Y:S01]  /*0270*/  LDC.64 R6, c[0x3][0x28] ;  /* 0x00c00a00ff067b82 */ /* 0x000e620000000a00 */
[----:B------:R-:W-:Y:S01]  /*0280*/  IMAD.MOV.U32 R16, RZ, RZ, R17 ;  /* 0x000000ffff107224 */ /* 0x000fe200078e0011 */
[----:B------:R-:W-:Y:S01]  /*0290*/  UIADD3 UR17, UPT, UPT, UR5, 0x60, URZ ;  /* 0x0000006005117890 */ /* 0x000fe2000fffe0ff */
[----:B-----5:R-:W-:Y:S01]  /*02a0*/  IMAD.MOV.U32 R2, RZ, RZ, R13 ;  /* 0x000000ffff027224 */ /* 0x020fe200078e000d */
[----:B------:R-:W-:Y:S01]  /*02b0*/  STL.64 [R1+0x170], R14 ;  /* 0x0001700e01007387 */ /* 0x000fe20000100a00 */
[----:B------:R-:W-:Y:S01]  /*02c0*/  IMAD.U32 R24, RZ, RZ, UR29 ;  /* 0x0000001dff187e24 */ /* 0x000fe2000f8e00ff */
[----:B------:R-:W-:Y:S01]  /*02d0*/  UIADD3 UR18, UPT, UPT, UR5, 0x80, URZ ;  /* 0x0000008005127890 */ /* 0x000fe2000fffe0ff */
[----:B0-----:R-:W-:Y:S01]  /*02e0*/  IMAD.U32 R25, RZ, RZ, UR30 ;  /* 0x0000001eff197e24 */ /* 0x001fe2000f8e00ff */
[----:B------:R-:W0:Y:S01]  /*02f0*/  LDC.64 R8, c[0x3][0x30] ;  /* 0x00c00c00ff087b82 */ /* 0x000e220000000a00 */
[----:B------:R-:W-:Y:S01]  /*0300*/  IMAD.MOV.U32 R17, RZ, RZ, R20 ;  /* 0x000000ffff117224 */ /* 0x000fe200078e0014 */
[----:B------:R-:W-:Y:S01]  /*0310*/  STL.64 [R1+0x168], R2 ;  /* 0x0001680201007387 */ /* 0x000fe20000100a00 */
[----:B------:R-:W-:Y:S01]  /*0320*/  IMAD.MOV.U32 R18, RZ, RZ, R21 ;  /* 0x000000ffff127224 */ /* 0x000fe200078e0015 */
[----:B------:R-:W-:Y:S01]  /*0330*/  UIADD3 UR19, UPT, UPT, UR5, 0xa0, URZ ;  /* 0x000000a005137890 */ /* 0x000fe2000fffe0ff */
[----:B------:R-:W-:Y:S01]  /*0340*/  IMAD.U32 R26, RZ, RZ, UR31 ;  /* 0x0000001fff1a7e24 */ /* 0x000fe2000f8e00ff */
[----:B------:R-:W-:Y:S01]  /*0350*/  STL.64 [R1+0x178], R16 ;  /* 0x0001781001007387 */ /* 0x000fe20000100a00 */
[----:B------:R-:W-:Y:S01]  /*0360*/  IMAD.U32 R27, RZ, RZ, UR32 ;  /* 0x00000020ff1b7e24 */ /* 0x000fe2000f8e00ff */
[----:B------:R-:W3:Y:S01]  /*0370*/  LDC.64 R10, c[0x3][0x38] ;  /* 0x00c00e00ff0a7b82 */ /* 0x000ee20000000a00 */
[----:B------:R-:W-:Y:S01]  /*0380*/  IMAD.U32 R29, RZ, RZ, UR33 ;  /* 0x00000021ff1d7e24 */ /* 0x000fe2000f8e00ff */
[----:B--2---:R-:W-:Y:S01]  /*0390*/  STL.64 [R1+0x180], R18 ;  /* 0x0001801201007387 */ /* 0x004fe20000100a00 */
[----:B------:R-:W-:Y:S01]  /*03a0*/  UIADD3 UR20, UPT, UPT, UR5, 0xc0, URZ ;  /* 0x000000c005147890 */ /* 0x000fe2000fffe0ff */
[----:B------:R-:W-:Y:S01]  /*03b0*/  IMAD.U32 R20, RZ, RZ, UR4 ;  /* 0x00000004ff147e24 */ /* 0x000fe2000f8e00ff */
[----:B------:R-:W-:Y:S01]  /*03c0*/  UIADD3 UR5, UPT, UPT, UR5, 0xe0, URZ ;  /* 0x000000e005057890 */ /* 0x000fe2000fffe0ff */
[----:B------:R-:W2:Y:S01]  /*03d0*/  LDCU.64 UR12, c[0x0][0x358] ;  /* 0x00006b00ff0c77ac */ /* 0x000ea20008000a00 */
[----:B-1----:R-:W-:-:S02]  /*03e0*/  IMAD.MOV.U32 R5, RZ, RZ, R6 ;  /* 0x000000ffff057224 */ /* 0x002fc400078e0006 */
[----:B------:R-:W-:Y:S01]  /*03f0*/  IMAD.MOV.U32 R6, RZ, RZ, R7 ;  /* 0x000000ffff067224 */ /* 0x000fe200078e0007 */
[----:B------:R-:W-:Y:S02]  /*0400*/  UMOV UR4, URZ ;  /* 0x000000ff00047c82 */ /* 0x000fe40008000000 */
[----:B------:R1:W-:Y:S01]  /*0410*/  STL.64 [R1+0x148], R4 ;  /* 0x0001480401007387 */ /* 0x0003e20000100a00 */
[----:B0-----:R-:W-:Y:S02]  /*0420*/  IMAD.MOV.U32 R7, RZ, RZ, R8 ;  /* 0x000000ffff077224 */ /* 0x001fe400078e0008 */
[----:B------:R-:W-:-:S03]  /*0430*/  IMAD.MOV.U32 R8, RZ, RZ, R9 ;  /* 0x000000ffff087224 */ /* 0x000fc600078e0009 */
[----:B------:R0:W-:Y:S01]  /*0440*/  STL.64 [R1+0x150], R6 ;  /* 0x0001500601007387 */ /* 0x0001e20000100a00 */
[----:B---3--:R-:W-:Y:S02]  /*0450*/  IMAD.MOV.U32 R9, RZ, RZ, R10 ;  /* 0x000000ffff097224 */ /* 0x008fe400078e000a */
[----:B------:R-:W-:Y:S02]  /*0460*/  IMAD.MOV.U32 R10, RZ, RZ, R11 ;  /* 0x000000ffff0a7224 */ /* 0x000fe400078e000b */
[----:B------:R-:W-:Y:S01]  /*0470*/  IMAD.MOV.U32 R11, RZ, RZ, R12 ;  /* 0x000000ffff0b7224 */ /* 0x000fe200078e000c */
[----:B------:R3:W-:Y:S01]  /*0480*/  STL.64 [R1+0x158], R8 ;  /* 0x0001580801007387 */ /* 0x0007e20000100a00 */
[----:B------:R-:W-:Y:S02]  /*0490*/  IMAD.U32 R12, RZ, RZ, UR8 ;  /* 0x00000008ff0c7e24 */ /* 0x000fe4000f8e00ff */
[----:B-1----:R-:W-:Y:S01]  /*04a0*/  IMAD.U32 R4, RZ, RZ, UR25 ;  /* 0x00000019ff047e24 */ /* 0x002fe2000f8e00ff */
[----:B------:R1:W-:Y:S01]  /*04b0*/  STL.64 [R1+0x160], R10 ;  /* 0x0001600a01007387 */ /* 0x0003e20000100a00 */
[----:B0-----:R-:W-:-:S02]  /*04c0*/  IMAD.U32 R6, RZ, RZ, UR23 ;  /* 0x00000017ff067e24 */ /* 0x001fc4000f8e00ff */
[----:B------:R-:W-:Y:S02]  /*04d0*/  IMAD.U32 R7, RZ, RZ, UR24 ;  /* 0x00000018ff077e24 */ /* 0x000fe4000f8e00ff */
[----:B------:R-:W-:Y:S02]  /*04e0*/  IMAD.U32 R5, RZ, RZ, UR26 ;  /* 0x0000001aff057e24 */ /* 0x000fe4000f8e00ff */
[----:B---3--:R-:W-:Y:S02]  /*04f0*/  IMAD.U32 R8, RZ, RZ, UR11 ;  /* 0x0000000bff087e24 */ /* 0x008fe4000f8e00ff */
[----:B------:R-:W-:Y:S02]  /*0500*/  IMAD.U32 R9, RZ, RZ, UR22 ;  /* 0x00000016ff097e24 */ /* 0x000fe4000f8e00ff */
[----:B-1----:R-:W-:Y:S02]  /*0510*/  IMAD.U32 R10, RZ, RZ, UR9 ;  /* 0x00000009ff0a7e24 */ /* 0x002fe4000f8e00ff */
[----:B--2---:R-:W-:-:S07]  /*0520*/  IMAD.U32 R11, RZ, RZ, UR10 ;  /* 0x0000000aff0b7e24 */ /* 0x004fce000f8e00ff */
.L_x_275:
[----:B0-----:R-:W0:Y:S01]  /*0530*/  S2R R28, SR_TID.X ;  /* 0x00000000001c7919 */ /* 0x001e220000002100 */
[----:B------:R-:W0:Y:S01]  /*0540*/  S2UR UR8, SR_CTAID.X ;  /* 0x00000000000879c3 */ /* 0x000e220000002500 */
[----:B------:R-:W-:-:S07]  /*0550*/  USHF.R.U32.HI UR6, URZ, 0x5, UR4 ;  /* 0x00000005ff067899 */ /* 0x000fce0008011604 */
[----:B------:R-:W0:Y:S08]  /*0560*/  LDC R13, c[0x0][0x360] ;  /* 0x0000d800ff0d7b82 */ /* 0x000e300000000800 */
[----:B-1----:R-:W1:Y:S01]  /*0570*/  LDC.64 R30, c[0x0][0x380] ;  /* 0x0000e000ff1e7b82 */ /* 0x002e620000000a00 */
[----:B0-----:R-:W-:-:S04]  /*0580*/  IMAD R13, R13, UR8, R28 ;  /* 0x000000080d0d7c24 */ /* 0x001fc8000f8e021c */
[----:B-1----:R-:W-:-:S04]  /*0590*/  IMAD.WIDE R30, R13, 0x20, R30 ;  /* 0x000000200d1e7825 */ /* 0x002fc800078e021e */
[----:B------:R-:W-:-:S04]  /*05a0*/  IMAD.U32 R13, RZ, RZ, UR6 ;  /* 0x00000006ff0d7e24 */ /* 0x000fc8000f8e00ff */
[----:B------:R-:W-:-:S06]  /*05b0*/  IMAD.WIDE.U32 R30, R13, 0x4, R30 ;  /* 0x000000040d1e7825 */ /* 0x000fcc00078e001e */
[----:B--2---:R-:W2:Y:S01]  /*05c0*/  LDG.E R30, desc[UR12][R30.64] ;  /* 0x0000000c1e1e7981 */ /* 0x004ea2000c1e1900 */
[----:B------:R-:W-:Y:S01]  /*05d0*/  BSSY.RECONVERGENT B0, `(.L_x_0) ;  /* 0x000110c000007945 */ /* 0x000fe20003800200 */
[----:B--2---:R-:W-:Y:S01]  /*05e0*/  SHF.R.W.U32.HI R13, RZ, UR4, R30 ;  /* 0x00000004ff0d7c19 */ /* 0x004fe20008011e1e */
[----:B------:R-:W-:-:S03]  /*05f0*/  UIADD3 UR4, UPT, UPT, UR4, 0x1, URZ ;  /* 0x0000000104047890 */ /* 0x000fc6000fffe0ff */
[----:B------:R-:W-:Y:S01]  /*0600*/  LOP3.LUT R13, R13, 0x1, RZ, 0xc0, !PT ;  /* 0x000000010d0d7812 */ /* 0x000fe200078ec0ff */
[----:B------:R-:W-:-:S03]  /*0610*/  UISETP.NE.AND UP0, UPT, UR4, 0x100, UPT ;  /* 0x000001000400788c */ /* 0x000fc6000bf05270 */
[----:B------:R-:W-:-:S13]  /*0620*/  ISETP.NE.U32.AND P0, PT, R13, 0x1, PT ;  /* 0x000000010d00780c */ /* 0x000fda0003f05070 */
[----:B---345:R-:W-:Y:S05]  /*0630*/  @P0 BRA `(.L_x_1) ;  /* 0x0000011000140947 */ /* 0x038fea0003800000 */
[----:B------:R-:W-:-:S13]  /*0640*/  ISETP.NE.AND P0, PT, R0, RZ, PT ;  /* 0x000000ff0000720c */ /* 0x000fda0003f05270 */
[----:B------:R-:W-:Y:S05]  /*0650*/  @!P0 BRA `(.L_x_2) ;  /* 0x0000000000848947 */ /* 0x000fea0003800000 */
[----:B------:R-:W-:Y:S01]  /*0660*/  IMAD.MOV.U32 R3, RZ, RZ, R8 ;  /* 0x000000ffff037224 */ /* 0x000fe200078e0008 */
[----:B------:R-:W-:Y:S01]  /*0670*/  STL [R1+0x140], R20 ;  /* 0x0001401401007387 */ /* 0x000fe20000100800 */
[----:B------:R-:W-:Y:S02]  /*0680*/  IMAD.MOV.U32 R8, RZ, RZ, R9 ;  /* 0x000000ffff087224 */ /* 0x000fe400078e0009 */
[----:B------:R-:W-:Y:S02]  /*0690*/  IMAD.MOV.U32 R9, RZ, RZ, R6 ;  /* 0x000000ffff097224 */ /* 0x000fe400078e0006 */
[----:B------:R-:W-:Y:S02]  /*06a0*/  IMAD.MOV.U32 R13, RZ, RZ, R10 ;  /* 0x000000ffff0d7224 */ /* 0x000fe400078e000a */
[----:B------:R-:W-:Y:S01]  /*06b0*/  IMAD.MOV.U32 R2, RZ, RZ, R11 ;  /* 0x000000ffff027224 */ /* 0x000fe200078e000b */
[----:B------:R-:W-:Y:S01]  /*06c0*/  STL.64 [R1+0x110], R8 ;  /* 0x0001100801007387 */ /* 0x000fe20000100a00 */
[----:B------:R-:W-:-:S02]  /*06d0*/  IMAD.MOV.U32 R6, RZ, RZ, R7 ;  /* 0x000000ffff067224 */ /* 0x000fc400078e0007 */
[----:B------:R-:W-:Y:S01]  /*06e0*/  IMAD.MOV.U32 R7, RZ, RZ, R4 ;  /* 0x000000ffff077224 */ /* 0x000fe200078e0004 */
[----:B------:R-:W-:Y:S01]  /*06f0*/  STL.64 [R1+0x100], R12 ;  /* 0x0001000c01007387 */ /* 0x000fe20000100a00 */
[----:B------:R-:W-:Y:S02]  /*0700*/  IMAD.MOV.U32 R10, RZ, RZ, R5 ;  /* 0x000000ffff0a7224 */ /* 0x000fe400078e0005 */
[----:B------:R-:W-:Y:S01]  /*0710*/  IMAD.MOV.U32 R11, RZ, RZ, R22 ;  /* 0x000000ffff0b7224 */ /* 0x000fe200078e0016 */
[----:B------:R-:W-:Y:S01]  /*0720*/  STL.64 [R1+0x118], R6 ;  /* 0x0001180601007387 */ /* 0x000fe20000100a00 */
        /* <DEDUP_REMOVED lines=14> */
[----:B------:R0:W-:Y:S01]  /*0810*/  STL.64 [R1+0x108], R2 ;  /* 0x0001080201007387 */ /* 0x0001e20000100a00 */
[----:B------:R-:W-:Y:S02]  /*0820*/  IMAD.MOV.U32 R19, RZ, RZ, R26 ;  /* 0x000000ffff137224 */ /* 0x000fe400078e001a */
[----:B------:R-:W-:Y:S02]  /*0830*/  IMAD.MOV.U32 R0, RZ, RZ, R20 ;  /* 0x000000ffff007224 */ /* 0x000fe400078e0014 */
[----:B0-----:R-:W-:Y:S02]  /*0840*/  IMAD.MOV.U32 R2, RZ, RZ, R27 ;  /* 0x000000ffff027224 */ /* 0x001fe400078e001b */
[----:B------:R-:W-:Y:S01]  /*0850*/  IMAD.MOV.U32 R3, RZ, RZ, R29 ;  /* 0x000000ffff037224 */ /* 0x000fe200078e001d */
[----:B------:R-:W-:Y:S06]  /*0860*/  BRA `(.L_x_1) ;  /* 0x0000010c00887947 */ /* 0x000fec0003800000 */
.L_x_2:
[----:B------:R-:W-:-:S13]  /*0870*/  ISETP.NE.AND P0, PT, R20, RZ, PT ;  /* 0x000000ff1400720c */ /* 0x000fda0003f05270 */
[----:B------:R0:W-:Y:S01]  /*0880*/  @P0 STL [R1+0x140], R0 ;  /* 0x0001400001000387 */ /* 0x0001e20000100800 */
[----:B------:R-:W-:Y:S05]  /*0890*/  @P0 BRA `(.L_x_1) ;  /* 0x0000010c007c0947 */ /* 0x000fea0003800000 */
[----:B------:R-:W2:Y:S01]  /*08a0*/  LDL.64 R44, [R1+0x118] ;  /* 0x00011800012c7983 */ /* 0x000ea20000100a00 */
[----:B------:R-:W-:Y:S01]  /*08b0*/  BSSY.RELIABLE B1, `(.L_x_3) ;  /* 0x000089c000017945 */ /* 0x000fe20003800100 */
[----:B--2---:R-:W-:-:S13]  /*08c0*/  ISETP.NE.AND P0, PT, R45, R4, PT ;  /* 0x000000042d00720c */ /* 0x004fda0003f05270 */
[----:B------:R-:W-:Y:S05]  /*08d0*/  @P0 BRA `(.L_x_4) ;  /* 0x0000008800640947 */ /* 0x000fea0003800000 */
[----:B------:R-:W-:-:S13]  /*08e0*/  ISETP.NE.AND P0, PT, R44, R7, PT ;  /* 0x000000072c00720c */ /* 0x000fda0003f05270 */
[----:B------:R-:W-:Y:S05]  /*08f0*/  @P0 BRA `(.L_x_4) ;  /* 0x00000088005c0947 */ /* 0x000fea0003800000 */
[----:B------:R-:W2:Y:S02]  /*0900*/  LDL.64 R20, [R1+0x110] ;  /* 0x0001100001147983 */ /* 0x000ea40000100a00 */
        /* <DEDUP_REMOVED lines=14> */
[----:B------:R-:W-:-:S04]  /*09f0*/  ISETP.NE.AND P0, PT, R18, R25, PT ;  /* 0x000000191200720c */ /* 0x000fc80003f05270 */
[----:B------:R-:W-:-:S04]  /*0a00*/  ISETP.NE.OR P0, PT, R19, R26, P0 ;  /* 0x0000001a1300720c */ /* 0x000fc80000705670 */
[----:B------:R-:W-:-:S04]  /*0a10*/  ISETP.NE.OR P0, PT, R2, R27, P0 ;  /* 0x0000001b0200720c */ /* 0x000fc80000705670 */
[----:B------:R-:W-:-:S13]  /*0a20*/  ISETP.NE.OR P0, PT, R3, R29, P0 ;  /* 0x0000001d0300720c */ /* 0x000fda0000705670 */
[----:B------:R-:W-:Y:S05]  /*0a30*/  @P0 BRA `(.L_x_4) ;  /* 0x00000088000c0947 */ /* 0x000fea0003800000 */
[----:B------:R-:W-:-:S04]  /*0a40*/  ISETP.NE.AND P0, PT, R14, R5, PT ;  /* 0x000000050e00720c */ /* 0x000fc80003f05270 */
[----:B------:R-:W-:-:S04]  /*0a50*/  ISETP.NE.OR P0, PT, R15, R22, P0 ;  /* 0x000000160f00720c */ /* 0x000fc80000705670 */
[----:B------:R-:W-:-:S04]  /*0a60*/  ISETP.NE.OR P0, PT, R16, R23, P0 ;  /* 0x000000171000720c */ /* 0x000fc80000705670 */
[----:B------:R-:W-:-:S13]  /*0a70*/  ISETP.NE.OR P0, PT, R17, R24, P0 ;  /* 0x000000181100720c */ /* 0x000fda0000705670 */
[----:B------:R-:W-:Y:S05]  /*0a80*/  @!P0 BREAK.RELIABLE B1 ;  /* 0x0000000000018942 */ /* 0x000fea0003800100 */
[----:B------:R-:W-:Y:S05]  /*0a90*/  @P0 BRA `(.L_x_4) ;  /* 0x0000008400f40947 */ /* 0x000fea0003800000 */
[----:B0-----:R-:W-:Y:S01]  /*0aa0*/  IMAD.MOV.U32 R0, RZ, RZ, R4 ;  /* 0x000000ffff007224 */ /* 0x001fe200078e0004 */
[----:B------:R-:W-:Y:S01]  /*0ab0*/  CS2R R34, SRZ ;  /* 0x0000000000227805 */ /* 0x000fe2000001ff00 */
[----:B------:R-:W-:Y:S01]  /*0ac0*/  IMAD.MOV.U32 R41, RZ, RZ, R7 ;  /* 0x000000ffff297224 */ /* 0x000fe200078e0007 */
[----:B------:R-:W-:Y:S01]  /*0ad0*/  CS2R R22, SRZ ;  /* 0x0000000000167805 */ /* 0x000fe2000001ff00 */
[----:B------:R-:W-:Y:S01]  /*0ae0*/  IMAD.MOV.U32 R36, RZ, RZ, R6 ;  /* 0x000000ffff247224 */ /* 0x000fe200078e0006 */
[----:B------:R-:W-:Y:S01]  /*0af0*/  CS2R R24, SRZ ;  /* 0x0000000000187805 */ /* 0x000fe2000001ff00 */
[----:B------:R-:W-:Y:S01]  /*0b00*/  IMAD.MOV.U32 R39, RZ, RZ, R9 ;  /* 0x000000ffff277224 */ /* 0x000fe200078e0009 */
[----:B------:R-:W-:Y:S01]  /*0b10*/  CS2R R20, SRZ ;  /* 0x0000000000147805 */ /* 0x000fe2000001ff00 */
[----:B------:R-:W-:Y:S02]  /*0b20*/  IMAD.MOV.U32 R38, RZ, RZ, R8 ;  /* 0x000000ffff267224 */ /* 0x000fe400078e0008 */
[----:B------:R-:W-:-:S02]  /*0b30*/  IMAD.MOV.U32 R33, RZ, RZ, R11 ;  /* 0x000000ffff217224 */ /* 0x000fc400078e000b */
[----:B------:R-:W-:Y:S02]  /*0b40*/  IMAD.MOV.U32 R32, RZ, RZ, R10 ;  /* 0x000000ffff207224 */ /* 0x000fe400078e000a */
[----:B------:R-:W-:Y:S02]  /*0b50*/  IMAD.MOV.U32 R5, RZ, RZ, R12 ;  /* 0x000000ffff057224 */ /* 0x000fe400078e000c */
[----:B------:R-:W-:-:S07]  /*0b60*/  IMAD.MOV.U32 R13, RZ, RZ, RZ ;  /* 0x000000ffff0d7224 */ /* 0x000fce00078e00ff */
.L_x_13:
[----:B------:R-:W-:-:S04]  /*0b70*/  SHF.R.U32.HI R26, RZ, 0x5, R13 ;  /* 0x00000005ff1a7819 */ /* 0x000fc8000001160d */
[----:B------:R-:W-:-:S06]  /*0b80*/  LEA R26, R26, UR7, 0x2 ;  /* 0x000000071a1a7c11 */ /* 0x000fcc000f8e10ff */
[----:B------:R-:W2:Y:S01]  /*0b90*/  LDL R26, [R26] ;  /* 0x000000001a1a7983 */ /* 0x000ea20000100800 */
[----:B------:R-:W-:Y:S01]  /*0ba0*/  BSSY.RECONVERGENT B2, `(.L_x_5) ;  /* 0x000006c000027945 */ /* 0x000fe20003800200 */
[----:B--2---:R-:W-:Y:S01]  /*0bb0*/  SHF.R.W.U32.HI R27, RZ, R13, R26 ;  /* 0x0000000dff1b7219 */ /* 0x004fe20000011e1a */
[----:B------:R-:W-:-:S03]  /*0bc0*/  VIADD R13, R13, 0x1 ;  /* 0x000000010d0d7836 */ /* 0x000fc60000000000 */
[----:B------:R-:W-:Y:S02]  /*0bd0*/  LOP3.LUT R27, R27, 0x1, RZ, 0xc0, !PT ;  /* 0x000000011b1b7812 */ /* 0x000fe400078ec0ff */
[----:B------:R-:W-:Y:S02]  /*0be0*/  ISETP.NE.AND P1, PT, R13, 0x100, PT ;  /* 0x000001000d00780c */ /* 0x000fe40003f25270 */
[----:B------:R-:W-:-:S13]  /*0bf0*/  ISETP.NE.U32.AND P0, PT, R27, 0x1, PT ;  /* 0x000000011b00780c */ /* 0x000fda0003f05070 */
[----:B------:R-:W-:Y:S05]  /*0c00*/  @P0 BRA `(.L_x_6) ;  /* 0x0000000400940947 */ /* 0x000fea0003800000 */
[----:B------:R-:W-:Y:S01]  /*0c10*/  IMAD.IADD R29, R20, 0x1, R5 ;  /* 0x00000001141d7824 */ /* 0x000fe200078e0205 */
[----:B------:R-:W0:Y:S01]  /*0c20*/  LDC R28, c[0x3][0x1c] ;  /* 0x00c00700ff1c7b82 */ /* 0x000e220000000800 */
[----:B------:R-:W-:Y:S03]  /*0c30*/  BSSY.RELIABLE B3, `(.L_x_7) ;  /* 0x0000048000037945 */ /* 0x000fe60003800100 */
[----:B------:R-:W-:-:S04]  /*0c40*/  ISETP.GE.U32.AND P0, PT, R29, R20, PT ;  /* 0x000000141d00720c */ /* 0x000fc80003f06070 */
[----:B------:R-:W-:-:S04]  /*0c50*/  SEL R20, RZ, 0x1, P0 ;  /* 0x00000001ff147807 */ /* 0x000fc80000000000 */
[----:B------:R-:W-:-:S04]  /*0c60*/  IADD3 R30, P0, P2, R32, R20, R21 ;  /* 0x00000014201e7210 */ /* 0x000fc80007a1e015 */
[----:B------:R-:W-:-:S04]  /*0c70*/  IADD3.X R20, PT, PT, RZ, RZ, RZ, P0, P2 ;  /* 0x000000ffff147210 */ /* 0x000fc800007e44ff */
        /* <DEDUP_REMOVED lines=10> */
[----:B------:R-:W-:-:S04]  /*0d20*/  IADD3 R35, PT, PT, R0, R35, R20 ;  /* 0x0000002300237210 */ /* 0x000fc80007ffe014 */
[----:B0-----:R-:W-:-:S13]  /*0d30*/  ISETP.GT.U32.AND P0, PT, R35, R28, PT ;  /* 0x0000001c2300720c */ /* 0x001fda0003f04070 */
[----:B------:R-:W-:Y:S05]  /*0d40*/  @P0 BRA `(.L_x_8) ;  /* 0x0000000000d80947 */ /* 0x000fea0003800000 */
[----:B------:R-:W-:Y:S01]  /*0d50*/  ISETP.GE.U32.AND P0, PT, R35, R28, PT ;  /* 0x0000001c2300720c */ /* 0x000fe20003f06070 */
[----:B------:R-:W-:Y:S02]  /*0d60*/  IMAD.MOV.U32 R21, RZ, RZ, R30 ;  /* 0x000000ffff157224 */ /* 0x000fe400078e001e */
[----:B------:R-:W-:Y:S02]  /*0d70*/  IMAD.MOV.U32 R24, RZ, RZ, R31 ;  /* 0x000000ffff187224 */ /* 0x000fe400078e001f */
[----:B------:R-:W-:Y:S02]  /*0d80*/  IMAD.MOV.U32 R25, RZ, RZ, R40 ;  /* 0x000000ffff197224 */ /* 0x000fe400078e0028 */
[----:B------:R-:W-:Y:S02]  /*0d90*/  IMAD.MOV.U32 R22, RZ, RZ, R37 ;  /* 0x000000ffff167224 */ /* 0x000fe400078e0025 */
[----:B------:R-:W-:Y:S02]  /*0da0*/  IMAD.MOV.U32 R23, RZ, RZ, R42 ;  /* 0x000000ffff177224 */ /* 0x000fe400078e002a */
[----:B------:R-:W-:-:S02]  /*0db0*/  IMAD.MOV.U32 R34, RZ, RZ, R43 ;  /* 0x000000ffff227224 */ /* 0x000fc400078e002b */
[----:B------:R-:W-:Y:S05]  /*0dc0*/  @!P0 BREAK.RELIABLE B3 ;  /* 0x0000000000038942 */ /* 0x000fea0003800100 */
[----:B------:R-:W-:Y:S01]  /*0dd0*/  IMAD.MOV.U32 R20, RZ, RZ, R29 ;  /* 0x000000ffff147224 */ /* 0x000fe200078e001d */
[----:B------:R-:W-:Y:S06]  /*0de0*/  @!P0 BRA `(.L_x_6) ;  /* 0x00000004001c8947 */ /* 0x000fec0003800000 */
[----:B------:R-:W0:Y:S02]  /*0df0*/  LDC R27, c[0x3][0x18] ;  /* 0x00c00600ff1b7b82 */ /* 0x000e240000000800 */
[----:B0-----:R-:W-:-:S13]  /*0e00*/  ISETP.GT.U32.AND P0, PT, R34, R27, PT ;  /* 0x0000001b2200720c */ /* 0x001fda0003f04070 */
[----:B------:R-:W-:Y:S05]  /*0e10*/  @P0 BRA `(.L_x_8) ;  /* 0x0000000000a40947 */ /* 0x000fea0003800000 */
[----:B------:R-:W-:Y:S01]  /*0e20*/  ISETP.GE.U32.AND P0, PT, R34, R27, PT ;  /* 0x0000001b2200720c */ /* 0x000fe20003f06070 */
[----:B------:R-:W-:-:S12]  /*0e30*/  IMAD.MOV.U32 R20, RZ, RZ, R29 ;  /* 0x000000ffff147224 */ /* 0x000fd800078e001d */
[----:B------:R-:W-:Y:S05]  /*0e40*/  @!P0 BREAK.RELIABLE B3 ;  /* 0x0000000000038942 */ /* 0x000fea0003800100 */
[----:B------:R-:W-:Y:S05]  /*0e50*/  @!P0 BRA `(.L_x_6) ;  /* 0x0000000400008947 */ /* 0x000fea0003800000 */
        /* <DEDUP_REMOVED lines=31> */
[----:B------:R-:W0:Y:S02]  /*1050*/  LDCU UR6, c[0x3][URZ] ;  /* 0x00c00000ff0677ac */ /* 0x000e240008000800 */
[----:B0-----:R-:W-:-:S04]  /*1060*/  ISETP.GE.U32.AND P0, PT, R29, UR6, PT ;  /* 0x000000061d007c0c */ /* 0x001fc8000bf06070 */
[----:B------:R-:W-:Y:S01]  /*1070*/  ISETP.LT.U32.OR P0, PT, R21, R20, !P0 ;  /* 0x000000141500720c */ /* 0x000fe20004701470 */
[----:B------:R-:W-:-:S12]  /*1080*/  IMAD.MOV.U32 R20, RZ, RZ, R29 ;  /* 0x000000ffff147224 */ /* 0x000fd800078e001d */
[----:B------:R-:W-:Y:S05]  /*1090*/  @P0 BREAK.RELIABLE B3 ;  /* 0x0000000000030942 */ /* 0x000fea0003800100 */
[----:B------:R-:W-:Y:S05]  /*10a0*/  @P0 BRA `(.L_x_6) ;  /* 0x00000000006c0947 */ /* 0x000fea0003800000 */
.L_x_8:
[----:B------:R-:W-:Y:S05]  /*10b0*/  BSYNC.RELIABLE B3 ;  /* 0x0000000000037941 */ /* 0x000fea0003800100 */
.L_x_7:
[----:B------:R-:W0:Y:S01]  /*10c0*/  LDCU.128 UR8, c[0x3][URZ] ;  /* 0x00c00000ff0877ac */ /* 0x000e220008000c00 */
[----:B------:R-:W-:Y:S01]  /*10d0*/  IMAD.MOV.U32 R26, RZ, RZ, -0x1 ;  /* 0xffffffffff1a7424 */ /* 0x000fe200078e00ff */
[----:B------:R-:W1:Y:S01]  /*10e0*/  LDCU UR6, c[0x3][0x18] ;  /* 0x00c00300ff0677ac */ /* 0x000e620008000800 */
[----:B0-----:R-:W-:-:S05]  /*10f0*/  IADD3 R20, P0, PT, R29, -UR8, RZ ;  /* 0x800000081d147c10 */ /* 0x001fca000ff1e0ff */
[----:B------:R-:W-:-:S05]  /*1100*/  IMAD.X R21, RZ, RZ, -0x1, P0 ;  /* 0xffffffffff157424 */ /* 0x000fca00000e06ff */
[----:B------:R-:W-:-:S04]  /*1110*/  LOP3.LUT R21, R21, 0x1, RZ, 0xc0, !PT ;  /* 0x0000000115157812 */ /* 0x000fc800078ec0ff */
[----:B------:R-:W-:Y:S01]  /*1120*/  IADD3 R21, P0, P2, R30, -UR9, -R21 ;  /* 0x800000091e157c10 */ /* 0x000fe2000fa1e815 */
[----:B------:R-:W0:Y:S03]  /*1130*/  LDCU.64 UR8, c[0x3][0x10] ;  /* 0x00c00200ff0877ac */ /* 0x000e260008000a00 */
[----:B------:R-:W-:-:S04]  /*1140*/  IADD3.X R24, PT, PT, RZ, -0x1, R26, P0, P2 ;  /* 0xffffffffff187810 */ /* 0x000fc800007e441a */
[----:B------:R-:W-:-:S04]  /*1150*/  LOP3.LUT R24, R24, 0x1, RZ, 0xc0, !PT ;  /* 0x0000000118187812 */ /* 0x000fc800078ec0ff */
[----:B------:R-:W-:-:S04]  /*1160*/  IADD3 R24, P0, P2, R31, -UR10, -R24 ;  /* 0x8000000a1f187c10 */ /* 0x000fc8000fa1e818 */
[----:B------:R-:W-:-:S04]  /*1170*/  IADD3.X R25, PT, PT, RZ, -0x1, R26, P0, P2 ;  /* 0xffffffffff197810 */ /* 0x000fc800007e441a */
[----:B------:R-:W-:-:S04]  /*1180*/  LOP3.LUT R25, R25, 0x1, RZ, 0xc0, !PT ;  /* 0x0000000119197812 */ /* 0x000fc800078ec0ff */
[----:B------:R-:W-:-:S04]  /*1190*/  IADD3 R25, P0, P2, R40, -UR11, -R25 ;  /* 0x8000000b28197c10 */ /* 0x000fc8000fa1e819 */
[----:B------:R-:W-:-:S04]  /*11a0*/  IADD3.X R22, PT, PT, RZ, -0x1, R26, P0, P2 ;  /* 0xffffffffff167810 */ /* 0x000fc800007e441a */
[----:B------:R-:W-:-:S04]  /*11b0*/  LOP3.LUT R22, R22, 0x1, RZ, 0xc0, !PT ;  /* 0x0000000116167812 */ /* 0x000fc800078ec0ff */
[----:B0-----:R-:W-:-:S04]  /*11c0*/  IADD3 R22, P0, P2, R37, -UR8, -R22 ;  /* 0x8000000825167c10 */ /* 0x001fc8000fa1e816 */
[----:B------:R-:W-:-:S04]  /*11d0*/  IADD3.X R23, PT, PT, RZ, -0x1, R26, P0, P2 ;  /* 0xffffffffff177810 */ /* 0x000fc800007e441a */
[----:B------:R-:W-:-:S04]  /*11e0*/  LOP3.LUT R23, R23, 0x1, RZ, 0xc0, !PT ;  /* 0x0000000117177812 */ /* 0x000fc800078ec0ff */
[----:B------:R-:W-:-:S04]  /*11f0*/  IADD3 R23, P0, P2, R42, -UR9, -R23 ;  /* 0x800000092a177c10 */ /* 0x000fc8000fa1e817 */
[----:B------:R-:W-:-:S04]  /*1200*/  IADD3.X R34, PT, PT, RZ, -0x1, R26, P0, P2 ;  /* 0xffffffffff227810 */ /* 0x000fc800007e441a */
[----:B------:R-:W-:-:S04]  /*1210*/  LOP3.LUT R34, R34, 0x1, RZ, 0xc0, !PT ;  /* 0x0000000122227812 */ /* 0x000fc800078ec0ff */
[----:B-1----:R-:W-:-:S04]  /*1220*/  IADD3 R34, P0, P2, R43, -UR6, -R34 ;  /* 0x800000062b227c10 */ /* 0x002fc8000fa1e822 */
[----:B------:R-:W-:-:S04]  /*1230*/  IADD3.X R26, PT, PT, RZ, -0x1, R26, P0, P2 ;  /* 0xffffffffff1a7810 */ /* 0x000fc800007e441a */
[----:B------:R-:W-:-:S04]  /*1240*/  LOP3.LUT R26, R26, 0x1, RZ, 0xc0, !PT ;  /* 0x000000011a1a7812 */ /* 0x000fc800078ec0ff */
[----:B------:R-:W-:-:S07]  /*1250*/  IADD3 R35, PT, PT, R35, -R28, -R26 ;  /* 0x8000001c23237210 */ /* 0x000fce0007ffe81a */
.L_x_6:
[----:B------:R-:W-:Y:S05]  /*1260*/  BSYNC.RECONVERGENT B2 ;  /* 0x0000000000027941 */ /* 0x000fea0003800200 */
.L_x_5:
[----:B------:R-:W-:Y:S01]  /*1270*/  IMAD.WIDE.U32 R42, R38, 0x2, RZ ;  /* 0x00000002262a7825 */ /* 0x000fe200078e00ff */
[----:B------:R-:W0:Y:S01]  /*1280*/  LDC R37, c[0x3][0x1c] ;  /* 0x00c00700ff257b82 */ /* 0x000e220000000800 */
[----:B------:R-:W-:Y:S04]  /*1290*/  BSSY.RECONVERGENT B2, `(.L_x_9) ;  /* 0x000005f000027945 */ /* 0x000fe80003800200 */
[----:B------:R-:W-:Y:S01]  /*12a0*/  BSSY.RELIABLE B3, `(.L_x_10) ;  /* 0x0000043000037945 */ /* 0x000fe20003800100 */
[----:B------:R-:W-:Y:S02]  /*12b0*/  IMAD.MOV.U32 R30, RZ, RZ, R43 ;  /* 0x000000ffff1e7224 */ /* 0x000fe400078e002b */
[----:B------:R-:W-:Y:S02]  /*12c0*/  IMAD.MOV.U32 R31, RZ, RZ, RZ ;  /* 0x000000ffff1f7224 */ /* 0x000fe400078e00ff */
[----:B------:R-:W-:-:S02]  /*12d0*/  IMAD.MOV.U32 R29, RZ, RZ, RZ ;  /* 0x000000ffff1d7224 */ /* 0x000fc400078e00ff */
[----:B------:R-:W-:-:S04]  /*12e0*/  IMAD.WIDE.U32 R30, R39, 0x2, R30 ;  /* 0x00000002271e7825 */ /* 0x000fc800078e001e */
[----:B------:R-:W-:Y:S02]  /*12f0*/  IMAD.MOV.U32 R28, RZ, RZ, R31 ;  /* 0x000000ffff1c7224 */ /* 0x000fe400078e001f */
[----:B------:R-:W-:Y:S02]  /*1300*/  IMAD.MOV.U32 R27, RZ, RZ, RZ ;  /* 0x000000ffff1b7224 */ /* 0x000fe400078e00ff */
[----:B------:R-:W-:-:S04]  /*1310*/  IMAD.WIDE.U32 R28, R36, 0x2, R28 ;  /* 0x00000002241c7825 */ /* 0x000fc800078e001c */
[----:B------:R-:W-:Y:S02]  /*1320*/  IMAD.MOV.U32 R26, RZ, RZ, R29 ;  /* 0x000000ffff1a7224 */ /* 0x000fe400078e001d */
[----:B------:R-:W-:-:S04]  /*1330*/  IMAD.WIDE.U32 R38, R33, 0x2, RZ ;  /* 0x0000000221267825 */ /* 0x000fc800078e00ff */
[----:B------:R-:W-:Y:S01]  /*1340*/  IMAD.WIDE.U32 R26, R41, 0x2, R26 ;  /* 0x00000002291a7825 */ /* 0x000fe200078e001a */
[----:B------:R-:W-:Y:S02]  /*1350*/  SHF.R.U32.HI R41, RZ, 0x1f, R5 ;  /* 0x0000001fff297819 */ /* 0x000fe40000011605 */
[----:B------:R-:W-:Y:S01]  /*1360*/  LOP3.LUT R45, R39, R42, RZ, 0xfc, !PT ;  /* 0x0000002a272d7212 */ /* 0x000fe200078efcff */
[----:B------:R-:W-:Y:S02]  /*1370*/  IMAD R0, R0, 0x2, R27 ;  /* 0x0000000200007824 */ /* 0x000fe400078e021b */
[----:B------:R-:W-:-:S03]  /*1380*/  IMAD.WIDE.U32 R32, R32, 0x2, RZ ;  /* 0x0000000220207825 */ /* 0x000fc600078e00ff */
[----:B0-----:R-:W-:Y:S01]  /*1390*/  ISETP.GT.U32.AND P0, PT, R0, R37, PT ;  /* 0x000000250000720c */ /* 0x001fe20003f04070 */
[----:B------:R-:W-:Y:S01]  /*13a0*/  IMAD.SHL.U32 R5, R5, 0x2, RZ ;  /* 0x0000000205057824 */ /* 0x000fe200078e00ff */
[----:B------:R-:W-:Y:S02]  /*13b0*/  LOP3.LUT R40, R33, R38, RZ, 0xfc, !PT ;  /* 0x0000002621287212 */ /* 0x000fe400078efcff */
[----:B------:R-:W-:-:S09]  /*13c0*/  LOP3.LUT R43, R32, R41, RZ, 0xfc, !PT ;  /* 0x00000029202b7212 */ /* 0x000fd200078efcff */
        /* <DEDUP_REMOVED lines=9> */
[----:B------:R-:W-:Y:S05]  /*1460*/  @!P0 BRA `(.L_x_12) ;  /* 0x0000000400048947 */ /* 0x000fea0003800000 */
[----:B------:R-:W0:Y:S02]  /*1470*/  LDC R42, c[0x3][0x18] ;  /* 0x00c00600ff2a7b82 */ /* 0x000e240000000800 */
[----:B0-----:R-:W-:-:S13]  /*1480*/  ISETP.GT.U32.AND P0, PT, R41, R42, PT ;  /* 0x0000002a2900720c */ /* 0x001fda0003f04070 */
[----:B------:R-:W-:Y:S05]  /*1490*/  @P0 BRA `(.L_x_11) ;  /* 0x00000000008c0947 */ /* 0x000fea0003800000 */
[----:B------:R-:W-:-:S13]  /*14a0*/  ISETP.GE.U32.AND P0, PT, R41, R42, PT ;  /* 0x0000002a2900720c */ /* 0x000fda0003f06070 */
        /* <DEDUP_REMOVED lines=29> */
[----:B------:R-:W0:Y:S02]  /*1680*/  LDCU UR6, c[0x3][URZ] ;  /* 0x00c00000ff0677ac */ /* 0x000e240008000800 */
[----:B0-----:R-:W-:-:S04]  /*1690*/  ISETP.GE.U32.AND P0, PT, R5, UR6, PT ;  /* 0x0000000605007c0c */ /* 0x001fc8000bf06070 */
[----:B------:R-:W-:-:S13]  /*16a0*/  ISETP.LT.U32.OR P0, PT, R32, R47, !P0 ;  /* 0x0000002f2000720c */ /* 0x000fda0004701470 */
[----:B------:R-:W-:Y:S05]  /*16b0*/  @P0 BREAK.RELIABLE B3 ;  /* 0x0000000000030942 */ /* 0x000fea0003800100 */
[----:B------:R-:W-:Y:S05]  /*16c0*/  @P0 BRA `(.L_x_12) ;  /* 0x00000000006c0947 */ /* 0x000fea0003800000 */
.L_x_11:
[----:B------:R-:W-:Y:S05]  /*16d0*/  BSYNC.RELIABLE B3 ;  /* 0x0000000000037941 */ /* 0x000fea0003800100 */
.L_x_10:
        /* <DEDUP_REMOVED lines=26> */
.L_x_12:
[----:B------:R-:W-:Y:S05]  /*1880*/  BSYNC.RECONVERGENT B2 ;  /* 0x0000000000027941 */ /* 0x000fea0003800200 */
.L_x_9:
[----:B------:R-:W-:Y:S05]  /*1890*/  @P1 BRA `(.L_x_13) ;  /* 0xfffffff000b41947 */ /* 0x000fea000383ffff */
[----:B------:R-:W-:Y:S01]  /*18a0*/  IMAD.WIDE.U32 R38, R25, 0x2, RZ ;  /* 0x0000000219267825 */ /* 0x000fe200078e00ff */
[----:B------:R-:W-:Y:S01]  /*18b0*/  SHF.R.U32.HI R0, RZ, 0x1f, R20 ;  /* 0x0000001fff007819 */ /* 0x000fe20000011614 */
[----:B------:R0:W-:Y:S01]  /*18c0*/  STL.64 [R1+0xc0], R20 ;  /* 0x0000c01401007387 */ /* 0x0001e20000100a00 */
[----:B------:R-:W-:Y:S01]  /*18d0*/  BSSY.RECONVERGENT B2, `(.L_x_14) ;  /* 0x000005c000027945 */ /* 0x000fe20003800200 */
[----:B------:R-:W-:-:S03]  /*18e0*/  IMAD.MOV.U32 R26, RZ, RZ, R39 ;  /* 0x000000ffff1a7224 */ /* 0x000fc600078e0027 */
[----:B------:R-:W-:Y:S01]  /*18f0*/  BSSY.RELIABLE B3, `(.L_x_15) ;  /* 0x000003f000037945 */ /* 0x000fe20003800100 */
[----:B------:R-:W-:Y:S01]  /*1900*/  IMAD.MOV.U32 R27, RZ, RZ, RZ ;  /* 0x000000ffff1b7224 */ /* 0x000fe200078e00ff */
[----:B------:R0:W-:Y:S01]  /*1910*/  STL.64 [R1+0xc8], R24 ;  /* 0x0000c81801007387 */ /* 0x0001e20000100a00 */
[----:B------:R-:W-:Y:S02]  /*1920*/  IMAD.MOV.U32 R31, RZ, RZ, RZ ;  /* 0x000000ffff1f7224 */ /* 0x000fe400078e00ff */
[----:B------:R-:W-:Y:S01]  /*1930*/  IMAD.WIDE.U32 R40, R22, 0x2, R26 ;  /* 0x0000000216287825 */ /* 0x000fe200078e001a */
[----:B------:R0:W-:Y:S03]  /*1940*/  STL.64 [R1+0xd0], R22 ;  /* 0x0000d01601007387 */ /* 0x0001e60000100a00 */
[----:B------:R-:W-:Y:S01]  /*1950*/  IMAD.MOV.U32 R30, RZ, RZ, R41 ;  /* 0x000000ffff1e7224 */ /* 0x000fe200078e0029 */
[----:B------:R0:W-:Y:S01]  /*1960*/  STL.64 [R1+0xd8], R34 ;  /* 0x0000d82201007387 */ /* 0x0001e20000100a00 */
[----:B------:R-:W-:-:S02]  /*1970*/  IMAD.MOV.U32 R33, RZ, RZ, RZ ;  /* 0x000000ffff217224 */ /* 0x000fc400078e00ff */
[----:B------:R-:W-:-:S04]  /*1980*/  IMAD.WIDE.U32 R30, R23, 0x2, R30 ;  /* 0x00000002171e7825 */ /* 0x000fc800078e001e */
[----:B------:R-:W-:Y:S02]  /*1990*/  IMAD.MOV.U32 R32, RZ, RZ, R31 ;  /* 0x000000ffff207224 */ /* 0x000fe400078e001f */
[----:B------:R-:W-:-:S04]  /*19a0*/  IMAD.WIDE.U32 R26, R21, 0x2, RZ ;  /* 0x00000002151a7825 */ /* 0x000fc800078e00ff */
[----:B------:R-:W-:Y:S01]  /*19b0*/  IMAD.WIDE.U32 R32, R34, 0x2, R32 ;  /* 0x0000000222207825 */ /* 0x000fe200078e0020 */
[----:B------:R-:W-:-:S03]  /*19c0*/  LOP3.LUT R13, R26, R0, RZ, 0xfc, !PT ;  /* 0x000000001a0d7212 */ /* 0x000fc600078efcff */
[----:B------:R-:W-:Y:S02]  /*19d0*/  IMAD R0, R35, 0x2, R33 ;  /* 0x0000000223007824 */ /* 0x000fe400078e0221 */
[----:B------:R-:W-:-:S03]  /*19e0*/  IMAD.WIDE.U32 R28, R24, 0x2, RZ ;  /* 0x00000002181c7825 */ /* 0x000fc600078e00ff */
[----:B------:R-:W-:Y:S01]  /*19f0*/  ISETP.GT.U32.AND P0, PT, R0, R37, PT ;  /* 0x000000250000720c */ /* 0x000fe20003f04070 */
[----:B------:R-:W-:Y:S01]  /*1a00*/  IMAD.SHL.U32 R5, R20, 0x2, RZ ;  /* 0x0000000214057824 */ /* 0x000fe200078e00ff */
[----:B------:R-:W-:Y:S01]  /*1a10*/  LOP3.LUT R26, R27, R28, RZ, 0xfc, !PT ;  /* 0x0000001c1b1a7212 */ /* 0x000fe200078efcff */
[----:B------:R-:W-:Y:S01]  /*1a20*/  IMAD.MOV.U32 R46, RZ, RZ, R13 ;  /* 0x000000ffff2e7224 */ /* 0x000fe200078e000d */
[----:B------:R-:W-:Y:S01]  /*1a30*/  LOP3.LUT R28, R29, R38, RZ, 0xfc, !PT ;  /* 0x000000261d1c7212 */ /* 0x000fe200078efcff */
[----:B------:R-:W-:Y:S02]  /*1a40*/  IMAD.MOV.U32 R42, RZ, RZ, R40 ;  /* 0x000000ffff2a7224 */ /* 0x000fe400078e0028 */
[----:B------:R-:W-:Y:S02]  /*1a50*/  IMAD.MOV.U32 R44, RZ, RZ, R26 ;  /* 0x000000ffff2c7224 */ /* 0x000fe400078e001a */
[----:B------:R-:W-:Y:S02]  /*1a60*/  IMAD.MOV.U32 R38, RZ, RZ, R30 ;  /* 0x000000ffff267224 */ /* 0x000fe400078e001e */
[----:B------:R-:W-:-:S02]  /*1a70*/  IMAD.MOV.U32 R36, RZ, RZ, R32 ;  /* 0x000000ffff247224 */ /* 0x000fc400078e0020 */
[----:B0-----:R-:W-:Y:S05]  /*1a80*/  @P0 BRA `(.L_x_16) ;  /* 0x0000000000940947 */ /* 0x001fea0003800000 */
        /* <DEDUP_REMOVED lines=30> */
[----:B------:R-:W0:Y:S02]  /*1c70*/  LDCU.64 UR8, c[0x3][URZ] ;  /* 0x00c00000ff0877ac */ /* 0x000e240008000a00 */
[----:B0-----:R-:W-:-:S04]  /*1c80*/  ISETP.GE.U32.AND P0, PT, R5, UR8, PT ;  /* 0x0000000805007c0c */ /* 0x001fc8000bf06070 */
[----:B------:R-:W-:-:S04]  /*1c90*/  ISETP.LT.U32.OR P0, PT, R13, UR9, !P0 ;  /* 0x000000090d007c0c */ /* 0x000fc8000c701470 */
[----:B------:R-:W-:-:S04]  /*1ca0*/  ISETP.LE.U32.AND P0, PT, R13, UR9, P0 ;  /* 0x000000090d007c0c */ /* 0x000fc80008703070 */
[----:B------:R-:W-:-:S13]  /*1cb0*/  ISETP.LT.U32.OR P0, PT, R26, R27, P0 ;  /* 0x0000001b1a00720c */ /* 0x000fda0000701470 */
[----:B------:R-:W-:Y:S05]  /*1cc0*/  @P0 BREAK.RELIABLE B3 ;  /* 0x0000000000030942 */ /* 0x000fea0003800100 */
[----:B------:R-:W-:Y:S05]  /*1cd0*/  @P0 BRA `(.L_x_17) ;  /* 0x00000000006c0947 */ /* 0x000fea0003800000 */
.L_x_16:
[----:B------:R-:W-:Y:S05]  /*1ce0*/  BSYNC.RELIABLE B3 ;  /* 0x0000000000037941 */ /* 0x000fea0003800100 */
.L_x_15:
        /* <DEDUP_REMOVED lines=26> */
.L_x_17:
[----:B------:R-:W-:Y:S05]  /*1e90*/  BSYNC.RECONVERGENT B2 ;  /* 0x0000000000027941 */ /* 0x000fea0003800200 */
.L_x_14:
[----:B------:R-:W-:Y:S01]  /*1ea0*/  IMAD.IADD R20, R20, 0x1, R5 ;  /* 0x0000000114147824 */ /* 0x000fe200078e0205 */
[----:B------:R-:W-:Y:S04]  /*1eb0*/  BSSY.RECONVERGENT B2, `(.L_x_18) ;  /* 0x000005d000027945 */ /* 0x000fe80003800200 */
[----:B------:R-:W-:Y:S01]  /*1ec0*/  BSSY.RELIABLE B3, `(.L_x_19) ;  /* 0x000003d000037945 */ /* 0x000fe20003800100 */
        /* <DEDUP_REMOVED lines=15> */
[----:B------:R-:W-:-:S13]  /*1fc0*/  ISETP.GT.U32.AND P0, PT, R35, R37, PT ;  /* 0x000000252300720c */ /* 0x000fda0003f04070 */
        /* <DEDUP_REMOVED lines=44> */
.L_x_20:
[----:B------:R-:W-:Y:S05]  /*2290*/  BSYNC.RELIABLE B3 ;  /* 0x0000000000037941 */ /* 0x000fea0003800100 */
.L_x_19:
        /* <DEDUP_REMOVED lines=8> */
[----:B------:R-:W-:Y:S01]  /*2320*/  IADD3.X R32, PT, PT, RZ, -0x1, R0, P0, P1 ;  /* 0xffffffffff207810 */ /* 0x000fe200007e2400 */
[----:B------:R2:W-:Y:S03]  /*2330*/  STL.64 [R1+0xc0], R20 ;  /* 0x0000c01401007387 */ /* 0x0005e60000100a00 */
[----:B------:R-:W-:-:S04]  /*2340*/  LOP3.LUT R32, R32, 0x1, RZ, 0xc0, !PT ;  /* 0x0000000120207812 */ /* 0x000fc800078ec0ff */
[----:B------:R-:W-:-:S04]  /*2350*/  IADD3 R32, P0, P1, R13, -UR10, -R32 ;  /* 0x8000000a0d207c10 */ /* 0x000fc8000f91e820 */
[----:B------:R-:W-:-:S04]  /*2360*/  IADD3.X R33, PT, PT, RZ, -0x1, R0, P0, P1 ;  /* 0xffffffffff217810 */ /* 0x000fc800007e2400 */
[----:B------:R-:W-:-:S04]  /*2370*/  LOP3.LUT R33, R33, 0x1, RZ, 0xc0, !PT ;  /* 0x0000000121217812 */ /* 0x000fc800078ec0ff */
[----:B------:R-:W-:-:S04]  /*2380*/  IADD3 R33, P0, P1, R24, -UR11, -R33 ;  /* 0x8000000b18217c10 */ /* 0x000fc8000f91e821 */
[----:B------:R-:W-:Y:S01]  /*2390*/  IADD3.X R30, PT, PT, RZ, -0x1, R0, P0, P1 ;  /* 0xffffffffff1e7810 */ /* 0x000fe200007e2400 */
[----:B------:R2:W-:Y:S03]  /*23a0*/  STL.64 [R1+0xc8], R32 ;  /* 0x0000c82001007387 */ /* 0x0005e60000100a00 */
[----:B------:R-:W-:-:S04]  /*23b0*/  LOP3.LUT R30, R30, 0x1, RZ, 0xc0, !PT ;  /* 0x000000011e1e7812 */ /* 0x000fc800078ec0ff */
[----:B0-----:R-:W-:-:S04]  /*23c0*/  IADD3 R30, P0, P1, R25, -UR8, -R30 ;  /* 0x80000008191e7c10 */ /* 0x001fc8000f91e81e */
[----:B------:R-:W-:-:S04]  /*23d0*/  IADD3.X R31, PT, PT, RZ, -0x1, R0, P0, P1 ;  /* 0xffffffffff1f7810 */ /* 0x000fc800007e2400 */
[----:B------:R-:W-:-:S04]  /*23e0*/  LOP3.LUT R31, R31, 0x1, RZ, 0xc0, !PT ;  /* 0x000000011f1f7812 */ /* 0x000fc800078ec0ff */
[----:B------:R-:W-:-:S04]  /*23f0*/  IADD3 R31, P0, P1, R22, -UR9, -R31 ;  /* 0x80000009161f7c10 */ /* 0x000fc8000f91e81f */
[----:B------:R-:W-:Y:S01]  /*2400*/  IADD3.X R34, PT, PT, RZ, -0x1, R0, P0, P1 ;  /* 0xffffffffff227810 */ /* 0x000fe200007e2400 */
[----:B------:R2:W-:Y:S03]  /*2410*/  STL.64 [R1+0xd0], R30 ;  /* 0x0000d01e01007387 */ /* 0x0005e60000100a00 */
[----:B------:R-:W-:-:S04]  /*2420*/  LOP3.LUT R34, R34, 0x1, RZ, 0xc0, !PT ;  /* 0x0000000122227812 */ /* 0x000fc800078ec0ff */
[----:B-1----:R-:W-:-:S04]  /*2430*/  IADD3 R34, P0, P1, R23, -UR6, -R34 ;  /* 0x8000000617227c10 */ /* 0x002fc8000f91e822 */
[----:B------:R-:W-:-:S04]  /*2440*/  IADD3.X R0, PT, PT, RZ, -0x1, R0, P0, P1 ;  /* 0xffffffffff007810 */ /* 0x000fc800007e2400 */
[----:B------:R-:W-:-:S04]  /*2450*/  LOP3.LUT R0, R0, 0x1, RZ, 0xc0, !PT ;  /* 0x0000000100007812 */ /* 0x000fc800078ec0ff */
[----:B------:R-:W-:-:S05]  /*2460*/  IADD3 R35, PT, PT, R35, -R37, -R0 ;  /* 0x8000002523237210 */ /* 0x000fca0007ffe800 */
[----:B------:R2:W-:Y:S02]  /*2470*/  STL.64 [R1+0xd8], R34 ;  /* 0x0000d82201007387 */ /* 0x0005e40000100a00 */
.L_x_21:
[----:B------:R-:W-:Y:S05]  /*2480*/  BSYNC.RECONVERGENT B2 ;  /* 0x0000000000027941 */ /* 0x000fea0003800200 */
.L_x_18:
[----:B------:R-:W-:Y:S01]  /*2490*/  IMAD.WIDE.U32 R26, R17, 0x2, RZ ;  /* 0x00000002111a7825 */ /* 0x000fe200078e00ff */
[----:B------:R-:W-:Y:S01]  /*24a0*/  SHF.R.U32.HI R5, RZ, 0x1f, R14 ;  /* 0x0000001fff057819 */ /* 0x000fe2000001160e */
        /* <DEDUP_REMOVED lines=63> */
.L_x_24:
[----:B------:R-:W-:Y:S05]  /*28a0*/  BSYNC.RELIABLE B3 ;  /* 0x0000000000037941 */ /* 0x000fea0003800100 */
.L_x_23:
        /* <DEDUP_REMOVED lines=26> */
.L_x_25:
[----:B------:R-:W-:Y:S05]  /*2a50*/  BSYNC.RECONVERGENT B2 ;  /* 0x0000000000027941 */ /* 0x000fea0003800200 */
.L_x_22:
[----:B------:R-:W0:Y:S08]  /*2a60*/  LDC.64 R38, c[0x3][RZ] ;  /* 0x00c00000ff267b82 */ /* 0x000e300000000a00 */
[----:B------:R-:W1:Y:S08]  /*2a70*/  LDC.64 R40, c[0x3][0x8] ;  /* 0x00c00200ff287b82 */ /* 0x000e700000000a00 */
[----:B------:R-:W3:Y:S08]  /*2a80*/  LDC.64 R42, c[0x3][0x10] ;  /* 0x00c00400ff2a7b82 */ /* 0x000ef00000000a00 */
[----:B------:R-:W4:Y:S01]  /*2a90*/  LDC R36, c[0x3][0x18] ;  /* 0x00c00600ff247b82 */ /* 0x000f220000000800 */
[C---:B0-----:R-:W-:Y:S01]  /*2aa0*/  ISETP.GE.U32.AND P0, PT, R38.reuse, 0x2, PT ;  /* 0x000000022600780c */ /* 0x041fe20003f06070 */
[----:B------:R0:W-:Y:S04]  /*2ab0*/  STL [R1+0x4], R39 ;  /* 0x0000042701007387 */ /* 0x0001e80000100800 */
[----:B-1----:R0:W-:Y:S08]  /*2ac0*/  STL.64 [R1+0x8], R40 ;  /* 0x0000082801007387 */ /* 0x0021f00000100a00 */
[----:B------:R-:W-:Y:S01]  /*2ad0*/  @P0 VIADD R0, R38, 0xfffffffe ;  /* 0xfffffffe26000836 */ /* 0x000fe20000000000 */
[----:B---3--:R0:W-:Y:S04]  /*2ae0*/  STL.64 [R1+0x10], R42 ;  /* 0x0000102a01007387 */ /* 0x0081e80000100a00 */
[----:B------:R0:W-:Y:S04]  /*2af0*/  @P0 STL [R1], R0 ;  /* 0x0000000001000387 */ /* 0x0001e80000100800 */
[----:B----4-:R0:W-:Y:S01]  /*2b00*/  STL.64 [R1+0x18], R36 ;  /* 0x0000182401007387 */ /* 0x0101e20000100a00 */
[----:B------:R-:W-:Y:S05]  /*2b10*/  @P0 BRA `(.L_x_26) ;  /* 0x00000000008c0947 */ /* 0x000fea0003800000 */
[----:B------:R-:W-:Y:S01]  /*2b20*/  IMAD.MOV.U32 R38, RZ, RZ, -0x2 ;  /* 0xfffffffeff267424 */ /* 0x000fe200078e00ff */
[----:B------:R-:W-:Y:S01]  /*2b30*/  ISETP.NE.AND P0, PT, R39, RZ, PT ;  /* 0x000000ff2700720c */ /* 0x000fe20003f05270 */
[----:B0-----:R-:W-:-:S03]  /*2b40*/  IMAD.MOV.U32 R0, RZ, RZ, 0x1 ;  /* 0x00000001ff007424 */ /* 0x001fc600078e00ff */
[----:B------:R0:W-:Y:S09]  /*2b50*/  STL [R1], R38 ;  /* 0x0000002601007387 */ /* 0x0001f20000100800 */
[----:B------:R-:W-:Y:S05]  /*2b60*/  @P0 BRA `(.L_x_27) ;  /* 0x0000000000680947 */ /* 0x000fea0003800000 */
[----:B0-----:R-:W-:Y:S01]  /*2b70*/  IMAD.MOV.U32 R38, RZ, RZ, -0x1 ;  /* 0xffffffffff267424 */ /* 0x001fe200078e00ff */
[----:B------:R-:W-:Y:S01]  /*2b80*/  ISETP.NE.AND P0, PT, R40, RZ, PT ;  /* 0x000000ff2800720c */ /* 0x000fe20003f05270 */
[----:B------:R-:W-:-:S03]  /*2b90*/  IMAD.MOV.U32 R0, RZ, RZ, 0x2 ;  /* 0x00000002ff007424 */ /* 0x000fc600078e00ff */
[----:B------:R1:W-:Y:S09]  /*2ba0*/  STL [R1+0x4], R38 ;  /* 0x0000042601007387 */ /* 0x0003f20000100800 */
[----:B------:R-:W-:Y:S05]  /*2bb0*/  @P0 BRA `(.L_x_27) ;  /* 0x0000000000540947 */ /* 0x000fea0003800000 */
[----:B------:R3:W-:Y:S01]  /*2bc0*/  STL [R1+0x8], R38 ;  /* 0x0000082601007387 */ /* 0x0007e20000100800 */
[----:B------:R-:W-:Y:S01]  /*2bd0*/  ISETP.NE.AND P0, PT, R41, RZ, PT ;  /* 0x000000ff2900720c */ /* 0x000fe20003f05270 */
[----:B------:R-:W-:-:S12]  /*2be0*/  IMAD.MOV.U32 R0, RZ, RZ, 0x3 ;  /* 0x00000003ff007424 */ /* 0x000fd800078e00ff */
[----:B---3--:R-:W-:Y:S05]  /*2bf0*/  @P0 BRA `(.L_x_27) ;  /* 0x0000000000440947 */ /* 0x008fea0003800000 */
        /* <DEDUP_REMOVED lines=12> */
[----:B------:R-:W-:Y:S01]  /*2cc0*/  ISETP.NE.AND P0, PT, R37, RZ, PT ;  /* 0x000000ff2500720c */ /* 0x000fe20003f05270 */
[----:B------:R3:W-:-:S12]  /*2cd0*/  STL [R1+0x18], R38 ;  /* 0x0000182601007387 */ /* 0x0007d80000100800 */
[----:B------:R3:W-:Y:S01]  /*2ce0*/  @!P0 STL [R1+0x1c], R38 ;  /* 0x00001c2601008387 */ /* 0x0007e20000100800 */
[----:B------:R-:W-:Y:S05]  /*2cf0*/  @!P0 BRA `(.L_x_26) ;  /* 0x0000000000148947 */ /* 0x000fea0003800000 */
[----:B------:R-:W-:-:S07]  /*2d00*/  IMAD.MOV.U32 R0, RZ, RZ, 0x7 ;  /* 0x00000007ff007424 */ /* 0x000fce00078e00ff */
.L_x_27:
[----:B------:R-:W-:-:S05]  /*2d10*/  IMAD.U32 R5, R0, 0x4, R1 ;  /* 0x0000000400057824 */ /* 0x000fca00078e0001 */
[----:B------:R-:W4:Y:S02]  /*2d20*/  LDL R0, [R5] ;  /* 0x0000000005007983 */ /* 0x000f240000100800 */
[----:B----4-:R-:W-:-:S05]  /*2d30*/  VIADD R0, R0, 0xffffffff ;  /* 0xffffffff00007836 */ /* 0x010fca0000000000 */
[----:B------:R4:W-:Y:S02]  /*2d40*/  STL [R5], R0 ;  /* 0x0000000005007387 */ /* 0x0009e40000100800 */
.L_x_26:
[----:B------:R1:W-:Y:S01]  /*2d50*/  STL.64 [R1+0x20], R22 ;  /* 0x0000201601007387 */ /* 0x0003e20000100a00 */
[----:B----4-:R-:W-:Y:S01]  /*2d60*/  IMAD.MOV.U32 R5, RZ, RZ, 0x1 ;  /* 0x00000001ff057424 */ /* 0x010fe200078e00ff */
[----:B------:R-:W-:Y:S01]  /*2d70*/  CS2R R46, SRZ ;  /* 0x00000000002e7805 */ /* 0x000fe2000001ff00 */
[----:B0-----:R-:W-:Y:S01]  /*2d80*/  IMAD.MOV.U32 R0, RZ, RZ, RZ ;  /* 0x000000ffff007224 */ /* 0x001fe200078e00ff */
[----:B------:R0:W-:Y:S01]  /*2d90*/  STL.64 [R1+0x28], R24 ;  /* 0x0000281801007387 */ /* 0x0001e20000100a00 */
[----:B------:R-:W-:Y:S01]  /*2da0*/  IMAD.MOV.U32 R13, RZ, RZ, RZ ;  /* 0x000000ffff0d7224 */ /* 0x000fe200078e00ff */
[----:B------:R-:W-:Y:S01]  /*2db0*/  CS2R R44, SRZ ;  /* 0x00000000002c7805 */ /* 0x000fe2000001ff00 */
[----:B------:R-:W-:Y:S01]  /*2dc0*/  IMAD.MOV.U32 R50, RZ, RZ, RZ ;  /* 0x000000ffff327224 */ /* 0x000fe200078e00ff */
[----:B------:R0:W-:Y:S01]  /*2dd0*/  STL.64 [R1+0x30], R26 ;  /* 0x0000301a01007387 */ /* 0x0001e20000100a00 */
[----:B------:R-:W-:Y:S01]  /*2de0*/  IMAD.MOV.U32 R48, RZ, RZ, RZ ;  /* 0x000000ffff307224 */ /* 0x000fe200078e00ff */
[----:B------:R-:W-:-:S02]  /*2df0*/  CS2R R42, SRZ ;  /* 0x00000000002a7805 */ /* 0x000fc4000001ff00 */
[----:B------:R-:W-:Y:S01]  /*2e00*/  CS2R R40, SRZ ;  /* 0x0000000000287805 */ /* 0x000fe2000001ff00 */
[----:B------:R0:W-:Y:S01]  /*2e10*/  STL.64 [R1+0x38], R28 ;  /* 0x0000381c01007387 */ /* 0x0001e20000100a00 */
[----:B-1-3--:R-:W-:Y:S01]  /*2e20*/  CS2R R38, SRZ ;  /* 0x0000000000267805 */ /* 0x00afe2000001ff00 */
[----:B------:R-:W-:Y:S02]  /*2e30*/  IMAD.MOV.U32 R37, RZ, RZ, RZ ;  /* 0x000000ffff257224 */ /* 0x000fe400078e00ff */
[----:B------:R-:W-:-:S07]  /*2e40*/  IMAD.MOV.U32 R36, RZ, RZ, 0x1 ;  /* 0x00000001ff247424 */ /* 0x000fce00078e00ff */
.L_x_48:
[----:B------:R-:W-:-:S05]  /*2e50*/  SHF.R.U32.HI R52, RZ, 0x5, R0 ;  /* 0x00000005ff347819 */ /* 0x000fca0000011600 */
[----:B------:R-:W-:-:S05]  /*2e60*/  IMAD R52, R52, 0x4, R1 ;  /* 0x0000000434347824 */ /* 0x000fca00078e0201 */
[----:B------:R-:W3:Y:S01]  /*2e70*/  LDL R49, [R52] ;  /* 0x0000000034317983 */ /* 0x000ee20000100800 */
[----:B------:R-:W-:Y:S01]  /*2e80*/  BSSY.RECONVERGENT B2, `(.L_x_28) ;  /* 0x00000eb000027945 */ /* 0x000fe20003800200 */
[----:B---3--:R-:W-:-:S04]  /*2e90*/  SHF.R.W.U32.HI R49, RZ, R0, R49 ;  /* 0x00000000ff317219 */ /* 0x008fc80000011e31 */
[----:B------:R-:W-:-:S04]  /*2ea0*/  LOP3.LUT R49, R49, 0x1, RZ, 0xc0, !PT ;  /* 0x0000000131317812 */ /* 0x000fc800078ec0ff */
[----:B------:R-:W-:-:S13]  /*2eb0*/  ISETP.NE.U32.AND P0, PT, R49, 0x1, PT ;  /* 0x000000013100780c */ /* 0x000fda0003f05070 */
[----:B------:R-:W-:Y:S05]  /*2ec0*/  @P0 BRA `(.L_x_29) ;  /* 0x0000000c00980947 */ /* 0x000fea0003800000 */
[----:B------:R-:W-:Y:S01]  /*2ed0*/  IMAD.MOV.U32 R49, RZ, RZ, RZ ;  /* 0x000000ffff317224 */ /* 0x000fe200078e00ff */
[----:B------:R-:W-:Y:S02]  /*2ee0*/  CS2R R42, SRZ ;  /* 0x00000000002a7805 */ /* 0x000fe4000001ff00 */
[----:B------:R-:W-:Y:S02]  /*2ef0*/  CS2R R40, SRZ ;  /* 0x0000000000287805 */ /* 0x000fe4000001ff00 */
[----:B------:R-:W-:Y:S02]  /*2f00*/  CS2R R38, SRZ ;  /* 0x0000000000267805 */ /* 0x000fe4000001ff00 */
[----:B------:R-:W-:-:S07]  /*2f10*/  CS2R R36, SRZ ;  /* 0x0000000000247805 */ /* 0x000fce000001ff00 */
.L_x_38:
[----:B------:R-:W-:-:S04]  /*2f20*/  SHF.R.U32.HI R51, RZ, 0x5, R49 ;  /* 0x00000005ff337819 */ /* 0x000fc80000011631 */
[----:B------:R-:W-:-:S05]  /*2f30*/  LEA R51, R51, UR15, 0x2 ;  /* 0x0000000f33337c11 */ /* 0x000fca000f8e10ff */
[----:B------:R-:W3:Y:S01]  /*2f40*/  LDL R52, [R51] ;  /* 0x0000000033347983 */ /* 0x000ee20000100800 */
[----:B------:R-:W-:Y:S01]  /*2f50*/  BSSY.RECONVERGENT B3, `(.L_x_30) ;  /* 0x0000074000037945 */ /* 0x000fe20003800200 */
[----:B------:R-:W-:Y:S02]  /*2f60*/  IMAD.MOV.U32 R59, RZ, RZ, R47 ;  /* 0x000000ffff3b7224 */ /* 0x000fe400078e002f */
[----:B------:R-:W-:Y:S01]  /*2f70*/  IMAD.MOV.U32 R57, RZ, RZ, R45 ;  /* 0x000000ffff397224 */ /* 0x000fe200078e002d */
[----:B---3--:R-:W-:Y:S01]  /*2f80*/  SHF.R.W.U32.HI R52, RZ, R49, R52 ;  /* 0x00000031ff347219 */ /* 0x008fe20000011e34 */
[----:B------:R-:W-:-:S03]  /*2f90*/  VIADD R49, R49, 0x1 ;  /* 0x0000000131317836 */ /* 0x000fc60000000000 */
[----:B------:R-:W-:Y:S02]  /*2fa0*/  LOP3.LUT R52, R52, 0x1, RZ, 0xc0, !PT ;  /* 0x0000000134347812 */ /* 0x000fe400078ec0ff */
[----:B------:R-:W-:Y:S02]  /*2fb0*/  ISETP.NE.AND P1, PT, R49, 0x100, PT ;  /* 0x000001003100780c */ /* 0x000fe40003f25270 */
[----:B------:R-:W-:-:S13]  /*2fc0*/  ISETP.NE.U32.AND P0, PT, R52, 0x1, PT ;  /* 0x000000013400780c */ /* 0x000fda0003f05070 */
[----:B------:R-:W-:Y:S05]  /*2fd0*/  @P0 BRA `(.L_x_31) ;  /* 0x0000000400ac0947 */ /* 0x000fea0003800000 */
[----:B------:R-:W-:Y:S01]  /*2fe0*/  IMAD.IADD R55, R36, 0x1, R5 ;  /* 0x0000000124377824 */ /* 0x000fe200078e0205 */
[----:B------:R-:W1:Y:S01]  /*2ff0*/  LDC R52, c[0x3][0x1c] ;  /* 0x00c00700ff347b82 */ /* 0x000e620000000800 */
[----:B------:R-:W-:Y:S01]  /*3000*/  BSSY.RELIABLE B4, `(.L_x_32) ;  /* 0x000004b000047945 */ /* 0x000fe20003800100 */
[----:B------:R-:W-:Y:S02]  /*3010*/  IMAD.MOV.U32 R53, RZ, RZ, R40 ;  /* 0x000000ffff357224 */ /* 0x000fe400078e0028 */
[----:B------:R-:W-:Y:S01]  /*3020*/  ISETP.GE.U32.AND P0, PT, R55, R36, PT ;  /* 0x000000243700720c */ /* 0x000fe20003f06070 */
[----:B------:R-:W-:-:S03]  /*3030*/  IMAD.MOV.U32 R51, RZ, RZ, R41 ;  /* 0x000000ffff337224 */ /* 0x000fc600078e0029 */
        /* <DEDUP_REMOVED lines=9> */
[----:B------:R-:W-:-:S04]  /*30d0*/  IADD3 RZ, P0, P2, R48, R58, R41 ;  /* 0x0000003a30ff7210 */ /* 0x000fc80007a1e029 */
[----:B------:R-:W-:-:S04]  /*30e0*/  IADD3.X R36, PT, PT, RZ, RZ, RZ, P0, P2 ;  /* 0x000000ffff247210 */ /* 0x000fc800007e44ff */
[----:B------:R-:W-:-:S04]  /*30f0*/  IADD3 R42, P0, P2, R45, R36, R42 ;  /* 0x000000242d2a7210 */ /* 0x000fc80007a1e02a */
[----:B------:R-:W-:-:S04]  /*3100*/  IADD3.X R36, PT, PT, RZ, RZ, RZ, P0, P2 ;  /* 0x000000ffff247210 */ /* 0x000fc800007e44ff */
[----:B------:R-:W-:-:S04]  /*3110*/  IADD3 R43, PT, PT, R44, R43, R36 ;  /* 0x0000002b2c2b7210 */ /* 0x000fc80007ffe024 */
[----:B-1----:R-:W-:-:S13]  /*3120*/  ISETP.GT.U32.AND P0, PT, R43, R52, PT ;  /* 0x000000342b00720c */ /* 0x002fda0003f04070 */
[----:B------:R-:W-:Y:S05]  /*3130*/  @P0 BRA `(.L_x_33) ;  /* 0x0000000000dc0947 */ /* 0x000fea0003800000 */
[----:B------:R-:W-:Y:S01]  /*3140*/  ISETP.GE.U32.AND P0, PT, R43, R52, PT ;  /* 0x000000342b00720c */ /* 0x000fe20003f06070 */
[----:B------:R-:W-:Y:S01]  /*3150*/  IMAD.MOV.U32 R40, RZ, RZ, R37 ;  /* 0x000000ffff287224 */ /* 0x000fe200078e0025 */
[----:B------:R-:W-:Y:S01]  /*3160*/  IADD3 R41, PT, PT, R48, R58, R41 ;  /* 0x0000003a30297210 */ /* 0x000fe20007ffe029 */
[----:B------:R-:W-:Y:S02]  /*3170*/  IMAD.MOV.U32 R38, RZ, RZ, R61 ;  /* 0x000000ffff267224 */ /* 0x000fe400078e003d */
[----:B------:R-:W-:Y:S02]  /*3180*/  IMAD.MOV.U32 R37, RZ, RZ, R56 ;  /* 0x000000ffff257224 */ /* 0x000fe400078e0038 */
[----:B------:R-:W-:-:S06]  /*3190*/  IMAD.MOV.U32 R36, RZ, RZ, R55 ;  /* 0x000000ffff247224 */ /* 0x000fcc00078e0037 */
[----:B------:R-:W-:Y:S05]  /*31a0*/  @!P0 BREAK.RELIABLE B4 ;  /* 0x0000000000048942 */ /* 0x000fea0003800100 */
[----:B------:R-:W-:Y:S05]  /*31b0*/  @!P0 BRA `(.L_x_31) ;  /* 0x0000000400348947 */ /* 0x000fea0003800000 */
[----:B------:R-:W1:Y:S02]  /*31c0*/  LDC R41, c[0x3][0x18] ;  /* 0x00c00600ff297b82 */ /* 0x000e640000000800 */
[----:B-1----:R-:W-:-:S13]  /*31d0*/  ISETP.GT.U32.AND P0, PT, R42, R41, PT ;  /* 0x000000292a00720c */ /* 0x002fda0003f04070 */
[----:B------:R-:W-:Y:S05]  /*31e0*/  @P0 BRA `(.L_x_33) ;  /* 0x0000000000b00947 */ /* 0x000fea0003800000 */
[----:B------:R-:W-:Y:S01]  /*31f0*/  ISETP.GE.U32.AND P0, PT, R42, R41, PT ;  /* 0x000000292a00720c */ /* 0x000fe20003f06070 */
[----:B------:R-:W-:Y:S01]  /*3200*/  IMAD.MOV.U32 R36, RZ, RZ, R55 ;  /* 0x000000ffff247224 */ /* 0x000fe200078e0037 */
[----:B------:R-:W-:-:S11]  /*3210*/  IADD3 R41, PT, PT, R48, R58, R51 ;  /* 0x0000003a30297210 */ /* 0x000fd60007ffe033 */
[----:B------:R-:W-:Y:S05]  /*3220*/  @!P0 BREAK.RELIABLE B4 ;  /* 0x0000000000048942 */ /* 0x000fea0003800100 */
[----:B------:R-:W-:Y:S05]  /*3230*/  @!P0 BRA `(.L_x_31) ;  /* 0x0000000400148947 */ /* 0x000fea0003800000 */
[----:B------:R-:W1:Y:S02]  /*3240*/  LDC R36, c[0x3][0x14] ;  /* 0x00c00500ff247b82 */ /* 0x000e640000000800 */
[----:B-1----:R-:W-:-:S13]  /*3250*/  ISETP.GT.U32.AND P0, PT, R41, R36, PT ;  /* 0x000000242900720c */ /* 0x002fda0003f04070 */
[----:B------:R-:W-:Y:S05]  /*3260*/  @P0 BRA `(.L_x_33) ;  /* 0x0000000000900947 */ /* 0x000fea0003800000 */
[----:B------:R-:W-:Y:S01]  /*3270*/  ISETP.GE.U32.AND P0, PT, R41, R36, PT ;  /* 0x000000242900720c */ /* 0x000fe20003f06070 */
[----:B------:R-:W-:-:S12]  /*3280*/  IMAD.MOV.U32 R36, RZ, RZ, R55 ;  /* 0x000000ffff247224 */ /* 0x000fd800078e0037 */
        /* <DEDUP_REMOVED lines=20> */
[----:B------:R-:W-:Y:S02]  /*33d0*/  IMAD.MOV.U32 R38, RZ, RZ, R61 ;  /* 0x000000ffff267224 */ /* 0x000fe400078e003d */
[----:B------:R-:W-:-:S10]  /*33e0*/  IMAD.MOV.U32 R36, RZ, RZ, R55 ;  /* 0x000000ffff247224 */ /* 0x000fd400078e0037 */
[----:B------:R-:W-:Y:S05]  /*33f0*/  @!P0 BREAK.RELIABLE B4 ;  /* 0x0000000000048942 */ /* 0x000fea0003800100 */
[----:B------:R-:W-:Y:S05]  /*3400*/  @!P0 BRA `(.L_x_31) ;  /* 0x0000000000a08947 */ /* 0x000fea0003800000 */
[----:B------:R-:W1:Y:S02]  /*3410*/  LDC R37, c[0x3][0x4] ;  /* 0x00c00100ff257b82 */ /* 0x000e640000000800 */
[----:B-1----:R-:W-:-:S13]  /*3420*/  ISETP.GT.U32.AND P0, PT, R56, R37, PT ;  /* 0x000000253800720c */ /* 0x002fda0003f04070 */
[----:B------:R-:W-:Y:S05]  /*3430*/  @P0 BRA `(.L_x_33) ;  /* 0x00000000001c0947 */ /* 0x000fea0003800000 */
[----:B------:R-:W1:Y:S01]  /*3440*/  LDCU UR6, c[0x3][URZ] ;  /* 0x00c00000ff0677ac */ /* 0x000e620008000800 */
[----:B------:R-:W-:Y:S01]  /*3450*/  IMAD.MOV.U32 R36, RZ, RZ, R55 ;  /* 0x000000ffff247224 */ /* 0x000fe200078e0037 */
[----:B-1----:R-:W-:-:S04]  /*3460*/  ISETP.GE.U32.AND P0, PT, R55, UR6, PT ;  /* 0x0000000637007c0c */ /* 0x002fc8000bf06070 */
[----:B------:R-:W-:Y:S01]  /*3470*/  ISETP.LT.U32.OR P0, PT, R56, R37, !P0 ;  /* 0x000000253800720c */ /* 0x000fe20004701470 */
[----:B------:R-:W-:-:S12]  /*3480*/  IMAD.MOV.U32 R37, RZ, RZ, R56 ;  /* 0x000000ffff257224 */ /* 0x000fd800078e0038 */
[----:B------:R-:W-:Y:S05]  /*3490*/  @P0 BREAK.RELIABLE B4 ;  /* 0x0000000000040942 */ /* 0x000fea0003800100 */
[----:B------:R-:W-:Y:S05]  /*34a0*/  @P0 BRA `(.L_x_31) ;  /* 0x0000000000780947 */ /* 0x000fea0003800000 */
.L_x_33:
[----:B------:R-:W-:Y:S05]  /*34b0*/  BSYNC.RELIABLE B4 ;  /* 0x0000000000047941 */ /* 0x000fea0003800100 */
.L_x_32:
[----:B------:R-:W1:Y:S01]  /*34c0*/  LDCU.128 UR8, c[0x3][URZ] ;  /* 0x00c00000ff0877ac */ /* 0x000e620008000c00 */
[----:B------:R-:W3:Y:S01]  /*34d0*/  LDCU UR6, c[0x3][0x18] ;  /* 0x00c00300ff0677ac */ /* 0x000ee20008000800 */
[----:B-1----:R-:W-:Y:S01]  /*34e0*/  IADD3 R36, P0, PT, R55, -UR8, RZ ;  /* 0x8000000837247c10 */ /* 0x002fe2000ff1e0ff */
[----:B------:R-:W-:-:S04]  /*34f0*/  IMAD.MOV.U32 R55, RZ, RZ, -0x1 ;  /* 0xffffffffff377424 */ /* 0x000fc800078e00ff */
[----:B------:R-:W-:-:S05]  /*3500*/  IMAD.X R37, RZ, RZ, -0x1, P0 ;  /* 0xffffffffff257424 */ /* 0x000fca00000e06ff */
[----:B------:R-:W-:-:S04]  /*3510*/  LOP3.LUT R37, R37, 0x1, RZ, 0xc0, !PT ;  /* 0x0000000125257812 */ /* 0x000fc800078ec0ff */
[----:B------:R-:W-:Y:S01]  /*3520*/  IADD3 R37, P0, P2, R56, -UR9, -R37 ;  /* 0x8000000938257c10 */ /* 0x000fe2000fa1e825 */
[----:B------:R-:W1:Y:S03]  /*3530*/  LDCU.64 UR8, c[0x3][0x10] ;  /* 0x00c00200ff0877ac */ /* 0x000e660008000a00 */
[----:B------:R-:W-:-:S04]  /*3540*/  IADD3.X R38, PT, PT, RZ, -0x1, R55, P0, P2 ;  /* 0xffffffffff267810 */ /* 0x000fc800007e4437 */
[----:B------:R-:W-:-:S04]  /*3550*/  LOP3.LUT R38, R38, 0x1, RZ, 0xc0, !PT ;  /* 0x0000000126267812 */ /* 0x000fc800078ec0ff */
[----:B------:R-:W-:-:S04]  /*3560*/  IADD3 R38, P0, P2, R61, -UR10, -R38 ;  /* 0x8000000a3d267c10 */ /* 0x000fc8000fa1e826 */
[----:B------:R-:W-:-:S04]  /*3570*/  IADD3.X R40, PT, PT, RZ, -0x1, R55, P0, P2 ;  /* 0xffffffffff287810 */ /* 0x000fc800007e4437 */
[----:B------:R-:W-:-:S04]  /*3580*/  LOP3.LUT R40, R40, 0x1, RZ, 0xc0, !PT ;  /* 0x0000000128287812 */ /* 0x000fc800078ec0ff */
[----:B------:R-:W-:-:S04]  /*3590*/  IADD3 R39, P0, P2, R39, -UR11, -R40 ;  /* 0x8000000b27277c10 */ /* 0x000fc8000fa1e828 */
[----:B------:R-:W-:Y:S02]  /*35a0*/  IADD3.X R40, PT, PT, RZ, -0x1, R55, P0, P2 ;  /* 0xffffffffff287810 */ /* 0x000fe400007e4437 */
[----:B------:R-:W-:Y:S02]  /*35b0*/  IADD3 R53, P0, P2, R47, R54, R53 ;  /* 0x000000362f357210 */ /* 0x000fe40007a1e035 */
[----:B------:R-:W-:Y:S02]  /*35c0*/  LOP3.LUT R40, R40, 0x1, RZ, 0xc0, !PT ;  /* 0x0000000128287812 */ /* 0x000fe400078ec0ff */
[----:B------:R-:W-:Y:S02]  /*35d0*/  IADD3.X R41, PT, PT, RZ, RZ, RZ, P0, P2 ;  /* 0x000000ffff297210 */ /* 0x000fe400007e44ff */
[----:B-1----:R-:W-:Y:S02]  /*35e0*/  IADD3 R40, P3, P4, R53, -UR8, -R40 ;  /* 0x8000000835287c10 */ /* 0x002fe4000fc7e828 */
[----:B------:R-:W-:-:S02]  /*35f0*/  IADD3 R41, PT, PT, R48, R41, R51 ;  /* 0x0000002930297210 */ /* 0x000fc40007ffe033 */
[----:B------:R-:W-:-:S04]  /*3600*/  IADD3.X R54, PT, PT, RZ, -0x1, R55, P3, P4 ;  /* 0xffffffffff367810 */ /* 0x000fc80001fe8437 */
[----:B------:R-:W-:-:S04]  /*3610*/  LOP3.LUT R54, R54, 0x1, RZ, 0xc0, !PT ;  /* 0x0000000136367812 */ /* 0x000fc800078ec0ff */
[----:B------:R-:W-:-:S04]  /*3620*/  IADD3 R41, P0, P2, R41, -UR9, -R54 ;  /* 0x8000000929297c10 */ /* 0x000fc8000fa1e836 */
[----:B------:R-:W-:-:S04]  /*3630*/  IADD3.X R51, PT, PT, RZ, -0x1, R55, P0, P2 ;  /* 0xffffffffff337810 */ /* 0x000fc800007e4437 */
[----:B------:R-:W-:-:S04]  /*3640*/  LOP3.LUT R51, R51, 0x1, RZ, 0xc0, !PT ;  /* 0x0000000133337812 */ /* 0x000fc800078ec0ff */
[----:B---3--:R-:W-:-:S04]  /*3650*/  IADD3 R42, P0, P2, R42, -UR6, -R51 ;  /* 0x800000062a2a7c10 */ /* 0x008fc8000fa1e833 */
[----:B------:R-:W-:-:S04]  /*3660*/  IADD3.X R51, PT, PT, RZ, -0x1, R55, P0, P2 ;  /* 0xffffffffff337810 */ /* 0x000fc800007e4437 */
[----:B------:R-:W-:-:S04]  /*3670*/  LOP3.LUT R51, R51, 0x1, RZ, 0xc0, !PT ;  /* 0x0000000133337812 */ /* 0x000fc800078ec0ff */
[----:B------:R-:W-:-:S07]  /*3680*/  IADD3 R43, PT, PT, R43, -R52, -R51 ;  /* 0x800000342b2b7210 */ /* 0x000fce0007ffe833 */
.L_x_31:
[----:B------:R-:W-:Y:S05]  /*3690*/  BSYNC.RECONVERGENT B3 ;  /* 0x0000000000037941 */ /* 0x000fea0003800200 */
.L_x_30:
[----:B------:R-:W-:Y:S01]  /*36a0*/  IMAD.WIDE.U32 R52, R50, 0x2, RZ ;  /* 0x0000000232347825 */ /* 0x000fe200078e00ff */
[----:B------:R-:W1:Y:S01]  /*36b0*/  LDC R61, c[0x3][0x1c] ;  /* 0x00c00700ff3d7b82 */ /* 0x000e620000000800 */
        /* <DEDUP_REMOVED lines=12> */
[----:B------:R-:W-:-:S03]  /*3780*/  SHF.R.U32.HI R45, RZ, 0x1f, R5 ;  /* 0x0000001fff2d7819 */ /* 0x000fc60000011605 */
[----:B------:R-:W-:Y:S01]  /*3790*/  IMAD R44, R44, 0x2, R63 ;  /* 0x000000022c2c7824 */ /* 0x000fe200078e023f */
[----:B------:R-:W-:Y:S01]  /*37a0*/  LOP3.LUT R67, R46, R45, RZ, 0xfc, !PT ;  /* 0x0000002d2e437212 */ /* 0x000fe200078efcff */
[----:B------:R-:W-:-:S03]  /*37b0*/  IMAD.WIDE.U32 R64, R13, 0x2, RZ ;  /* 0x000000020d407825 */ /* 0x000fc600078e00ff */
[----:B-1----:R-:W-:Y:S01]  /*37c0*/  ISETP.GT.U32.AND P0, PT, R44, R61, PT ;  /* 0x0000003d2c00720c */ /* 0x002fe20003f04070 */
        /* <DEDUP_REMOVED lines=13> */
[----:B------:R-:W1:Y:S02]  /*38a0*/  LDC R58, c[0x3][0x18] ;  /* 0x00c00600ff3a7b82 */ /* 0x000e640000000800 */
[----:B-1----:R-:W-:-:S13]  /*38b0*/  ISETP.GT.U32.AND P0, PT, R45, R58, PT ;  /* 0x0000003a2d00720c */ /* 0x002fda0003f04070 */
[----:B------:R-:W-:Y:S05]  /*38c0*/  @P0 BRA `(.L_x_36) ;  /* 0x00000000009c0947 */ /* 0x000fea0003800000 */
[----:B------:R-:W-:-:S13]  /*38d0*/  ISETP.GE.U32.AND P0, PT, R45, R58, PT ;  /* 0x0000003a2d00720c */ /* 0x000fda0003f06070 */
        /* <DEDUP_REMOVED lines=32> */
[----:B------:R-:W1:Y:S02]  /*3ae0*/  LDCU UR6, c[0x3][URZ] ;  /* 0x00c00000ff0677ac */ /* 0x000e640008000800 */
[----:B-1----:R-:W-:-:S04]  /*3af0*/  ISETP.GE.U32.AND P0, PT, R5, UR6, PT ;  /* 0x0000000605007c0c */ /* 0x002fc8000bf06070 */
[----:B------:R-:W-:Y:S01]  /*3b00*/  ISETP.LT.U32.OR P0, PT, R67, R46, !P0 ;  /* 0x0000002e4300720c */ /* 0x000fe20004701470 */
[----:B------:R-:W-:-:S12]  /*3b10*/  IMAD.MOV.U32 R46, RZ, RZ, R67 ;  /* 0x000000ffff2e7224 */ /* 0x000fd800078e0043 */
[----:B------:R-:W-:Y:S05]  /*3b20*/  @P0 BREAK.RELIABLE B4 ;  /* 0x0000000000040942 */ /* 0x000fea0003800100 */
[----:B------:R-:W-:Y:S05]  /*3b30*/  @P0 BRA `(.L_x_37) ;  /* 0x0000000000740947 */ /* 0x000fea0003800000 */
.L_x_36:
[----:B------:R-:W-:Y:S05]  /*3b40*/  BSYNC.RELIABLE B4 ;  /* 0x0000000000047941 */ /* 0x000fea0003800100 */
.L_x_35:
[----:B------:R-:W1:Y:S01]  /*3b50*/  LDCU.128 UR8, c[0x3][URZ] ;  /* 0x00c00000ff0877ac */ /* 0x000e620008000c00 */
[----:B------:R-:W-:Y:S02]  /*3b60*/  IMAD.MOV.U32 R51, RZ, RZ, -0x1 ;  /* 0xffffffffff337424 */ /* 0x000fe400078e00ff */
[----:B------:R-:W-:Y:S01]  /*3b70*/  IMAD.U32 R59, R59, 0x2, R53 ;  /* 0x000000023b3b7824 */ /* 0x000fe200078e0035 */
[----:B------:R-:W3:Y:S01]  /*3b80*/  LDCU UR6, c[0x3][0x18] ;  /* 0x00c00300ff0677ac */ /* 0x000ee20008000800 */
[----:B------:R-:W-:Y:S01]  /*3b90*/  IMAD.U32 R57, R57, 0x2, R55 ;  /* 0x0000000239397824 */ /* 0x000fe200078e0037 */
[----:B-1----:R-:W-:-:S05]  /*3ba0*/  IADD3 R5, P0, PT, R5, -UR8, RZ ;  /* 0x8000000805057c10 */ /* 0x002fca000ff1e0ff */
        /* <DEDUP_REMOVED lines=22> */
.L_x_37:
[----:B------:R-:W-:Y:S05]  /*3d10*/  BSYNC.RECONVERGENT B3 ;  /* 0x0000000000037941 */ /* 0x000fea0003800200 */
.L_x_34:
[----:B------:R-:W-:Y:S05]  /*3d20*/  @P1 BRA `(.L_x_38) ;  /* 0xfffffff0007c1947 */ /* 0x000fea000383ffff */
.L_x_29:
[----:B------:R-:W-:Y:S05]  /*3d30*/  BSYNC.RECONVERGENT B2 ;  /* 0x0000000000027941 */ /* 0x000fea0003800200 */
.L_x_28:
[----:B------:R-:W-:Y:S01]  /*3d40*/  IMAD.MOV.U32 R5, RZ, RZ, RZ ;  /* 0x000000ffff057224 */ /* 0x000fe200078e00ff */
[----:B------:R-:W-:Y:S02]  /*3d50*/  CS2R R50, SRZ ;  /* 0x0000000000327805 */ /* 0x000fe4000001ff00 */
[----:B------:R-:W-:Y:S02]  /*3d60*/  CS2R R48, SRZ ;  /* 0x0000000000307805 */ /* 0x000fe4000001ff00 */
[----:B------:R-:W-:Y:S02]  /*3d70*/  CS2R R46, SRZ ;  /* 0x00000000002e7805 */ /* 0x000fe4000001ff00 */
[----:B------:R-:W-:-:S07]  /*3d80*/  CS2R R44, SRZ ;  /* 0x00000000002c7805 */ /* 0x000fce000001ff00 */
.L_x_47:
[----:B------:R-:W-:-:S04]  /*3d90*/  SHF.R.U32.HI R13, RZ, 0x5, R5 ;  /* 0x00000005ff0d7819 */ /* 0x000fc80000011605 */
[----:B------:R-:W-:-:S06]  /*3da0*/  LEA R52, R13, UR15, 0x2 ;  /* 0x0000000f0d347c11 */ /* 0x000fcc000f8e10ff */
[----:B------:R-:W3:Y:S01]  /*3db0*/  LDL R52, [R52] ;  /* 0x0000000034347983 */ /* 0x000ee20000100800 */
[----:B------:R-:W-:Y:S01]  /*3dc0*/  BSSY.RECONVERGENT B2, `(.L_x_39) ;  /* 0x0000074000027945 */ /* 0x000fe20003800200 */
[----:B---3--:R-:W-:Y:S01]  /*3dd0*/  SHF.R.W.U32.HI R13, RZ, R5, R52 ;  /* 0x00000005ff0d7219 */ /* 0x008fe20000011e34 */
[----:B------:R-:W-:-:S03]  /*3de0*/  VIADD R5, R5, 0x1 ;  /* 0x0000000105057836 */ /* 0x000fc60000000000 */
[----:B------:R-:W-:Y:S02]  /*3df0*/  LOP3.LUT R13, R13, 0x1, RZ, 0xc0, !PT ;  /* 0x000000010d0d7812 */ /* 0x000fe400078ec0ff */
[----:B------:R-:W-:Y:S02]  /*3e00*/  ISETP.NE.AND P1, PT, R5, 0x100, PT ;  /* 0x000001000500780c */ /* 0x000fe40003f25270 */
[----:B------:R-:W-:Y:S01]  /*3e10*/  ISETP.NE.U32.AND P0, PT, R13, 0x1, PT ;  /* 0x000000010d00780c */ /* 0x000fe20003f05070 */
[----:B------:R-:W-:-:S12]  /*3e20*/  IMAD.MOV.U32 R13, RZ, RZ, R28 ;  /* 0x000000ffff0d7224 */ /* 0x000fd800078e001c */
        /* <DEDUP_REMOVED lines=21> */
[----:B-1----:R-:W-:-:S13]  /*3f80*/  ISETP.GT.U32.AND P0, PT, R51, R52, PT ;  /* 0x000000343300720c */ /* 0x002fda0003f04070 */
        /* <DEDUP_REMOVED lines=58> */
.L_x_42:
[----:B------:R-:W-:Y:S05]  /*4330*/  BSYNC.RELIABLE B3 ;  /* 0x0000000000037941 */ /* 0x000fea0003800100 */
.L_x_41:
[----:B------:R-:W1:Y:S01]  /*4340*/  LDCU.128 UR8, c[0x3][URZ] ;  /* 0x00c00000ff0877ac */ /* 0x000e620008000c00 */
[----:B------:R-:W-:Y:S02]  /*4350*/  IADD3 R56, PT, PT, R26, R55, R56 ;  /* 0x000000371a387210 */ /* 0x000fe40007ffe038 */
[----:B------:R-:W-:Y:S01]  /*4360*/  IADD3 R54, PT, PT, R28, R53, R54 ;  /* 0x000000351c367210 */ /* 0x000fe20007ffe036 */
        /* <DEDUP_REMOVED lines=25> */
.L_x_40:
[----:B------:R-:W-:Y:S05]  /*4500*/  BSYNC.RECONVERGENT B2 ;  /* 0x0000000000027941 */ /* 0x000fea0003800200 */
.L_x_39:
        /* <DEDUP_REMOVED lines=9> */
[----:B0-----:R-:W-:-:S04]  /*45a0*/  IMAD.WIDE.U32 R24, R24, 0x2, RZ ;  /* 0x0000000218187825 */ /* 0x001fc800078e00ff */
[----:B------:R-:W-:Y:S01]  /*45b0*/  IMAD.WIDE.U32 R56, R27, 0x2, R56 ;  /* 0x000000021b387825 */ /* 0x000fe200078e0038 */
[----:B------:R-:W-:-:S03]  /*45c0*/  LOP3.LUT R25, R25, R54, RZ, 0xfc, !PT ;  /* 0x0000003619197212 */ /* 0x000fc600078efcff */
[----:B------:R-:W-:Y:S02]  /*45d0*/  IMAD.MOV.U32 R26, RZ, RZ, R57 ;  /* 0x000000ffff1a7224 */ /* 0x000fe400078e0039 */
[----:B------:R-:W-:Y:S02]  /*45e0*/  IMAD.MOV.U32 R27, RZ, RZ, RZ ;  /* 0x000000ffff1b7224 */ /* 0x000fe400078e00ff */
[----:B------:R-:W-:Y:S01]  /*45f0*/  IMAD.WIDE.U32 R60, R23, 0x2, RZ ;  /* 0x00000002173c7825 */ /* 0x000fe200078e00ff */
[----:B------:R-:W-:-:S03]  /*4600*/  SHF.R.U32.HI R23, RZ, 0x1f, R22 ;  /* 0x0000001fff177819 */ /* 0x000fc60000011616 */
[----:B------:R-:W-:Y:S01]  /*4610*/  IMAD.WIDE.U32 R26, R28, 0x2, R26 ;  /* 0x000000021c1a7825 */ /* 0x000fe200078e001a */
[----:B------:R-:W-:Y:S02]  /*4620*/  LOP3.LUT R55, R61, R24, RZ, 0xfc, !PT ;  /* 0x000000183d377212 */ /* 0x000fe400078efcff */
[----:B------:R-:W-:Y:S01]  /*4630*/  LOP3.LUT R60, R60, R23, RZ, 0xfc, !PT ;  /* 0x000000173c3c7212 */ /* 0x000fe200078efcff */
[----:B------:R-:W-:Y:S02]  /*4640*/  IMAD R29, R29, 0x2, R27 ;  /* 0x000000021d1d7824 */ /* 0x000fe400078e021b */
[----:B------:R-:W-:-:S03]  /*4650*/  IMAD.SHL.U32 R22, R22, 0x2, RZ ;  /* 0x0000000216167824 */ /* 0x000fc600078e00ff */
[----:B-1----:R-:W-:-:S13]  /*4660*/  ISETP.GT.U32.AND P0, PT, R29, R58, PT ;  /* 0x0000003a1d00720c */ /* 0x002fda0003f04070 */
[----:B------:R-:W-:Y:S05]  /*4670*/  @P0 BRA `(.L_x_45) ;  /* 0x0000000000c40947 */ /* 0x000fea0003800000 */
[----:B------:R-:W-:Y:S01]  /*4680*/  ISETP.GE.U32.AND P0, PT, R29, R58, PT ;  /* 0x0000003a1d00720c */ /* 0x000fe20003f06070 */
[----:B------:R-:W-:Y:S02]  /*4690*/  IMAD.MOV.U32 R28, RZ, RZ, R26 ;  /* 0x000000ffff1c7224 */ /* 0x000fe400078e001a */
[----:B------:R-:W-:Y:S02]  /*46a0*/  IMAD.MOV.U32 R26, RZ, RZ, R52 ;  /* 0x000000ffff1a7224 */ /* 0x000fe400078e0034 */
[----:B------:R-:W-:Y:S02]  /*46b0*/  IMAD.MOV.U32 R27, RZ, RZ, R56 ;  /* 0x000000ffff1b7224 */ /* 0x000fe400078e0038 */
[----:B------:R-:W-:Y:S02]  /*46c0*/  IMAD.MOV.U32 R24, RZ, RZ, R55 ;  /* 0x000000ffff187224 */ /* 0x000fe400078e0037 */
[----:B------:R-:W-:-:S04]  /*46d0*/  IMAD.MOV.U32 R23, RZ, RZ, R60 ;  /* 0x000000ffff177224 */ /* 0x000fc800078e003c */
        /* <DEDUP_REMOVED lines=43> */
.L_x_45:
[----:B------:R-:W-:Y:S05]  /*4990*/  BSYNC.RELIABLE B3 ;  /* 0x0000000000037941 */ /* 0x000fea0003800100 */
.L_x_44:
[----:B------:R-:W0:Y:S01]  /*49a0*/  LDCU.128 UR8, c[0x3][URZ] ;  /* 0x00c00000ff0877ac */ /* 0x000e220008000c00 */
[----:B------:R-:W-:Y:S02]  /*49b0*/  IMAD.MOV.U32 R53, RZ, RZ, -0x1 ;  /* 0xffffffffff357424 */ /* 0x000fe400078e00ff */
[----:B------:R-:W-:Y:S01]  /*49c0*/  IMAD.U32 R13, R13, 0x2, R57 ;  /* 0x000000020d0d7824 */ /* 0x000fe200078e0039 */
        /* <DEDUP_REMOVED lines=24> */
.L_x_46:
[----:B------:R-:W-:Y:S05]  /*4b50*/  BSYNC.RECONVERGENT B2 ;  /* 0x0000000000027941 */ /* 0x000fea0003800200 */
.L_x_43:
[----:B------:R-:W-:Y:S05]  /*4b60*/  @P1 BRA `(.L_x_47) ;  /* 0xfffffff000881947 */ /* 0x000fea000383ffff */
[----:B------:R-:W-:Y:S01]  /*4b70*/  VIADD R0, R0, 0x1 ;  /* 0x0000000100007836 */ /* 0x000fe20000000000 */
[----:B------:R-:W-:Y:S01]  /*4b80*/  STL.64 [R1+0x20], R44 ;  /* 0x0000202c01007387 */ /* 0x000fe20000100a00 */
[----:B------:R-:W-:Y:S02]  /*4b90*/  IMAD.MOV.U32 R28, RZ, RZ, R50 ;  /* 0x000000ffff1c7224 */ /* 0x000fe400078e0032 */
[----:B------:R-:W-:Y:S01]  /*4ba0*/  IMAD.MOV.U32 R26, RZ, RZ, R48 ;  /* 0x000000ffff1a7224 */ /* 0x000fe200078e0030 */
[----:B------:R-:W-:Y:S01]  /*4bb0*/  ISETP.NE.AND P0, PT, R0, 0x100, PT ;  /* 0x000001000000780c */ /* 0x000fe20003f05270 */
[----:B------:R0:W-:Y:S01]  /*4bc0*/  STL.64 [R1+0x28], R46 ;  /* 0x0000282e01007387 */ /* 0x0001e20000100a00 */
        /* <DEDUP_REMOVED lines=8> */
[----:B------:R-:W-:Y:S02]  /*4c50*/  IMAD.MOV.U32 R5, RZ, RZ, R36 ;  /* 0x000000ffff057224 */ /* 0x000fe400078e0024 */
[----:B0-----:R-:W-:Y:S02]  /*4c60*/  IMAD.MOV.U32 R46, RZ, RZ, R37 ;  /* 0x000000ffff2e7224 */ /* 0x001fe400078e0025 */
[----:B------:R-:W-:-:S02]  /*4c70*/  IMAD.MOV.U32 R13, RZ, RZ, R38 ;  /* 0x000000ffff0d7224 */ /* 0x000fc400078e0026 */
[----:B------:R-:W-:Y:S02]  /*4c80*/  IMAD.MOV.U32 R47, RZ, RZ, R40 ;  /* 0x000000ffff2f7224 */ /* 0x000fe400078e0028 */
[----:B-1----:R-:W-:Y:S02]  /*4c90*/  IMAD.MOV.U32 R50, RZ, RZ, R39 ;  /* 0x000000ffff327224 */ /* 0x002fe400078e0027 */
[----:B------:R-:W-:Y:S02]  /*4ca0*/  IMAD.MOV.U32 R48, RZ, RZ, R41 ;  /* 0x000000ffff307224 */ /* 0x000fe400078e0029 */
[----:B------:R-:W-:Y:S02]  /*4cb0*/  IMAD.MOV.U32 R45, RZ, RZ, R42 ;  /* 0x000000ffff2d7224 */ /* 0x000fe400078e002a */
[----:B------:R-:W-:Y:S01]  /*4cc0*/  IMAD.MOV.U32 R44, RZ, RZ, R43 ;  /* 0x000000ffff2c7224 */ /* 0x000fe200078e002b */
[----:B------:R-:W-:Y:S06]  /*4cd0*/  @P0 BRA `(.L_x_48) ;  /* 0xffffffe0005c0947 */ /* 0x000fec000383ffff */
[----:B------:R0:W-:Y:S01]  /*4ce0*/  STL.64 [R1+0xe0], R36 ;  /* 0x0000e02401007387 */ /* 0x0001e20000100a00 */
[----:B------:R-:W-:Y:S01]  /*4cf0*/  IMAD.MOV.U32 R0, RZ, RZ, RZ ;  /* 0x000000ffff007224 */ /* 0x000fe200078e00ff */
[----:B------:R-:W-:Y:S02]  /*4d00*/  CS2R R22, SRZ ;  /* 0x0000000000167805 */ /* 0x000fe4000001ff00 */
[----:B------:R-:W-:Y:S01]  /*4d10*/  CS2R R24, SRZ ;  /* 0x0000000000187805 */ /* 0x000fe2000001ff00 */
[----:B------:R0:W-:Y:S01]  /*4d20*/  STL.64 [R1+0xe8], R38 ;  /* 0x0000e82601007387 */ /* 0x0001e20000100a00 */
[----:B------:R-:W-:Y:S02]  /*4d30*/  CS2R R26, SRZ ;  /* 0x00000000001a7805 */ /* 0x000fe4000001ff00 */
[----:B------:R-:W-:Y:S01]  /*4d40*/  CS2R R28, SRZ ;  /* 0x00000000001c7805 */ /* 0x000fe2000001ff00 */
[----:B------:R0:W-:Y:S04]  /*4d50*/  STL.64 [R1+0xf0], R40 ;  /* 0x0000f02801007387 */ /* 0x0001e80000100a00 */
[----:B------:R0:W-:Y:S02]  /*4d60*/  STL.64 [R1+0xf8], R42 ;  /* 0x0000f82a01007387 */ /* 0x0001e40000100a00 */
.L_x_57:
        /* <DEDUP_REMOVED lines=8> */
[----:B------:R-:W-:-:S13]  /*4df0*/  ISETP.NE.U32.AND P0, PT, R13, 0x1, PT ;  /* 0x000000010d00780c */ /* 0x000fda0003f05070 */
[----:B------:R-:W-:Y:S05]  /*4e00*/  @P0 BRA `(.L_x_50) ;  /* 0x0000000400940947 */ /* 0x000fea0003800000 */
[----:B------:R-:W-:Y:S01]  /*4e10*/  IMAD.IADD R13, R28, 0x1, R20 ;  /* 0x000000011c0d7824 */ /* 0x000fe200078e0214 */
[----:B0-----:R-:W0:Y:S01]  /*4e20*/  LDC R42, c[0x3][0x1c] ;  /* 0x00c00700ff2a7b82 */ /* 0x001e220000000800 */
        /* <DEDUP_REMOVED lines=72> */
.L_x_52:
[----:B------:R-:W-:Y:S05]  /*52b0*/  BSYNC.RELIABLE B3 ;  /* 0x0000000000037941 */ /* 0x000fea0003800100 */
.L_x_51:
[----:B------:R-:W0:Y:S01]  /*52c0*/  LDCU.128 UR8, c[0x3][URZ] ;  /* 0x00c00000ff0877ac */ /* 0x000e220008000c00 */
[----:B------:R-:W1:Y:S01]  /*52d0*/  LDCU UR6, c[0x3][0x18] ;  /* 0x00c00300ff0677ac */ /* 0x000e620008000800 */
[----:B0-----:R-:W-:Y:S01]  /*52e0*/  IADD3 R28, P0, PT, R13, -UR8, RZ ;  /* 0x800000080d1c7c10 */ /* 0x001fe2000ff1e0ff */
[----:B------:R-:W-:-:S04]  /*52f0*/  IMAD.MOV.U32 R13, RZ, RZ, -0x1 ;  /* 0xffffffffff0d7424 */ /* 0x000fc800078e00ff */
        /* <DEDUP_REMOVED lines=22> */
.L_x_50:
[----:B------:R-:W-:Y:S05]  /*5460*/  BSYNC.RECONVERGENT B2 ;  /* 0x0000000000027941 */ /* 0x000fea0003800200 */
.L_x_49:
[----:B------:R-:W-:Y:S01]  /*5470*/  IMAD.WIDE.U32 R44, R33, 0x2, RZ ;  /* 0x00000002212c7825 */ /* 0x000fe200078e00ff */
[----:B0-----:R-:W0:Y:S01]  /*5480*/  LDC R42, c[0x3][0x1c] ;  /* 0x00c00700ff2a7b82 */ /* 0x001e220000000800 */
[----:B------:R-:W-:Y:S01]  /*5490*/  SHF.R.U32.HI R5, RZ, 0x1f, R20 ;  /* 0x0000001fff057819 */ /* 0x000fe20000011614 */
[----:B------:R-:W-:Y:S01]  /*54a0*/  BSSY.RECONVERGENT B2, `(.L_x_53) ;  /* 0x000005e000027945 */ /* 0x000fe20003800200 */
[----:B------:R-:W-:-:S03]  /*54b0*/  IMAD.MOV.U32 R40, RZ, RZ, R45 ;  /* 0x000000ffff287224 */ /* 0x000fc600078e002d */
[----:B------:R-:W-:Y:S01]  /*54c0*/  BSSY.RELIABLE B3, `(.L_x_54) ;  /* 0x0000041000037945 */ /* 0x000fe20003800100 */
[----:B------:R-:W-:Y:S02]  /*54d0*/  IMAD.MOV.U32 R41, RZ, RZ, RZ ;  /* 0x000000ffff297224 */ /* 0x000fe400078e00ff */
[----:B------:R-:W-:Y:S02]  /*54e0*/  IMAD.MOV.U32 R39, RZ, RZ, RZ ;  /* 0x000000ffff277224 */ /* 0x000fe400078e00ff */
[----:B------:R-:W-:-:S04]  /*54f0*/  IMAD.WIDE.U32 R40, R30, 0x2, R40 ;  /* 0x000000021e287825 */ /* 0x000fc800078e0028 */
[----:B------:R-:W-:Y:S02]  /*5500*/  IMAD.MOV.U32 R38, RZ, RZ, R41 ;  /* 0x000000ffff267224 */ /* 0x000fe400078e0029 */
[----:B------:R-:W-:Y:S02]  /*5510*/  IMAD.MOV.U32 R37, RZ, RZ, RZ ;  /* 0x000000ffff257224 */ /* 0x000fe400078e00ff */
[----:B------:R-:W-:-:S04]  /*5520*/  IMAD.WIDE.U32 R38, R31, 0x2, R38 ;  /* 0x000000021f267825 */ /* 0x000fc800078e0026 */
[----:B------:R-:W-:Y:S02]  /*5530*/  IMAD.MOV.U32 R36, RZ, RZ, R39 ;  /* 0x000000ffff247224 */ /* 0x000fe400078e0027 */
[----:B--2---:R-:W-:-:S04]  /*5540*/  IMAD.WIDE.U32 R32, R32, 0x2, RZ ;  /* 0x0000000220207825 */ /* 0x004fc800078e00ff */
[----:B------:R-:W-:Y:S01]  /*5550*/  IMAD.WIDE.U32 R36, R34, 0x2, R36 ;  /* 0x0000000222247825 */ /* 0x000fe200078e0024 */
[----:B------:R-:W-:-:S03]  /*5560*/  LOP3.LUT R46, R33, R44, RZ, 0xfc, !PT ;  /* 0x0000002c212e7212 */ /* 0x000fc600078efcff */
        /* <DEDUP_REMOVED lines=54> */
.L_x_55:
[----:B------:R-:W-:Y:S05]  /*58d0*/  BSYNC.RELIABLE B3 ;  /* 0x0000000000037941 */ /* 0x000fea0003800100 */
.L_x_54:
        /* <DEDUP_REMOVED lines=26> */
.L_x_56:
[----:B------:R-:W-:Y:S05]  /*5a80*/  BSYNC.RECONVERGENT B2 ;  /* 0x0000000000027941 */ /* 0x000fea0003800200 */
.L_x_53:
[----:B------:R-:W-:Y:S05]  /*5a90*/  @P1 BRA `(.L_x_57) ;  /* 0xfffffff000b41947 */ /* 0x000fea000383ffff */
[----:B------:R0:W-:Y:S01]  /*5aa0*/  STL.64 [R1+0xa0], R28 ;  /* 0x0000a01c01007387 */ /* 0x0001e20000100a00 */
[----:B------:R-:W-:Y:S01]  /*5ab0*/  IMAD.MOV.U32 R0, RZ, RZ, RZ ;  /* 0x000000ffff007224 */ /* 0x000fe200078e00ff */
[----:B------:R-:W-:Y:S01]  /*5ac0*/  CS2R R20, SRZ ;  /* 0x0000000000147805 */ /* 0x000fe2000001ff00 */
[----:B------:R-:W-:Y:S01]  /*5ad0*/  IMAD.MOV.U32 R5, RZ, RZ, RZ ;  /* 0x000000ffff057224 */ /* 0x000fe200078e00ff */
[----:B------:R0:W-:Y:S01]  /*5ae0*/  STL.64 [R1+0xa8], R26 ;  /* 0x0000a81a01007387 */ /* 0x0001e20000100a00 */
[----:B------:R-:W-:Y:S01]  /*5af0*/  IMAD.MOV.U32 R13, RZ, RZ, RZ ;  /* 0x000000ffff0d7224 */ /* 0x000fe200078e00ff */
[----:B------:R-:W-:Y:S01]  /*5b00*/  CS2R R30, SRZ ;  /* 0x00000000001e7805 */ /* 0x000fe2000001ff00 */
[----:B------:R-:W-:Y:S01]  /*5b10*/  IMAD.MOV.U32 R33, RZ, RZ, RZ ;  /* 0x000000ffff217224 */ /* 0x000fe200078e00ff */
[----:B------:R0:W-:Y:S01]  /*5b20*/  STL.64 [R1+0xb0], R24 ;  /* 0x0000b01801007387 */ /* 0x0001e20000100a00 */
[----:B------:R-:W-:Y:S02]  /*5b30*/  IMAD.MOV.U32 R35, RZ, RZ, R23 ;  /* 0x000000ffff237224 */ /* 0x000fe400078e0017 */
[----:B------:R-:W-:Y:S01]  /*5b40*/  IMAD.MOV.U32 R32, RZ, RZ, R22 ;  /* 0x000000ffff207224 */ /* 0x000fe200078e0016 */
[----:B------:R0:W-:Y:S01]  /*5b50*/  STL.64 [R1+0xb8], R22 ;  /* 0x0000b81601007387 */ /* 0x0001e20000100a00 */
[----:B------:R-:W-:-:S02]  /*5b60*/  IMAD.MOV.U32 R48, RZ, RZ, R25 ;  /* 0x000000ffff307224 */ /* 0x000fc400078e0019 */
[----:B------:R-:W-:Y:S02]  /*5b70*/  IMAD.MOV.U32 R49, RZ, RZ, R24 ;  /* 0x000000ffff317224 */ /* 0x000fe400078e0018 */
[----:B------:R-:W-:Y:S02]  /*5b80*/  IMAD.MOV.U32 R38, RZ, RZ, R27 ;  /* 0x000000ffff267224 */ /* 0x000fe400078e001b */
[----:B------:R-:W-:Y:S02]  /*5b90*/  IMAD.MOV.U32 R47, RZ, RZ, R26 ;  /* 0x000000ffff2f7224 */ /* 0x000fe400078e001a */
[----:B------:R-:W-:Y:S02]  /*5ba0*/  IMAD.MOV.U32 R46, RZ, RZ, R29 ;  /* 0x000000ffff2e7224 */ /* 0x000fe400078e001d */
[----:B------:R-:W-:Y:S02]  /*5bb0*/  IMAD.MOV.U32 R44, RZ, RZ, R28 ;  /* 0x000000ffff2c7224 */ /* 0x000fe400078e001c */
[----:B0-----:R-:W-:-:S07]  /*5bc0*/  IMAD.MOV.U32 R45, RZ, RZ, RZ ;  /* 0x000000ffff2d7224 */ /* 0x001fce00078e00ff */
.L_x_66:
        /* <DEDUP_REMOVED lines=78> */
[----:B------:R-:W0:Y:S01]  /*60b0*/  LDCU UR6, c[0x3][URZ] ;  /* 0x00c00000ff0677ac */ /* 0x000e220008000800 */
[----:B------:R-:W-:Y:S01]  /*60c0*/  IMAD.MOV.U32 R33, RZ, RZ, R34 ;  /* 0x000000ffff217224 */ /* 0x000fe200078e0022 */
[----:B0-----:R-:W-:-:S04]  /*60d0*/  ISETP.GE.U32.AND P0, PT, R34, UR6, PT ;  /* 0x0000000622007c0c */ /* 0x001fc8000bf06070 */
[----:B------:R-:W-:-:S13]  /*60e0*/  ISETP.LT.U32.OR P0, PT, R31, R52, !P0 ;  /* 0x000000341f00720c */ /* 0x000fda0004701470 */
[----:B------:R-:W-:Y:S05]  /*60f0*/  @P0 BREAK.RELIABLE B3 ;  /* 0x0000000000030942 */ /* 0x000fea0003800100 */
[----:B------:R-:W-:Y:S05]  /*6100*/  @P0 BRA `(.L_x_59) ;  /* 0x00000000006c0947 */ /* 0x000fea0003800000 */
.L_x_61:
[----:B------:R-:W-:Y:S05]  /*6110*/  BSYNC.RELIABLE B3 ;  /* 0x0000000000037941 */ /* 0x000fea0003800100 */
.L_x_60:
        /* <DEDUP_REMOVED lines=26> */
.L_x_59:
[----:B------:R-:W-:Y:S05]  /*62c0*/  BSYNC.RECONVERGENT B2 ;  /* 0x0000000000027941 */ /* 0x000fea0003800200 */
.L_x_58:
[----:B------:R-:W-:Y:S01]  /*62d0*/  IMAD.WIDE.U32 R38, R38, 0x2, RZ ;  /* 0x0000000226267825 */ /* 0x000fe200078e00ff */
[----:B------:R-:W0:Y:S01]  /*62e0*/  LDC R34, c[0x3][0x1c] ;  /* 0x00c00700ff227b82 */ /* 0x000e220000000800 */
[----:B------:R-:W-:Y:S04]  /*62f0*/  BSSY.RECONVERGENT B2, `(.L_x_62) ;  /* 0x000005f000027945 */ /* 0x000fe80003800200 */
[----:B------:R-:W-:Y:S01]  /*6300*/  BSSY.RELIABLE B3, `(.L_x_63) ;  /* 0x0000043000037945 */ /* 0x000fe20003800100 */
[----:B------:R-:W-:Y:S01]  /*6310*/  IMAD.MOV.U32 R36, RZ, RZ, R39 ;  /* 0x000000ffff247224 */ /* 0x000fe200078e0027 */
[----:B------:R-:W-:Y:S01]  /*6320*/  SHF.R.U32.HI R39, RZ, 0x1f, R44 ;  /* 0x0000001fff277819 */ /* 0x000fe2000001162c */
        /* <DEDUP_REMOVED lines=64> */
.L_x_64:
[----:B------:R-:W-:Y:S05]  /*6730*/  BSYNC.RELIABLE B3 ;  /* 0x0000000000037941 */ /* 0x000fea0003800100 */
.L_x_63:
        /* <DEDUP_REMOVED lines=26> */
.L_x_65:
[----:B------:R-:W-:Y:S05]  /*68e0*/  BSYNC.RECONVERGENT B2 ;  /* 0x0000000000027941 */ /* 0x000fea0003800200 */
.L_x_62:
[----:B------:R-:W-:Y:S05]  /*68f0*/  @P1 BRA `(.L_x_66) ;  /* 0xfffffff000b41947 */ /* 0x000fea000383ffff */
[----:B------:R-:W-:Y:S01]  /*6900*/  IMAD.WIDE.U32 R40, R8, 0x2, RZ ;  /* 0x0000000208287825 */ /* 0x000fe200078e00ff */
        /* <DEDUP_REMOVED lines=9> */
[----:B------:R-:W-:Y:S02]  /*69a0*/  IMAD.SHL.U32 R32, R12, 0x2, RZ ;  /* 0x000000020c207824 */ /* 0x000fe400078e00ff */
[----:B------:R-:W-:-:S04]  /*69b0*/  IMAD.WIDE.U32 R8, R6, 0x2, R8 ;  /* 0x0000000206087825 */ /* 0x000fc800078e0008 */
[----:B------:R-:W-:-:S04]  /*69c0*/  IMAD.MOV.U32 R38, RZ, RZ, R9 ;  /* 0x000000ffff267224 */ /* 0x000fc800078e0009 */
[----:B------:R-:W-:-:S04]  /*69d0*/  IMAD.WIDE.U32 R6, R7, 0x2, R38 ;  /* 0x0000000207067825 */ /* 0x000fc800078e0026 */
[----:B------:R-:W-:Y:S02]  /*69e0*/  IMAD R35, R4, 0x2, R7 ;  /* 0x0000000204237824 */ /* 0x000fe400078e0207 */
[----:B------:R-:W-:-:S03]  /*69f0*/  IMAD.WIDE.U32 R38, R11, 0x2, RZ ;  /* 0x000000020b267825 */ /* 0x000fc600078e00ff */
[----:B------:R-:W-:Y:S01]  /*6a00*/  ISETP.GT.U32.AND P0, PT, R35, R34, PT ;  /* 0x000000222300720c */ /* 0x000fe20003f04070 */
[----:B------:R-:W-:Y:S01]  /*6a10*/  IMAD.WIDE.U32 R10, R10, 0x2, RZ ;  /* 0x000000020a0a7825 */ /* 0x000fe200078e00ff */
[----:B------:R-:W-:-:S04]  /*6a20*/  LOP3.LUT R43, R39, R40, RZ, 0xfc, !PT ;  /* 0x00000028272b7212 */ /* 0x000fc800078efcff */
[----:B------:R-:W-:Y:S02]  /*6a30*/  LOP3.LUT R42, R11, R38, RZ, 0xfc, !PT ;  /* 0x000000260b2a7212 */ /* 0x000fe400078efcff */
[----:B------:R-:W-:-:S05]  /*6a40*/  LOP3.LUT R11, R10, R41, RZ, 0xfc, !PT ;  /* 0x000000290a0b7212 */ /* 0x000fca00078efcff */
        /* <DEDUP_REMOVED lines=44> */
.L_x_69:
[----:B------:R-:W-:Y:S05]  /*6d10*/  BSYNC.RELIABLE B3 ;  /* 0x0000000000037941 */ /* 0x000fea0003800100 */
.L_x_68:
        /* <DEDUP_REMOVED lines=26> */
.L_x_70:
[----:B------:R-:W-:Y:S05]  /*6ec0*/  BSYNC.RECONVERGENT B2 ;  /* 0x0000000000027941 */ /* 0x000fea0003800200 */
.L_x_67:
[----:B------:R-:W-:Y:S01]  /*6ed0*/  ISETP.GT.U32.AND P0, PT, R0, R35, PT ;  /* 0x000000230000720c */ /* 0x000fe20003f04070 */
[----:B------:R-:W-:-:S12]  /*6ee0*/  BSSY.RECONVERGENT B2, `(.L_x_71) ;  /* 0x00000ab000027945 */ /* 0x000fd80003800200 */
[----:B------:R-:W-:Y:S05]  /*6ef0*/  @P0 BRA `(.L_x_72) ;  /* 0x0000000000800947 */ /* 0x000fea0003800000 */
[----:B------:R-:W-:Y:S01]  /*6f00*/  ISETP.GE.U32.AND P0, PT, R0, R35, PT ;  /* 0x000000230000720c */ /* 0x000fe20003f06070 */
[----:B------:R-:W-:-:S12]  /*6f10*/  BSSY.RELIABLE B3, `(.L_x_73) ;  /* 0x000003b000037945 */ /* 0x000fd80003800100 */
[----:B------:R-:W-:Y:S05]  /*6f20*/  @!P0 BRA `(.L_x_74) ;  /* 0x0000000000e48947 */ /* 0x000fea0003800000 */
[----:B------:R-:W-:-:S13]  /*6f30*/  ISETP.GT.U32.AND P0, PT, R5, R4, PT ;  /* 0x000000040500720c */ /* 0x000fda0003f04070 */
[----:B------:R-:W-:Y:S05]  /*6f40*/  @P0 BREAK.RELIABLE B3 ;  /* 0x0000000000030942 */ /* 0x000fea0003800100 */
[----:B------:R-:W-:Y:S05]  /*6f50*/  @P0 BRA `(.L_x_72) ;  /* 0x0000000000680947 */ /* 0x000fea0003800000 */
[----:B------:R-:W-:-:S13]  /*6f60*/  ISETP.GE.U32.AND P0, PT, R5, R4, PT ;  /* 0x000000040500720c */ /* 0x000fda0003f06070 */
        /* <DEDUP_REMOVED lines=19> */
[----:B------:R-:W-:-:S04]  /*70a0*/  ISETP.GE.U32.AND P0, PT, R33, R32, PT ;  /* 0x000000202100720c */ /* 0x000fc80003f06070 */
[----:B------:R-:W-:-:S04]  /*70b0*/  ISETP.LT.U32.OR P0, PT, R31, R40, !P0 ;  /* 0x000000281f00720c */ /* 0x000fc80004701470 */
[----:B------:R-:W-:-:S04]  /*70c0*/  ISETP.LE.U32.AND P0, PT, R31, R40, P0 ;  /* 0x000000281f00720c */ /* 0x000fc80000703070 */
[----:B------:R-:W-:-:S13]  /*70d0*/  ISETP.LT.U32.OR P0, PT, R30, R41, P0 ;  /* 0x000000291e00720c */ /* 0x000fda0000701470 */
[----:B------:R-:W-:Y:S05]  /*70e0*/  @!P0 BREAK.RELIABLE B3 ;  /* 0x0000000000038942 */ /* 0x000fea0003800100 */
[----:B------:R-:W-:Y:S05]  /*70f0*/  @P0 BRA `(.L_x_74) ;  /* 0x0000000000700947 */ /* 0x000fea0003800000 */
.L_x_72:
[----:B------:R-:W-:Y:S01]  /*7100*/  IADD3 R6, P0, PT, R33, -R32, RZ ;  /* 0x8000002021067210 */ /* 0x000fe20007f1e0ff */
[----:B------:R-:W-:-:S04]  /*7110*/  IMAD.MOV.U32 R9, RZ, RZ, -0x1 ;  /* 0xffffffffff097424 */ /* 0x000fc800078e00ff */
[----:B------:R-:W-:-:S05]  /*7120*/  IMAD.X R7, RZ, RZ, -0x1, P0 ;  /* 0xffffffffff077424 */ /* 0x000fca00000e06ff */
[----:B------:R-:W-:-:S04]  /*7130*/  LOP3.LUT R7, R7, 0x1, RZ, 0xc0, !PT ;  /* 0x0000000107077812 */ /* 0x000fc800078ec0ff */
[----:B------:R-:W-:-:S04]  /*7140*/  IADD3 R7, P0, P1, R31, -R7, -R40 ;  /* 0x800000071f077210 */ /* 0x000fc8000791e828 */
[----:B------:R-:W-:Y:S01]  /*7150*/  IADD3.X R8, PT, PT, RZ, -0x1, R9, P0, P1 ;  /* 0xffffffffff087810 */ /* 0x000fe200007e2409 */
[----:B------:R1:W-:Y:S03]  /*7160*/  STL.64 [R1+0x100], R6 ;  /* 0x0001000601007387 */ /* 0x0003e60000100a00 */
[----:B------:R-:W-:-:S04]  /*7170*/  LOP3.LUT R8, R8, 0x1, RZ, 0xc0, !PT ;  /* 0x0000000108087812 */ /* 0x000fc800078ec0ff */
[----:B------:R-:W-:-:S04]  /*7180*/  IADD3 R30, P0, P1, R30, -R8, -R41 ;  /* 0x800000081e1e7210 */ /* 0x000fc8000791e829 */
[----:B------:R-:W-:-:S04]  /*7190*/  IADD3.X R31, PT, PT, RZ, -0x1, R9, P0, P1 ;  /* 0xffffffffff1f7810 */ /* 0x000fc800007e2409 */
        /* <DEDUP_REMOVED lines=15> */
[----:B------:R-:W-:-:S05]  /*7290*/  IADD3 R5, PT, PT, R0, -R5, -R35 ;  /* 0x8000000500057210 */ /* 0x000fca0007ffe823 */
[----:B------:R1:W-:Y:S01]  /*72a0*/  STL.64 [R1+0x118], R4 ;  /* 0x0001180401007387 */ /* 0x0003e20000100a00 */
[----:B------:R-:W-:Y:S05]  /*72b0*/  BRA `(.L_x_75) ;  /* 0x0000000400b47947 */ /* 0x000fea0003800000 */
.L_x_74:
[----:B------:R-:W-:Y:S05]  /*72c0*/  BSYNC.RELIABLE B3 ;  /* 0x0000000000037941 */ /* 0x000fea0003800100 */
.L_x_73:
[----:B------:R-:W0:Y:S01]  /*72d0*/  LDC.64 R10, c[0x3][RZ] ;  /* 0x00c00000ff0a7b82 */ /* 0x000e220000000a00 */
[----:B------:R-:W-:Y:S07]  /*72e0*/  BSSY.RELIABLE B3, `(.L_x_76) ;  /* 0x0000050000037945 */ /* 0x000fee0003800100 */
[----:B------:R-:W1:Y:S08]  /*72f0*/  LDC.64 R8, c[0x3][0x8] ;  /* 0x00c00200ff087b82 */ /* 0x000e700000000a00 */
[----:B------:R-:W2:Y:S01]  /*7300*/  LDC.64 R36, c[0x3][0x10] ;  /* 0x00c00400ff247b82 */ /* 0x000ea20000000a00 */
[----:B0-----:R-:W-:Y:S01]  /*7310*/  IADD3 R6, P0, PT, -R32, R10, RZ ;  /* 0x0000000a20067210 */ /* 0x001fe20007f1e1ff */
[----:B------:R-:W-:-:S06]  /*7320*/  IMAD.MOV.U32 R32, RZ, RZ, -0x1 ;  /* 0xffffffffff207424 */ /* 0x000fcc00078e00ff */
[----:B------:R-:W0:Y:S01]  /*7330*/  LDC R43, c[0x3][0x18] ;  /* 0x00c00600ff2b7b82 */ /* 0x000e220000000800 */
[----:B------:R-:W-:Y:S02]  /*7340*/  IMAD.X R7, RZ, RZ, -0x1, P0 ;  /* 0xffffffffff077424 */ /* 0x000fe400000e06ff */
[----:B------:R-:W-:-:S03]  /*7350*/  IMAD.IADD R6, R33, 0x1, R6 ;  /* 0x0000000121067824 */ /* 0x000fc600078e0206 */
[----:B------:R-:W-:-:S04]  /*7360*/  LOP3.LUT R7, R7, 0x1, RZ, 0xc0, !PT ;  /* 0x0000000107077812 */ /* 0x000fc800078ec0ff */
[----:B------:R-:W-:-:S04]  /*7370*/  IADD3 R7, P0, P1, R11, -R7, -R40 ;  /* 0x800000070b077210 */ /* 0x000fc8000791e828 */
[----:B------:R-:W-:-:S04]  /*7380*/  IADD3.X R42, PT, PT, RZ, -0x1, R32, P0, P1 ;  /* 0xffffffffff2a7810 */ /* 0x000fc800007e2420 */
[----:B------:R-:W-:-:S04]  /*7390*/  LOP3.LUT R42, R42, 0x1, RZ, 0xc0, !PT ;  /* 0x000000012a2a7812 */ /* 0x000fc800078ec0ff */
[----:B-1----:R-:W-:-:S04]  /*73a0*/  IADD3 R42, P0, P1, R8, -R42, -R41 ;  /* 0x8000002a082a7210 */ /* 0x002fc8000791e829 */
[----:B------:R-:W-:Y:S02]  /*73b0*/  IADD3.X R41, PT, PT, RZ, -0x1, R32, P0, P1 ;  /* 0xffffffffff297810 */ /* 0x000fe400007e2420 */
[----:B------:R-:W-:Y:S02]  /*73c0*/  ISETP.GE.U32.AND P0, PT, R6, R33, PT ;  /* 0x000000210600720c */ /* 0x000fe40003f06070 */
[----:B------:R-:W-:Y:S02]  /*73d0*/  LOP3.LUT R41, R41, 0x1, RZ, 0xc0, !PT ;  /* 0x0000000129297812 */ /* 0x000fe400078ec0ff */
[----:B------:R-:W-:Y:S02]  /*73e0*/  SEL R40, RZ, 0x1, P0 ;  /* 0x00000001ff287807 */ /* 0x000fe40000000000 */
[----:B------:R-:W-:Y:S02]  /*73f0*/  IADD3 R41, P0, P1, R9, -R41, -R12 ;  /* 0x8000002909297210 */ /* 0x000fe4000791e80c */
[----:B------:R-:W-:-:S02]  /*7400*/  IADD3 R7, P2, P3, R7, R40, R31 ;  /* 0x0000002807077210 */ /* 0x000fc40007b5e01f */
[----:B------:R-:W-:Y:S02]  /*7410*/  IADD3.X R12, PT, PT, RZ, -0x1, R32, P0, P1 ;  /* 0xffffffffff0c7810 */ /* 0x000fe400007e2420 */
[----:B------:R-:W-:Y:S01]  /*7420*/  IADD3.X R31, PT, PT, RZ, RZ, RZ, P2, P3 ;  /* 0x000000ffff1f7210 */ /* 0x000fe200017e64ff */
[----:B------:R1:W-:Y:S01]  /*7430*/  STL.64 [R1+0x100], R6 ;  /* 0x0001000601007387 */ /* 0x0003e20000100a00 */
[----:B------:R-:W-:Y:S02]  /*7440*/  LOP3.LUT R12, R12, 0x1, RZ, 0xc0, !PT ;  /* 0x000000010c0c7812 */ /* 0x000fe400078ec0ff */
[----:B------:R-:W-:Y:S02]  /*7450*/  IADD3 R30, P2, P3, R42, R31, R30 ;  /* 0x0000001f2a1e7210 */ /* 0x000fe40007b5e01e */
[----:B--2---:R-:W-:Y:S02]  /*7460*/  IADD3 R39, P0, P1, R36, -R12, -R39 ;  /* 0x8000000c24277210 */ /* 0x004fe4000791e827 */
[----:B------:R-:W-:-:S02]  /*7470*/  IADD3.X R12, PT, PT, RZ, RZ, RZ, P2, P3 ;  /* 0x000000ffff0c7210 */ /* 0x000fc400017e64ff */
[----:B------:R-:W-:Y:S02]  /*7480*/  IADD3.X R33, PT, PT, RZ, -0x1, R32, P0, P1 ;  /* 0xffffffffff217810 */ /* 0x000fe400007e2420 */
[----:B------:R-:W-:Y:S02]  /*7490*/  IADD3 R31, P0, P1, R41, R12, R21 ;  /* 0x0000000c291f7210 */ /* 0x000fe4000791e015 */
[----:B------:R-:W-:Y:S02]  /*74a0*/  LOP3.LUT R12, R33, 0x1, RZ, 0xc0, !PT ;  /* 0x00000001210c7812 */ /* 0x000fe400078ec0ff */
[----:B------:R-:W-:Y:S01]  /*74b0*/  IADD3.X R21, PT, PT, RZ, RZ, RZ, P0, P1 ;  /* 0x000000ffff157210 */ /* 0x000fe200007e24ff */
[----:B------:R1:W-:Y:S01]  /*74c0*/  STL.64 [R1+0x108], R30 ;  /* 0x0001081e01007387 */ /* 0x0003e20000100a00 */
[----:B------:R-:W-:Y:S02]  /*74d0*/  IADD3 R38, P0, P1, R37, -R12, -R38 ;  /* 0x8000000c25267210 */ /* 0x000fe4000791e826 */
[----:B------:R-:W-:-:S02]  /*74e0*/  IADD3 R12, P2, P3, R39, R21, R20 ;  /* 0x00000015270c7210 */ /* 0x000fc40007b5e014 */
[----:B------:R-:W-:Y:S02]  /*74f0*/  IADD3.X R21, PT, PT, RZ, -0x1, R32, P0, P1 ;  /* 0xffffffffff157810 */ /* 0x000fe400007e2420 */
[----:B------:R-:W-:Y:S02]  /*7500*/  IADD3.X R20, PT, PT, RZ, RZ, RZ, P2, P3 ;  /* 0x000000ffff147210 */ /* 0x000fe400017e64ff */
[----:B------:R-:W-:Y:S02]  /*7510*/  LOP3.LUT R21, R21, 0x1, RZ, 0xc0, !PT ;  /* 0x0000000115157812 */ /* 0x000fe400078ec0ff */
[----:B------:R-:W-:Y:S02]  /*7520*/  IADD3 R13, P2, P3, R38, R20, R13 ;  /* 0x00000014260d7210 */ /* 0x000fe40007b5e00d */
[----:B0-----:R-:W-:Y:S02]  /*7530*/  IADD3 R20, P0, P1, R43, -R21, -R4 ;  /* 0x800000152b147210 */ /* 0x001fe4000791e804 */
[----:B------:R-:W-:Y:S01]  /*7540*/  IADD3.X R4, PT, PT, RZ, RZ, RZ, P2, P3 ;  /* 0x000000ffff047210 */ /* 0x000fe200017e64ff */
[----:B------:R1:W-:Y:S01]  /*7550*/  STL.64 [R1+0x110], R12 ;  /* 0x0001100c01007387 */ /* 0x0003e20000100a00 */
[----:B------:R-:W-:-:S02]  /*7560*/  IADD3.X R21, PT, PT, RZ, -0x1, R32, P0, P1 ;  /* 0xffffffffff157810 */ /* 0x000fc400007e2420 */
[----:B------:R-:W-:Y:S02]  /*7570*/  IADD3 R4, P0, P1, R20, R4, R5 ;  /* 0x0000000414047210 */ /* 0x000fe4000791e005 */
[----:B------:R-:W-:Y:S02]  /*7580*/  LOP3.LUT R5, R21, 0x1, RZ, 0xc0, !PT ;  /* 0x0000000115057812 */ /* 0x000fe400078ec0ff */
[----:B------:R-:W-:Y:S02]  /*7590*/  IADD3.X R20, PT, PT, RZ, RZ, RZ, P0, P1 ;  /* 0x000000ffff147210 */ /* 0x000fe400007e24ff */
[----:B------:R-:W-:-:S04]  /*75a0*/  IADD3 R5, PT, PT, -R5, R34, -R35 ;  /* 0x0000002205057210 */ /* 0x000fc80007ffe923 */
[----:B------:R-:W-:-:S04]  /*75b0*/  IADD3 R5, PT, PT, R5, R0, R20 ;  /* 0x0000000005057210 */ /* 0x000fc80007ffe014 */
[----:B------:R-:W-:Y:S01]  /*75c0*/  ISETP.GT.U32.AND P0, PT, R5, R34, PT ;  /* 0x000000220500720c */ /* 0x000fe20003f04070 */
[----:B------:R1:W-:-:S12]  /*75d0*/  STL.64 [R1+0x118], R4 ;  /* 0x0001180401007387 */ /* 0x0003d80000100a00 */
[----:B-1----:R-:W-:Y:S05]  /*75e0*/  @P0 BRA `(.L_x_77) ;  /* 0x00000000007c0947 */ /* 0x002fea0003800000 */
[----:B------:R-:W-:-:S13]  /*75f0*/  ISETP.GE.U32.AND P0, PT, R5, R34, PT ;  /* 0x000000220500720c */ /* 0x000fda0003f06070 */
[----:B------:R-:W-:Y:S05]  /*7600*/  @!P0 BREAK.RELIABLE B3 ;  /* 0x0000000000038942 */ /* 0x000fea0003800100 */
[----:B------:R-:W-:Y:S05]  /*7610*/  @!P0 BRA `(.L_x_75) ;  /* 0x0000000000dc8947 */ /* 0x000fea0003800000 */
[----:B------:R-:W-:-:S13]  /*7620*/  ISETP.GT.U32.AND P0, PT, R4, R43, PT ;  /* 0x0000002b0400720c */ /* 0x000fda0003f04070 */
[----:B------:R-:W-:Y:S05]  /*7630*/  @P0 BRA `(.L_x_77) ;  /* 0x0000000000680947 */ /* 0x000fea0003800000 */
        /* <DEDUP_REMOVED lines=20> */
[----:B------:R-:W-:-:S04]  /*7780*/  ISETP.GE.U32.AND P0, PT, R6, R10, PT ;  /* 0x0000000a0600720c */ /* 0x000fc80003f06070 */
[----:B------:R-:W-:-:S04]  /*7790*/  ISETP.LT.U32.OR P0, PT, R7, R11, !P0 ;  /* 0x0000000b0700720c */ /* 0x000fc80004701470 */
[----:B------:R-:W-:-:S04]  /*77a0*/  ISETP.LE.U32.AND P0, PT, R7, R11, P0 ;  /* 0x0000000b0700720c */ /* 0x000fc80000703070 */
[----:B------:R-:W-:-:S13]  /*77b0*/  ISETP.LT.U32.OR P0, PT, R30, R8, P0 ;  /* 0x000000081e00720c */ /* 0x000fda0000701470 */
[----:B------:R-:W-:Y:S05]  /*77c0*/  @P0 BREAK.RELIABLE B3 ;  /* 0x0000000000030942 */ /* 0x000fea0003800100 */
[----:B------:R-:W-:Y:S05]  /*77d0*/  @P0 BRA `(.L_x_75) ;  /* 0x00000000006c0947 */ /* 0x000fea0003800000 */
.L_x_77:
[----:B------:R-:W-:Y:S05]  /*77e0*/  BSYNC.RELIABLE B3 ;  /* 0x0000000000037941 */ /* 0x000fea0003800100 */
.L_x_76:
[----:B------:R-:W-:-:S05]  /*77f0*/  IADD3 R6, P0, PT, R6, -R10, RZ ;  /* 0x8000000a06067210 */ /* 0x000fca0007f1e0ff */
        /* <DEDUP_REMOVED lines=24> */
[----:B------:R0:W-:Y:S02]  /*7980*/  STL.64 [R1+0x118], R4 ;  /* 0x0001180401007387 */ /* 0x0001e40000100a00 */
.L_x_75:
[----:B------:R-:W-:Y:S05]  /*7990*/  BSYNC.RECONVERGENT B2 ;  /* 0x0000000000027941 */ /* 0x000fea0003800200 */
.L_x_71:
[----:B------:R2:W-:Y:S01]  /*79a0*/  STL.64 [R1+0xc0], RZ ;  /* 0x0000c0ff01007387 */ /* 0x0005e20000100a00 */
[----:B------:R-:W-:Y:S01]  /*79b0*/  IMAD.MOV.U32 R0, RZ, RZ, RZ ;  /* 0x000000ffff007224 */ /* 0x000fe200078e00ff */
[----:B01----:R-:W-:Y:S02]  /*79c0*/  CS2R R4, SRZ ;  /* 0x0000000000047805 */ /* 0x003fe4000001ff00 */
[----:B------:R-:W-:Y:S01]  /*79d0*/  CS2R R6, SRZ ;  /* 0x0000000000067805 */ /* 0x000fe2000001ff00 */
[----:B------:R2:W-:Y:S01]  /*79e0*/  STL.64 [R1+0xc8], RZ ;  /* 0x0000c8ff01007387 */ /* 0x0005e20000100a00 */
[----:B------:R-:W-:Y:S02]  /*79f0*/  CS2R R8, SRZ ;  /* 0x0000000000087805 */ /* 0x000fe4000001ff00 */
[----:B------:R-:W-:Y:S01]  /*7a00*/  CS2R R10, SRZ ;  /* 0x00000000000a7805 */ /* 0x000fe2000001ff00 */
[----:B------:R2:W-:Y:S04]  /*7a10*/  STL.64 [R1+0xd0], RZ ;  /* 0x0000d0ff01007387 */ /* 0x0005e80000100a00 */
[----:B------:R2:W-:Y:S02]  /*7a20*/  STL.64 [R1+0xd8], RZ ;  /* 0x0000d8ff01007387 */ /* 0x0005e40000100a00 */
.L_x_86:
[----:B------:R-:W-:-:S04]  /*7a30*/  SHF.R.U32.HI R12, RZ, 0x5, R10 ;  /* 0x00000005ff0c7819 */ /* 0x000fc8000001160a */
[----:B------:R-:W-:-:S05]  /*7a40*/  LEA R12, R12, UR20, 0x2 ;  /* 0x000000140c0c7c11 */ /* 0x000fca000f8e10ff */
        /* <DEDUP_REMOVED lines=82> */
.L_x_81:
[----:B------:R-:W-:Y:S05]  /*7f70*/  BSYNC.RELIABLE B3 ;  /* 0x0000000000037941 */ /* 0x000fea0003800100 */
.L_x_80:
        /* <DEDUP_REMOVED lines=26> */
.L_x_79:
[----:B------:R-:W-:Y:S05]  /*8120*/  BSYNC.RECONVERGENT B2 ;  /* 0x0000000000027941 */ /* 0x000fea0003800200 */
.L_x_78:
[----:B------:R-:W-:Y:S01]  /*8130*/  IMAD.WIDE.U32 R34, R27, 0x2, RZ ;  /* 0x000000021b227825 */ /* 0x000fe200078e00ff */
[----:B------:R-:W0:Y:S01]  /*8140*/  LDC R12, c[0x3][0x1c] ;  /* 0x00c00700ff0c7b82 */ /* 0x000e220000000800 */
        /* <DEDUP_REMOVED lines=68> */
.L_x_84:
[----:B------:R-:W-:Y:S05]  /*8590*/  BSYNC.RELIABLE B3 ;  /* 0x0000000000037941 */ /* 0x000fea0003800100 */
.L_x_83:
        /* <DEDUP_REMOVED lines=26> */
.L_x_85:
[----:B------:R-:W-:Y:S05]  /*8740*/  BSYNC.RECONVERGENT B2 ;  /* 0x0000000000027941 */ /* 0x000fea0003800200 */
.L_x_82:
[----:B------:R-:W-:Y:S05]  /*8750*/  @P1 BRA `(.L_x_86) ;  /* 0xfffffff000b41947 */ /* 0x000fea000383ffff */
        /* <DEDUP_REMOVED lines=35> */
.L_x_88:
[----:B------:R-:W-:Y:S01]  /*8990*/  IADD3 R14, P0, PT, -R14, R11, RZ ;  /* 0x0000000b0e0e7210 */ /* 0x000fe20007f1e1ff */
        /* <DEDUP_REMOVED lines=27> */
.L_x_90:
[----:B------:R-:W-:Y:S05]  /*8b50*/  BSYNC.RELIABLE B3 ;  /* 0x0000000000037941 */ /* 0x000fea0003800100 */
.L_x_89:
[----:B------:R-:W0:Y:S01]  /*8b60*/  LDC.64 R20, c[0x3][RZ] ;  /* 0x00c00000ff147b82 */ /* 0x000e220000000a00 */
[----:B------:R-:W-:Y:S01]  /*8b70*/  IMAD.MOV.U32 R27, RZ, RZ, -0x1 ;  /* 0xffffffffff1b7424 */ /* 0x000fe200078e00ff */
[----:B------:R-:W-:Y:S06]  /*8b80*/  BSSY.RELIABLE B3, `(.L_x_92) ;  /* 0x000004f000037945 */ /* 0x000fec0003800100 */
[----:B------:R-:W1:Y:S08]  /*8b90*/  LDC.64 R22, c[0x3][0x8] ;  /* 0x00c00200ff167b82 */ /* 0x000e700000000a00 */
[----:B------:R-:W3:Y:S01]  /*8ba0*/  LDC.64 R24, c[0x3][0x10] ;  /* 0x00c00400ff187b82 */ /* 0x000ee20000000a00 */
[----:B0-----:R-:W-:-:S05]  /*8bb0*/  IADD3 R14, P0, PT, -R14, R20, RZ ;  /* 0x000000140e0e7210 */ /* 0x001fca0007f1e1ff */
        /* <DEDUP_REMOVED lines=18> */
[----:B------:R-:W1:Y:S01]  /*8ce0*/  LDC R13, c[0x3][0x18] ;  /* 0x00c00600ff0d7b82 */ /* 0x000e620000000800 */
[----:B---3--:R-:W-:Y:S02]  /*8cf0*/  IADD3 R8, P0, P1, R24, -R11, -R18 ;  /* 0x8000000b18087210 */ /* 0x008fe4000791e812 */
        /* <DEDUP_REMOVED lines=8> */
[--C-:B------:R-:W-:Y:S02]  /*8d80*/  IADD3.X R7, PT, PT, RZ, -0x1, R27.reuse, P0, P1 ;  /* 0xffffffffff077810 */ /* 0x100fe400007e241b */
[----:B------:R-:W-:Y:S02]  /*8d90*/  IADD3.X R19, PT, PT, RZ, RZ, RZ, P2, P3 ;  /* 0x000000ffff137210 */ /* 0x000fe400017e64ff */
[----:B------:R-:W-:Y:S02]  /*8da0*/  LOP3.LUT R7, R7, 0x1, RZ, 0xc0, !PT ;  /* 0x0000000107077812 */ /* 0x000fe400078ec0ff */
[----:B------:R-:W-:Y:S02]  /*8db0*/  IADD3 R19, P2, P3, R6, R19, R4 ;  /* 0x0000001306137210 */ /* 0x000fe40007b5e004 */
[----:B-1----:R-:W-:Y:S02]  /*8dc0*/  IADD3 R4, P0, P1, R13, -R7, -R2 ;  /* 0x800000070d047210 */ /* 0x002fe4000791e802 */
        /* <DEDUP_REMOVED lines=10> */
[----:B0-----:R-:W-:Y:S05]  /*8e70*/  @P0 BRA `(.L_x_93) ;  /* 0x00000000007c0947 */ /* 0x001fea0003800000 */
        /* <DEDUP_REMOVED lines=31> */
.L_x_93:
[----:B------:R-:W-:Y:S05]  /*9070*/  BSYNC.RELIABLE B3 ;  /* 0x0000000000037941 */ /* 0x000fea0003800100 */
.L_x_92:
        /* <DEDUP_REMOVED lines=26> */
.L_x_91:
[----:B------:R-:W-:Y:S05]  /*9220*/  BSYNC.RECONVERGENT B2 ;  /* 0x0000000000027941 */ /* 0x000fea0003800200 */
.L_x_87:
[----:B------:R3:W-:Y:S01]  /*9230*/  STL [R1+0x140], RZ ;  /* 0x000140ff01007387 */ /* 0x0007e20000100800 */
[----:B------:R-:W-:Y:S02]  /*9240*/  IMAD.MOV.U32 R20, RZ, RZ, RZ ;  /* 0x000000ffff147224 */ /* 0x000fe400078e00ff */
[----:B------:R-:W-:Y:S01]  /*9250*/  IMAD.MOV.U32 R0, RZ, RZ, RZ ;  /* 0x000000ffff007224 */ /* 0x000fe200078e00ff */
[----:B------:R-:W-:Y:S06]  /*9260*/  BRA `(.L_x_1) ;  /* 0x0000008400087947 */ /* 0x000fec0003800000 */
.L_x_4:
[----:B------:R-:W-:Y:S05]  /*9270*/  BSYNC.RELIABLE B1 ;  /* 0x0000000000017941 */ /* 0x000fea0003800100 */
.L_x_3:
[----:B------:R-:W-:Y:S01]  /*9280*/  ISETP.GT.U32.AND P0, PT, R29, R3, PT ;  /* 0x000000031d00720c */ /* 0x000fe20003f04070 */
[----:B------:R-:W-:Y:S01]  /*9290*/  BSSY.RECONVERGENT B1, `(.L_x_94) ;  /* 0x00000bb000017945 */ /* 0x000fe20003800200 */
[----:B------:R-:W-:-:S11]  /*92a0*/  IMAD.MOV.U32 R36, RZ, RZ, -0x1 ;  /* 0xffffffffff247424 */ /* 0x000fd600078e00ff */
        /* <DEDUP_REMOVED lines=24> */
[----:B0-----:R-:W2:Y:S02]  /*9430*/  LDL R0, [R1+0x128] ;  /* 0x0001280001007983 */ /* 0x001ea40000100800 */
[----:B--2---:R-:W-:-:S13]  /*9440*/  ISETP.GT.U32.AND P0, PT, R23, R0, PT ;  /* 0x000000001700720c */ /* 0x004fda0003f04070 */
[----:B------:R-:W-:Y:S05]  /*9450*/  @P0 BREAK.RELIABLE B2 ;  /* 0x0000000000020942 */ /* 0x000fea0003800100 */
[----:B------:R-:W-:Y:S05]  /*9460*/  @P0 BRA `(.L_x_95) ;  /* 0x0000000000280947 */ /* 0x000fea0003800000 */
[----:B------:R-:W-:-:S13]  /*9470*/  ISETP.GE.U32.AND P0, PT, R23, R0, PT ;  /* 0x000000001700720c */ /* 0x000fda0003f06070 */
[----:B------:R-:W-:Y:S05]  /*9480*/  @!P0 BRA `(.L_x_97) ;  /* 0x0000000000b48947 */ /* 0x000fea0003800000 */
[----:B------:R-:W2:Y:S02]  /*9490*/  LDL.64 R14, [R1+0x120] ;  /* 0x00012000010e7983 */ /* 0x000ea40000100a00 */
[----:B--2---:R-:W-:-:S13]  /*94a0*/  ISETP.GT.U32.AND P0, PT, R22, R15, PT ;  /* 0x0000000f1600720c */ /* 0x004fda0003f04070 */
[----:B------:R-:W-:Y:S05]  /*94b0*/  @P0 BREAK.RELIABLE B2 ;  /* 0x0000000000020942 */ /* 0x000fea0003800100 */
[----:B------:R-:W-:Y:S05]  /*94c0*/  @P0 BRA `(.L_x_95) ;  /* 0x0000000000100947 */ /* 0x000fea0003800000 */
[----:B------:R-:W-:-:S04]  /*94d0*/  ISETP.GE.U32.AND P0, PT, R5, R14, PT ;  /* 0x0000000e0500720c */ /* 0x000fc80003f06070 */
[----:B------:R-:W-:-:S13]  /*94e0*/  ISETP.LT.U32.OR P0, PT, R22, R15, !P0 ;  /* 0x0000000f1600720c */ /* 0x000fda0004701470 */
[----:B------:R-:W-:Y:S05]  /*94f0*/  @!P0 BREAK.RELIABLE B2 ;  /* 0x0000000000028942 */ /* 0x000fea0003800100 */
[----:B------:R-:W-:Y:S05]  /*9500*/  @P0 BRA `(.L_x_97) ;  /* 0x0000000000940947 */ /* 0x000fea0003800000 */
.L_x_95:
[----:B------:R-:W2:Y:S04]  /*9510*/  LDL R48, [R1+0x120] ;  /* 0x0001200001307983 */ /* 0x000ea80000100800 */
[----:B------:R-:W3:Y:S04]  /*9520*/  LDL R49, [R1+0x124] ;  /* 0x0001240001317983 */ /* 0x000ee80000100800 */
[----:B------:R-:W4:Y:S04]  /*9530*/  LDL R16, [R1+0x128] ;  /* 0x0001280001107983 */ /* 0x000f280000100800 */
[----:B------:R-:W5:Y:S04]  /*9540*/  LDL R17, [R1+0x12c] ;  /* 0x00012c0001117983 */ /* 0x000f680000100800 */
[----:B------:R-:W5:Y:S04]  /*9550*/  LDL R18, [R1+0x130] ;  /* 0x0001300001127983 */ /* 0x000f680000100800 */
[----:B------:R-:W5:Y:S04]  /*9560*/  LDL R19, [R1+0x134] ;  /* 0x0001340001137983 */ /* 0x000f680000100800 */
[----:B------:R-:W5:Y:S01]  /*9570*/  LDL R2, [R1+0x138] ;  /* 0x0001380001027983 */ /* 0x000f620000100800 */
[----:B--2---:R-:W-:-:S05]  /*9580*/  IADD3 R14, P0, PT, R5, -R48, RZ ;  /* 0x80000030050e7210 */ /* 0x004fca0007f1e0ff */
[----:B------:R-:W-:Y:S01]  /*9590*/  IMAD.X R15, RZ, RZ, -0x1, P0 ;  /* 0xffffffffff0f7424 */ /* 0x000fe200000e06ff */
[----:B------:R1:W-:Y:S04]  /*95a0*/  STL [R1+0x60], R14 ;  /* 0x0000600e01007387 */ /* 0x0003e80000100800 */
[----:B------:R-:W-:-:S04]  /*95b0*/  LOP3.LUT R15, R15, 0x1, RZ, 0xc0, !PT ;  /* 0x000000010f0f7812 */ /* 0x000fc800078ec0ff */
[----:B---3--:R-:W-:-:S04]  /*95c0*/  IADD3 R15, P0, P1, R22, -R15, -R49 ;  /* 0x8000000f160f7210 */ /* 0x008fc8000791e831 */
[----:B------:R-:W-:Y:S01]  /*95d0*/  IADD3.X R20, PT, PT, RZ, -0x1, R36, P0, P1 ;  /* 0xffffffffff147810 */ /* 0x000fe200007e2424 */
[----:B------:R1:W-:Y:S03]  /*95e0*/  STL [R1+0x64], R15 ;  /* 0x0000640f01007387 */ /* 0x0003e60000100800 */
[----:B------:R-:W-:-:S04]  /*95f0*/  LOP3.LUT R20, R20, 0x1, RZ, 0xc0, !PT ;  /* 0x0000000114147812 */ /* 0x000fc800078ec0ff */
[----:B----4-:R-:W-:-:S04]  /*9600*/  IADD3 R20, P0, P1, R23, -R20, -R16 ;  /* 0x8000001417147210 */ /* 0x010fc8000791e810 */
[----:B------:R-:W-:Y:S01]  /*9610*/  IADD3.X R21, PT, PT, RZ, -0x1, R36, P0, P1 ;  /* 0xffffffffff157810 */ /* 0x000fe200007e2424 */
[----:B------:R1:W-:Y:S03]  /*9620*/  STL [R1+0x68], R20 ;  /* 0x0000681401007387 */ /* 0x0003e60000100800 */
[----:B------:R-:W-:-:S04]  /*9630*/  LOP3.LUT R21, R21, 0x1, RZ, 0xc0, !PT ;  /* 0x0000000115157812 */ /* 0x000fc800078ec0ff */
[----:B-----5:R-:W-:-:S04]  /*9640*/  IADD3 R21, P0, P1, R24, -R21, -R17 ;  /* 0x8000001518157210 */ /* 0x020fc8000791e811 */
[----:B------:R-:W-:Y:S01]  /*9650*/  IADD3.X R22, PT, PT, RZ, -0x1, R36, P0, P1 ;  /* 0xffffffffff167810 */ /* 0x000fe200007e2424 */
[----:B------:R1:W-:Y:S03]  /*9660*/  STL [R1+0x6c], R21 ;  /* 0x00006c1501007387 */ /* 0x0003e60000100800 */
[----:B------:R-:W-:-:S04]  /*9670*/  LOP3.LUT R22, R22, 0x1, RZ, 0xc0, !PT ;  /* 0x0000000116167812 */ /* 0x000fc800078ec0ff */
[----:B------:R-:W-:-:S04]  /*9680*/  IADD3 R22, P0, P1, R25, -R22, -R18 ;  /* 0x8000001619167210 */ /* 0x000fc8000791e812 */
        /* <DEDUP_REMOVED lines=8> */
[----:B0-----:R-:W-:-:S04]  /*9710*/  IADD3.X R0, PT, PT, RZ, -0x1, R36, P0, P1 ;  /* 0xffffffffff007810 */ /* 0x001fc800007e2424 */
[----:B------:R-:W-:-:S04]  /*9720*/  LOP3.LUT R0, R0, 0x1, RZ, 0xc0, !PT ;  /* 0x0000000100007812 */ /* 0x000fc800078ec0ff */
[----:B------:R-:W-:-:S05]  /*9730*/  IADD3 R27, PT, PT, R29, -R0, -R3 ;  /* 0x800000001d1b7210 */ /* 0x000fca0007ffe803 */
[----:B------:R1:W-:Y:S01]  /*9740*/  STL.64 [R1+0x78], R26 ;  /* 0x0000781a01007387 */ /* 0x0003e20000100a00 */
[----:B------:R-:W-:Y:S05]  /*9750*/  BRA `(.L_x_98) ;  /* 0x0000000400b87947 */ /* 0x000fea0003800000 */
.L_x_97:
[----:B------:R-:W-:Y:S05]  /*9760*/  BSYNC.RELIABLE B2 ;  /* 0x0000000000027941 */ /* 0x000fea0003800100 */
.L_x_96:
[----:B------:R-:W2:Y:S01]  /*9770*/  LDL.64 R48, [R1+0x120] ;  /* 0x0001200001307983 */ /* 0x000ea20000100a00 */
[----:B------:R-:W2:Y:S03]  /*9780*/  LDC.64 R30, c[0x3][RZ] ;  /* 0x00c00000ff1e7b82 */ /* 0x000ea60000000a00 */
[----:B------:R-:W3:Y:S04]  /*9790*/  LDL.64 R16, [R1+0x128] ;  /* 0x0001280001107983 */ /* 0x000ee80000100a00 */
[----:B------:R-:W4:Y:S01]  /*97a0*/  LDL.64 R18, [R1+0x130] ;  /* 0x0001300001127983 */ /* 0x000f220000100a00 */
[----:B------:R-:W3:Y:S03]  /*97b0*/  LDC.64 R32, c[0x3][0x8] ;  /* 0x00c00200ff207b82 */ /* 0x000ee60000000a00 */
[----:B------:R-:W5:Y:S01]  /*97c0*/  LDL R2, [R1+0x138] ;  /* 0x0001380001027983 */ /* 0x000f620000100800 */
[----:B------:R-:W-:Y:S04]  /*97d0*/  BSSY.RELIABLE B2, `(.L_x_99) ;  /* 0x000004c000027945 */ /* 0x000fe80003800100 */
[----:B------:R-:W4:Y:S08]  /*97e0*/  LDC.64 R34, c[0x3][0x10] ;  /* 0x00c00400ff227b82 */ /* 0x000f300000000a00 */
[----:B------:R-:W5:Y:S01]  /*97f0*/  LDC.64 R38, c[0x3][0x18] ;  /* 0x00c00600ff267b82 */ /* 0x000f620000000a00 */
[----:B--2---:R-:W-:-:S05]  /*9800*/  IADD3 R14, P0, PT, -R48, R30, RZ ;  /* 0x0000001e300e7210 */ /* 0x004fca0007f1e1ff */
[----:B0-----:R-:W-:Y:S02]  /*9810*/  IMAD.X R0, RZ, RZ, -0x1, P0 ;  /* 0xffffffffff007424 */ /* 0x001fe400000e06ff */
[----:B------:R-:W-:-:S03]  /*9820*/  IMAD.IADD R14, R5, 0x1, R14 ;  /* 0x00000001050e7824 */ /* 0x000fc600078e020e */
[----:B------:R-:W-:-:S04]  /*9830*/  LOP3.LUT R0, R0, 0x1, RZ, 0xc0, !PT ;  /* 0x0000000100007812 */ /* 0x000fc800078ec0ff */
[----:B------:R-:W-:-:S04]  /*9840*/  IADD3 R15, P0, P1, R31, -R0, -R49 ;  /* 0x800000001f0f7210 */ /* 0x000fc8000791e831 */
[----:B------:R-:W-:-:S04]  /*9850*/  IADD3.X R13, PT, PT, RZ, -0x1, R36, P0, P1 ;  /* 0xffffffffff0d7810 */ /* 0x000fc800007e2424 */
[----:B------:R-:W-:-:S04]  /*9860*/  LOP3.LUT R13, R13, 0x1, RZ, 0xc0, !PT ;  /* 0x000000010d0d7812 */ /* 0x000fc800078ec0ff */
[----:B---3--:R-:W-:-:S04]  /*9870*/  IADD3 R0, P0, P1, R32, -R13, -R16 ;  /* 0x8000000d20007210 */ /* 0x008fc8000791e810 */
[----:B------:R-:W-:Y:S02]  /*9880*/  IADD3.X R20, PT, PT, RZ, -0x1, R36, P0, P1 ;  /* 0xffffffffff147810 */ /* 0x000fe400007e2424 */
[----:B------:R-:W-:Y:S02]  /*9890*/  ISETP.GE.U32.AND P0, PT, R14, R5, PT ;  /* 0x000000050e00720c */ /* 0x000fe40003f06070 */
[----:B------:R-:W-:Y:S02]  /*98a0*/  LOP3.LUT R20, R20, 0x1, RZ, 0xc0, !PT ;  /* 0x0000000114147812 */ /* 0x000fe400078ec0ff */
[----:B------:R-:W-:Y:S02]  /*98b0*/  SEL R5, RZ, 0x1, P0 ;  /* 0x00000001ff057807 */ /* 0x000fe40000000000 */
[----:B------:R-:W-:Y:S02]  /*98c0*/  IADD3 R21, P0, P1, R33, -R20, -R17 ;  /* 0x8000001421157210 */ /* 0x000fe4000791e811 */
[----:B------:R-:W-:-:S02]  /*98d0*/  IADD3 R28, P2, P3, R15, R5, R22 ;  /* 0x000000050f1c7210 */ /* 0x000fc40007b5e016 */
[----:B------:R-:W-:Y:S02]  /*98e0*/  IADD3.X R13, PT, PT, RZ, -0x1, R36, P0, P1 ;  /* 0xffffffffff0d7810 */ /* 0x000fe400007e2424 */
[----:B------:R-:W-:Y:S02]  /*98f0*/  IADD3.X R5, PT, PT, RZ, RZ, RZ, P2, P3 ;  /* 0x000000ffff057210 */ /* 0x000fe400017e64ff */
[----:B------:R-:W-:Y:S02]  /*9900*/  LOP3.LUT R13, R13, 0x1, RZ, 0xc0, !PT ;  /* 0x000000010d0d7812 */ /* 0x000fe400078ec0ff */
[----:B------:R-:W-:Y:S02]  /*9910*/  IADD3 R37, P2, P3, R0, R5, R23 ;  /* 0x0000000500257210 */ /* 0x000fe40007b5e017 */
[----:B----4-:R-:W-:Y:S02]  /*9920*/  IADD3 R13, P0, P1, R34, -R13, -R18 ;  /* 0x8000000d220d7210 */ /* 0x010fe4000791e812 */
[----:B------:R-:W-:-:S02]  /*9930*/  IADD3.X R5, PT, PT, RZ, RZ, RZ, P2, P3 ;  /* 0x000000ffff057210 */ /* 0x000fc400017e64ff */
[----:B------:R-:W-:Y:S02]  /*9940*/  IADD3.X R20, PT, PT, RZ, -0x1, R36, P0, P1 ;  /* 0xffffffffff147810 */ /* 0x000fe400007e2424 */
[----:B------:R-:W-:Y:S02]  /*9950*/  IADD3 R21, P0, P1, R21, R5, R24 ;  /* 0x0000000515157210 */ /* 0x000fe4000791e018 */
[----:B------:R-:W-:Y:S02]  /*9960*/  LOP3.LUT R20, R20, 0x1, RZ, 0xc0, !PT ;  /* 0x0000000114147812 */ /* 0x000fe400078ec0ff */
[----:B------:R-:W-:Y:S02]  /*9970*/  IADD3.X R0, PT, PT, RZ, RZ, RZ, P0, P1 ;  /* 0x000000ffff007210 */ /* 0x000fe400007e24ff */
[----:B------:R-:W-:Y:S02]  /*9980*/  IADD3 R15, P0, P1, R35, -R20, -R19 ;  /* 0x80000014230f7210 */ /* 0x000fe4000791e813 */
[----:B------:R-:W-:-:S02]  /*9990*/  IADD3 R22, P2, P3, R13, R0, R25 ;  /* 0x000000000d167210 */ /* 0x000fc40007b5e019 */
[----:B------:R-:W-:Y:S02]  /*99a0*/  IADD3.X R13, PT, PT, RZ, -0x1, R36, P0, P1 ;  /* 0xffffffffff0d7810 */ /* 0x000fe400007e2424 */
[----:B------:R-:W-:Y:S02]  /*99b0*/  IADD3.X R5, PT, PT, RZ, RZ, RZ, P2, P3 ;  /* 0x000000ffff057210 */ /* 0x000fe400017e64ff */
[----:B------:R-:W-:Y:S02]  /*99c0*/  LOP3.LUT R13, R13, 0x1, RZ, 0xc0, !PT ;  /* 0x000000010d0d7812 */ /* 0x000fe400078ec0ff */
[----:B------:R-:W-:Y:S02]  /*99d0*/  IADD3 R23, P2, P3, R15, R5, R26 ;  /* 0x000000050f177210 */ /* 0x000fe40007b5e01a */
[----:B-----5:R-:W-:Y:S02]  /*99e0*/  IADD3 R5, P0, P1, R38, -R13, -R2 ;  /* 0x8000000d26057210 */ /* 0x020fe4000791e802 */
[----:B------:R-:W-:-:S02]  /*99f0*/  IADD3.X R0, PT, PT, RZ, RZ, RZ, P2, P3 ;  /* 0x000000ffff007210 */ /* 0x000fc400017e64ff */
[----:B------:R-:W-:Y:S02]  /*9a00*/  IADD3.X R13, PT, PT, RZ, -0x1, R36, P0, P1 ;  /* 0xffffffffff0d7810 */ /* 0x000fe400007e2424 */
[----:B------:R-:W-:Y:S02]  /*9a10*/  IADD3 R26, P0, P1, R5, R0, R27 ;  /* 0x00000000051a7210 */ /* 0x000fe4000791e01b */
[----:B------:R-:W-:Y:S02]  /*9a20*/  LOP3.LUT R0, R13, 0x1, RZ, 0xc0, !PT ;  /* 0x000000010d007812 */ /* 0x000fe400078ec0ff */
[----:B------:R-:W-:Y:S02]  /*9a30*/  IADD3.X R27, PT, PT, RZ, RZ, RZ, P0, P1 ;  /* 0x000000ffff1b7210 */ /* 0x000fe400007e24ff */
[----:B------:R-:W-:-:S04]  /*9a40*/  IADD3 R0, PT, PT, -R0, R39, -R3 ;  /* 0x0000002700007210 */ /* 0x000fc80007ffe903 */
[----:B------:R-:W-:-:S04]  /*9a50*/  IADD3 R27, PT, PT, R0, R29, R27 ;  /* 0x0000001d001b7210 */ /* 0x000fc80007ffe01b */
[----:B------:R-:W-:-:S13]  /*9a60*/  ISETP.GT.U32.AND P0, PT, R27, R39, PT ;  /* 0x000000271b00720c */ /* 0x000fda0003f04070 */
[----:B------:R-:W-:Y:S05]  /*9a70*/  @P0 BRA `(.L_x_100) ;  /* 0x0000000000840947 */ /* 0x000fea0003800000 */
[----:B------:R-:W-:Y:S01]  /*9a80*/  ISETP.GE.U32.AND P0, PT, R27, R39, PT ;  /* 0x000000271b00720c */ /* 0x000fe20003f06070 */
[----:B------:R-:W-:Y:S02]  /*9a90*/  IMAD.MOV.U32 R15, RZ, RZ, R28 ;  /* 0x000000ffff0f7224 */ /* 0x000fe400078e001c */
[----:B------:R-:W-:-:S10]  /*9aa0*/  IMAD.MOV.U32 R20, RZ, RZ, R37 ;  /* 0x000000ffff147224 */ /* 0x000fd400078e0025 */
        /* <DEDUP_REMOVED lines=30> */
.L_x_100:
[----:B------:R-:W-:Y:S05]  /*9c90*/  BSYNC.RELIABLE B2 ;  /* 0x0000000000027941 */ /* 0x000fea0003800100 */
.L_x_99:
        /* <DEDUP_REMOVED lines=26> */
.L_x_98:
[----:B------:R-:W-:Y:S05]  /*9e40*/  BSYNC.RECONVERGENT B1 ;  /* 0x0000000000017941 */ /* 0x000fea0003800200 */
.L_x_94:
[----:B------:R-:W-:-:S13]  /*9e50*/  ISETP.GT.U32.AND P0, PT, R4, R45, PT ;  /* 0x0000002d0400720c */ /* 0x000fda0003f04070 */
[----:B------:R2:W5:Y:S04]  /*9e60*/  @P0 LDL R5, [R1+0x114] ;  /* 0x0001140001050983 */ /* 0x0005680000100800 */
[----:B------:R2:W5:Y:S01]  /*9e70*/  @P0 LDL R0, [R1+0x118] ;  /* 0x0001180001000983 */ /* 0x0005620000100800 */
[----:B------:R-:W-:Y:S04]  /*9e80*/  BSSY.RECONVERGENT B1, `(.L_x_101) ;  /* 0x00000b2000017945 */ /* 0x000fe80003800200 */
[----:B------:R-:W-:Y:S05]  /*9e90*/  @P0 BRA `(.L_x_102) ;  /* 0x0000000000ac0947 */ /* 0x000fea0003800000 */
[----:B------:R-:W-:Y:S01]  /*9ea0*/  ISETP.GT.U32.AND P0, PT, R45, R4, PT ;  /* 0x000000042d00720c */ /* 0x000fe20003f04070 */
[----:B------:R-:W-:-:S12]  /*9eb0*/  BSSY.RELIABLE B2, `(.L_x_103) ;  /* 0x0000044000027945 */ /* 0x000fd80003800100 */
[----:B------:R-:W-:Y:S05]  /*9ec0*/  @!P0 BRA `(.L_x_104) ;  /* 0x00000000000c8947 */ /* 0x000fea0003800000 */
[----:B-----5:R3:W5:Y:S04]  /*9ed0*/  LDL R5, [R1+0x114] ;  /* 0x0001140001057983 */ /* 0x0207680000100800 */
[----:B------:R3:W5:Y:S01]  /*9ee0*/  LDL R0, [R1+0x118] ;  /* 0x0001180001007983 */ /* 0x0007620000100800 */
[----:B------:R-:W-:Y:S05]  /*9ef0*/  BRA `(.L_x_105) ;  /* 0x0000000000fc7947 */ /* 0x000fea0003800000 */
.L_x_104:
[----:B-----5:R-:W3:Y:S04]  /*9f00*/  LDL R0, [R1+0x118] ;  /* 0x0001180001007983 */ /* 0x020ee80000100800 */
[----:B------:R4:W5:Y:S01]  /*9f10*/  LDL R5, [R1+0x114] ;  /* 0x0001140001057983 */ /* 0x0009620000100800 */
[----:B---3--:R-:W-:-:S13]  /*9f20*/  ISETP.GT.U32.AND P0, PT, R7, R0, PT ;  /* 0x000000000700720c */ /* 0x008fda0003f04070 */
[----:B------:R-:W-:Y:S05]  /*9f30*/  @P0 BREAK.RELIABLE B2 ;  /* 0x0000000000020942 */ /* 0x000fea0003800100 */
[----:B----4-:R-:W-:Y:S05]  /*9f40*/  @P0 BRA `(.L_x_102) ;  /* 0x0000000000800947 */ /* 0x010fea0003800000 */
[----:B------:R-:W-:-:S13]  /*9f50*/  ISETP.GE.U32.AND P0, PT, R7, R0, PT ;  /* 0x000000000700720c */ /* 0x000fda0003f06070 */
[----:B------:R-:W-:Y:S05]  /*9f60*/  @!P0 BRA `(.L_x_105) ;  /* 0x0000000000e08947 */ /* 0x000fea0003800000 */
[----:B-----5:R-:W-:-:S13]  /*9f70*/  ISETP.GT.U32.AND P0, PT, R6, R5, PT ;  /* 0x000000050600720c */ /* 0x020fda0003f04070 */
[----:B------:R-:W-:Y:S05]  /*9f80*/  @P0 BREAK.RELIABLE B2 ;  /* 0x0000000000020942 */ /* 0x000fea0003800100 */
[----:B------:R-:W-:Y:S05]  /*9f90*/  @P0 BRA `(.L_x_102) ;  /* 0x00000000006c0947 */ /* 0x000fea0003800000 */
[----:B------:R-:W-:-:S13]  /*9fa0*/  ISETP.GE.U32.AND P0, PT, R6, R5, PT ;  /* 0x000000050600720c */ /* 0x000fda0003f06070 */
[----:B------:R-:W-:Y:S05]  /*9fb0*/  @!P0 BRA `(.L_x_105) ;  /* 0x0000000000cc8947 */ /* 0x000fea0003800000 */
[----:B------:R-:W3:Y:S02]  /*9fc0*/  LDL R24, [R1+0x110] ;  /* 0x0001100001187983 */ /* 0x000ee40000100800 */
[----:B---3--:R-:W-:-:S13]  /*9fd0*/  ISETP.GT.U32.AND P0, PT, R9, R24, PT ;  /* 0x000000180900720c */ /* 0x008fda0003f04070 */
[----:B------:R-:W-:Y:S05]  /*9fe0*/  @P0 BREAK.RELIABLE B2 ;  /* 0x0000000000020942 */ /* 0x000fea0003800100 */
[----:B------:R-:W-:Y:S05]  /*9ff0*/  @P0 BRA `(.L_x_102) ;  /* 0x0000000000540947 */ /* 0x000fea0003800000 */
[----:B------:R-:W-:-:S13]  /*a000*/  ISETP.GE.U32.AND P0, PT, R9, R24, PT ;  /* 0x000000180900720c */ /* 0x000fda0003f06070 */
[----:B------:R-:W-:Y:S05]  /*a010*/  @!P0 BRA `(.L_x_105) ;  /* 0x0000000000b48947 */ /* 0x000fea0003800000 */
[----:B------:R-:W3:Y:S02]  /*a020*/  LDL.64 R24, [R1+0x108] ;  /* 0x0001080001187983 */ /* 0x000ee40000100a00 */
[----:B---3--:R-:W-:-:S13]  /*a030*/  ISETP.GT.U32.AND P0, PT, R8, R25, PT ;  /* 0x000000190800720c */ /* 0x008fda0003f04070 */
        /* <DEDUP_REMOVED lines=13> */
[----:B------:R-:W-:-:S04]  /*a110*/  ISETP.GE.U32.AND P0, PT, R12, R24, PT ;  /* 0x000000180c00720c */ /* 0x000fc80003f06070 */
[----:B------:R-:W-:-:S13]  /*a120*/  ISETP.LT.U32.OR P0, PT, R10, R25, !P0 ;  /* 0x000000190a00720c */ /* 0x000fda0004701470 */
[----:B------:R-:W-:Y:S05]  /*a130*/  @!P0 BREAK.RELIABLE B2 ;  /* 0x0000000000028942 */ /* 0x000fea0003800100 */
[----:B------:R-:W-:Y:S05]  /*a140*/  @P0 BRA `(.L_x_105) ;  /* 0x0000000000680947 */ /* 0x000fea0003800000 */
.L_x_102:
[----:B------:R-:W3:Y:S04]  /*a150*/  LDL.64 R56, [R1+0x100] ;  /* 0x0001000001387983 */ /* 0x000ee80000100a00 */
[----:B------:R-:W4:Y:S04]  /*a160*/  LDL.64 R24, [R1+0x108] ;  /* 0x0001080001187983 */ /* 0x000f280000100a00 */
[----:B------:R-:W2:Y:S01]  /*a170*/  LDL R13, [R1+0x110] ;  /* 0x00011000010d7983 */ /* 0x000ea20000100800 */
[----:B---3--:R-:W-:-:S05]  /*a180*/  IADD3 R34, P0, PT, R12, -R56, RZ ;  /* 0x800000380c227210 */ /* 0x008fca0007f1e0ff */
[----:B------:R-:W-:-:S05]  /*a190*/  IMAD.X R35, RZ, RZ, -0x1, P0 ;  /* 0xffffffffff237424 */ /* 0x000fca00000e06ff */
[----:B------:R-:W-:-:S04]  /*a1a0*/  LOP3.LUT R35, R35, 0x1, RZ, 0xc0, !PT ;  /* 0x0000000123237812 */ /* 0x000fc800078ec0ff */
[----:B------:R-:W-:-:S04]  /*a1b0*/  IADD3 R35, P0, P1, R10, -R35, -R57 ;  /* 0x800000230a237210 */ /* 0x000fc8000791e839 */
[----:B------:R-:W-:-:S04]  /*a1c0*/  IADD3.X R32, PT, PT, RZ, -0x1, R36, P0, P1 ;  /* 0xffffffffff207810 */ /* 0x000fc800007e2424 */
[----:B------:R-:W-:-:S04]  /*a1d0*/  LOP3.LUT R32, R32, 0x1, RZ, 0xc0, !PT ;  /* 0x0000000120207812 */ /* 0x000fc800078ec0ff */
[----:B----4-:R-:W-:-:S04]  /*a1e0*/  IADD3 R32, P0, P1, R11, -R32, -R24 ;  /* 0x800000200b207210 */ /* 0x010fc8000791e818 */
[----:B------:R-:W-:-:S04]  /*a1f0*/  IADD3.X R33, PT, PT, RZ, -0x1, R36, P0, P1 ;  /* 0xffffffffff217810 */ /* 0x000fc800007e2424 */
[----:B------:R-:W-:-:S04]  /*a200*/  LOP3.LUT R33, R33, 0x1, RZ, 0xc0, !PT ;  /* 0x0000000121217812 */ /* 0x000fc800078ec0ff */
[----:B------:R-:W-:-:S04]  /*a210*/  IADD3 R33, P0, P1, R8, -R33, -R25 ;  /* 0x8000002108217210 */ /* 0x000fc8000791e819 */
[----:B------:R-:W-:-:S04]  /*a220*/  IADD3.X R30, PT, PT, RZ, -0x1, R36, P0, P1 ;  /* 0xffffffffff1e7810 */ /* 0x000fc800007e2424 */
[----:B------:R-:W-:-:S04]  /*a230*/  LOP3.LUT R30, R30, 0x1, RZ, 0xc0, !PT ;  /* 0x000000011e1e7812 */ /* 0x000fc800078ec0ff */
[----:B--2---:R-:W-:-:S04]  /*a240*/  IADD3 R30, P0, P1, R9, -R30, -R13 ;  /* 0x8000001e091e7210 */ /* 0x004fc8000791e80d */
[----:B------:R-:W-:-:S04]  /*a250*/  IADD3.X R31, PT, PT, RZ, -0x1, R36, P0, P1 ;  /* 0xffffffffff1f7810 */ /* 0x000fc800007e2424 */
[----:B------:R-:W-:-:S04]  /*a260*/  LOP3.LUT R31, R31, 0x1, RZ, 0xc0, !PT ;  /* 0x000000011f1f7812 */ /* 0x000fc800078ec0ff */
[----:B-----5:R-:W-:-:S04]  /*a270*/  IADD3 R31, P0, P1, R6, -R31, -R5 ;  /* 0x8000001f061f7210 */ /* 0x020fc8000791e805 */
[----:B------:R-:W-:-:S04]  /*a280*/  IADD3.X R28, PT, PT, RZ, -0x1, R36, P0, P1 ;  /* 0xffffffffff1c7810 */ /* 0x000fc800007e2424 */
[----:B------:R-:W-:-:S04]  /*a290*/  LOP3.LUT R28, R28, 0x1, RZ, 0xc0, !PT ;  /* 0x000000011c1c7812 */ /* 0x000fc800078ec0ff */
[----:B------:R-:W-:-:S04]  /*a2a0*/  IADD3 R28, P0, P1, R7, -R28, -R0 ;  /* 0x8000001c071c7210 */ /* 0x000fc8000791e800 */
[----:B------:R-:W-:-:S04]  /*a2b0*/  IADD3.X R29, PT, PT, RZ, -0x1, R36, P0, P1 ;  /* 0xffffffffff1d7810 */ /* 0x000fc800007e2424 */
[----:B------:R-:W-:-:S04]  /*a2c0*/  LOP3.LUT R29, R29, 0x1, RZ, 0xc0, !PT ;  /* 0x000000011d1d7812 */ /* 0x000fc800078ec0ff */
[----:B------:R-:W-:Y:S01]  /*a2d0*/  IADD3 R29, PT, PT, R4, -R29, -R45 ;  /* 0x8000001d041d7210 */ /* 0x000fe20007ffe82d */
[----:B------:R-:W-:Y:S06]  /*a2e0*/  BRA `(.L_x_106) ;  /* 0x0000000400ac7947 */ /* 0x000fec0003800000 */
.L_x_105:
[----:B------:R-:W-:Y:S05]  /*a2f0*/  BSYNC.RELIABLE B2 ;  /* 0x0000000000027941 */ /* 0x000fea0003800100 */
.L_x_103:
[----:B------:R-:W4:Y:S01]  /*a300*/  LDL.64 R56, [R1+0x100] ;  /* 0x0001000001387983 */ /* 0x000f220000100a00 */
[----:B------:R-:W4:Y:S03]  /*a310*/  LDC.64 R42, c[0x3][RZ] ;  /* 0x00c00000ff2a7b82 */ /* 0x000f260000000a00 */
[----:B------:R-:W2:Y:S04]  /*a320*/  LDL.64 R24, [R1+0x108] ;  /* 0x0001080001187983 */ /* 0x000ea80000100a00 */
[----:B------:R-:W3:Y:S01]  /*a330*/  LDL R13, [R1+0x110] ;  /* 0x00011000010d7983 */ /* 0x000ee20000100800 */
[----:B------:R-:W2:Y:S01]  /*a340*/  LDC.64 R40, c[0x3][0x8] ;  /* 0x00c00200ff287b82 */ /* 0x000ea20000000a00 */
[----:B------:R-:W-:Y:S07]  /*a350*/  BSSY.RELIABLE B2, `(.L_x_107) ;  /* 0x000004e000027945 */ /* 0x000fee0003800100 */
[----:B------:R-:W3:Y:S08]  /*a360*/  LDC.64 R38, c[0x3][0x10] ;  /* 0x00c00400ff267b82 */ /* 0x000ef00000000a00 */
[----:B------:R-:W0:Y:S01]  /*a370*/  LDC.64 R46, c[0x3][0x18] ;  /* 0x00c00600ff2e7b82 */ /* 0x000e220000000a00 */
[----:B----4-:R-:W-:-:S05]  /*a380*/  IADD3 R33, P0, PT, R42, -R56, RZ ;  /* 0x800000382a217210 */ /* 0x010fca0007f1e0ff */
[----:B------:R-:W-:Y:S02]  /*a390*/  IMAD.X R28, RZ, RZ, -0x1, P0 ;  /* 0xffffffffff1c7424 */ /* 0x000fe400000e06ff */
[----:B------:R-:W-:-:S03]  /*a3a0*/  IMAD.IADD R34, R12, 0x1, R33 ;  /* 0x000000010c227824 */ /* 0x000fc600078e0221 */
[----:B------:R-:W-:-:S04]  /*a3b0*/  LOP3.LUT R28, R28, 0x1, RZ, 0xc0, !PT ;  /* 0x000000011c1c7812 */ /* 0x000fc800078ec0ff */
[----:B------:R-:W-:-:S04]  /*a3c0*/  IADD3 R31, P0, P1, R43, -R28, -R57 ;  /* 0x8000001c2b1f7210 */ /* 0x000fc8000791e839 */
[----:B------:R-:W-:-:S04]  /*a3d0*/  IADD3.X R29, PT, PT, RZ, -0x1, R36, P0, P1 ;  /* 0xffffffffff1d7810 */ /* 0x000fc800007e2424 */
[----:B------:R-:W-:-:S04]  /*a3e0*/  LOP3.LUT R29, R29, 0x1, RZ, 0xc0, !PT ;  /* 0x000000011d1d7812 */ /* 0x000fc800078ec0ff */
[----:B--2---:R-:W-:-:S04]  /*a3f0*/  IADD3 R28, P0, P1, R40, -R29, -R24 ;  /* 0x8000001d281c7210 */ /* 0x004fc8000791e818 */
        /* <DEDUP_REMOVED lines=10> */
[----:B---3--:R-:W-:Y:S02]  /*a4a0*/  IADD3 R31, P0, P1, R38, -R31, -R13 ;  /* 0x8000001f261f7210 */ /* 0x008fe4000791e80d */
[----:B------:R-:W-:-:S02]  /*a4b0*/  IADD3.X R29, PT, PT, RZ, RZ, RZ, P2, P3 ;  /* 0x000000ffff1d7210 */ /* 0x000fc400017e64ff */
[----:B------:R-:W-:Y:S02]  /*a4c0*/  IADD3.X R30, PT, PT, RZ, -0x1, R36, P0, P1 ;  /* 0xffffffffff1e7810 */ /* 0x000fe400007e2424 */
[----:B------:R-:W-:Y:S02]  /*a4d0*/  IADD3 R33, P0, P1, R32, R29, R8 ;  /* 0x0000001d20217210 */ /* 0x000fe4000791e008 */
[----:B------:R-:W-:Y:S02]  /*a4e0*/  LOP3.LUT R30, R30, 0x1, RZ, 0xc0, !PT ;  /* 0x000000011e1e7812 */ /* 0x000fe400078ec0ff */
[----:B------:R-:W-:Y:S02]  /*a4f0*/  IADD3.X R28, PT, PT, RZ, RZ, RZ, P0, P1 ;  /* 0x000000ffff1c7210 */ /* 0x000fe400007e24ff */
[----:B-----5:R-:W-:Y:S02]  /*a500*/  IADD3 R30, P0, P1, R39, -R30, -R5 ;  /* 0x8000001e271e7210 */ /* 0x020fe4000791e805 */
[----:B------:R-:W-:-:S02]  /*a510*/  IADD3 R44, P2, P3, R31, R28, R9 ;  /* 0x0000001c1f2c7210 */ /* 0x000fc40007b5e009 */
[----:B------:R-:W-:Y:S02]  /*a520*/  IADD3.X R31, PT, PT, RZ, -0x1, R36, P0, P1 ;  /* 0xffffffffff1f7810 */ /* 0x000fe400007e2424 */
[----:B------:R-:W-:Y:S02]  /*a530*/  IADD3.X R29, PT, PT, RZ, RZ, RZ, P2, P3 ;  /* 0x000000ffff1d7210 */ /* 0x000fe400017e64ff */
[----:B------:R-:W-:Y:S02]  /*a540*/  LOP3.LUT R31, R31, 0x1, RZ, 0xc0, !PT ;  /* 0x000000011f1f7812 */ /* 0x000fe400078ec0ff */
[----:B------:R-:W-:Y:S02]  /*a550*/  IADD3 R50, P2, P3, R30, R29, R6 ;  /* 0x0000001d1e327210 */ /* 0x000fe40007b5e006 */
[----:B0-----:R-:W-:Y:S02]  /*a560*/  IADD3 R29, P0, P1, R46, -R31, -R0 ;  /* 0x8000001f2e1d7210 */ /* 0x001fe4000791e800 */
        /* <DEDUP_REMOVED lines=11> */
[----:B------:R-:W-:Y:S02]  /*a620*/  IMAD.MOV.U32 R30, RZ, RZ, R44 ;  /* 0x000000ffff1e7224 */ /* 0x000fe400078e002c */
[----:B------:R-:W-:Y:S02]  /*a630*/  IMAD.MOV.U32 R31, RZ, RZ, R50 ;  /* 0x000000ffff1f7224 */ /* 0x000fe400078e0032 */
[----:B------:R-:W-:-:S06]  /*a640*/  IMAD.MOV.U32 R28, RZ, RZ, R51 ;  /* 0x000000ffff1c7224 */ /* 0x000fcc00078e0033 */
        /* <DEDUP_REMOVED lines=30> */
.L_x_108:
[----:B------:R-:W-:Y:S05]  /*a830*/  BSYNC.RELIABLE B2 ;  /* 0x0000000000027941 */ /* 0x000fea0003800100 */
.L_x_107:
[----:B------:R-:W-:-:S05]  /*a840*/  IADD3 R34, P0, PT, R34, -R42, RZ ;  /* 0x8000002a22227210 */ /* 0x000fca0007f1e0ff */
[----:B------:R-:W-:-:S05]  /*a850*/  IMAD.X R28, RZ, RZ, -0x1, P0 ;  /* 0xffffffffff1c7424 */ /* 0x000fca00000e06ff */
[----:B------:R-:W-:-:S04]  /*a860*/  LOP3.LUT R28, R28, 0x1, RZ, 0xc0, !PT ;  /* 0x000000011c1c7812 */ /* 0x000fc800078ec0ff */
[----:B------:R-:W-:-:S04]  /*a870*/  IADD3 R35, P0, P1, R35, -R28, -R43 ;  /* 0x8000001c23237210 */ /* 0x000fc8000791e82b */
[----:B------:R-:W-:-:S04]  /*a880*/  IADD3.X R31, PT, PT, RZ, -0x1, R36, P0, P1 ;  /* 0xffffffffff1f7810 */ /* 0x000fc800007e2424 */
        /* <DEDUP_REMOVED lines=16> */
[----:B------:R-:W-:-:S07]  /*a990*/  IADD3 R29, PT, PT, R29, -R47, -R38 ;  /* 0x8000002f1d1d7210 */ /* 0x000fce0007ffe826 */
.L_x_106:
[----:B------:R-:W-:Y:S05]  /*a9a0*/  BSYNC.RECONVERGENT B1 ;  /* 0x0000000000017941 */ /* 0x000fea0003800200 */
.L_x_101:
[----:B------:R-:W2:Y:S08]  /*a9b0*/  LDC.64 R38, c[0x3][RZ] ;  /* 0x00c00000ff267b82 */ /* 0x000eb00000000a00 */
[----:B------:R-:W3:Y:S08]  /*a9c0*/  LDC.64 R40, c[0x3][0x8] ;  /* 0x00c00200ff287b82 */ /* 0x000ef00000000a00 */
[----:B------:R-:W4:Y:S08]  /*a9d0*/  LDC.64 R42, c[0x3][0x10] ;  /* 0x00c00400ff2a7b82 */ /* 0x000f300000000a00 */
[----:B------:R-:W5:Y:S01]  /*a9e0*/  LDC.64 R46, c[0x3][0x18] ;  /* 0x00c00600ff2e7b82 */ /* 0x000f620000000a00 */
[C---:B--2---:R-:W-:Y:S01]  /*a9f0*/  ISETP.GE.U32.AND P0, PT, R38.reuse, 0x2, PT ;  /* 0x000000022600780c */ /* 0x044fe20003f06070 */
[----:B------:R2:W-:Y:S04]  /*aa00*/  STL [R1+0x4], R39 ;  /* 0x0000042701007387 */ /* 0x0005e80000100800 */
[----:B---3--:R2:W-:Y:S08]  /*aa10*/  STL.64 [R1+0x8], R40 ;  /* 0x0000082801007387 */ /* 0x0085f00000100a00 */
[----:B------:R-:W-:Y:S01]  /*aa20*/  @P0 VIADD R38, R38, 0xfffffffe ;  /* 0xfffffffe26260836 */ /* 0x000fe20000000000 */
[----:B----4-:R2:W-:Y:S04]  /*aa30*/  STL.64 [R1+0x10], R42 ;  /* 0x0000102a01007387 */ /* 0x0105e80000100a00 */
[----:B------:R2:W-:Y:S04]  /*aa40*/  @P0 STL [R1], R38 ;  /* 0x0000002601000387 */ /* 0x0005e80000100800 */
[----:B-----5:R2:W-:Y:S01]  /*aa50*/  STL.64 [R1+0x18], R46 ;  /* 0x0000182e01007387 */ /* 0x0205e20000100a00 */
[----:B------:R-:W-:Y:S05]  /*aa60*/  @P0 BRA `(.L_x_109) ;  /* 0x0000000000880947 */ /* 0x000fea0003800000 */
[----:B------:R-:W-:Y:S01]  /*aa70*/  IMAD.MOV.U32 R44, RZ, RZ, -0x2 ;  /* 0xfffffffeff2c7424 */ /* 0x000fe200078e00ff */
[----:B------:R-:W-:Y:S01]  /*aa80*/  ISETP.NE.AND P0, PT, R39, RZ, PT ;  /* 0x000000ff2700720c */ /* 0x000fe20003f05270 */
[----:B--2---:R-:W-:-:S03]  /*aa90*/  IMAD.MOV.U32 R38, RZ, RZ, 0x1 ;  /* 0x00000001ff267424 */ /* 0x004fc600078e00ff */
[----:B------:R2:W-:Y:S09]  /*aaa0*/  STL [R1], R44 ;  /* 0x0000002c01007387 */ /* 0x0005f20000100800 */
        /* <DEDUP_REMOVED lines=26> */
.L_x_110:
[----:B------:R-:W-:-:S05]  /*ac50*/  IMAD.U32 R37, R38, 0x4, R1 ;  /* 0x0000000426257824 */ /* 0x000fca00078e0001 */
[----:B---3--:R-:W3:Y:S02]  /*ac60*/  LDL R36, [R37] ;  /* 0x0000000025247983 */ /* 0x008ee40000100800 */
[----:B---3--:R-:W-:-:S05]  /*ac70*/  VIADD R36, R36, 0xffffffff ;  /* 0xffffffff24247836 */ /* 0x008fca0000000000 */
[----:B------:R4:W-:Y:S02]  /*ac80*/  STL [R37], R36 ;  /* 0x0000002425007387 */ /* 0x0009e40000100800 */
.L_x_109:
[----:B------:R0:W-:Y:S01]  /*ac90*/  STL.64 [R1+0x20], R34 ;  /* 0x0000202201007387 */ /* 0x0001e20000100a00 */
[----:B------:R-:W-:Y:S01]  /*aca0*/  BSSY.RECONVERGENT B1, `(.L_x_111) ;  /* 0x00001fe000017945 */ /* 0x000fe20003800200 */
[----:B------:R-:W-:Y:S01]  /*acb0*/  IMAD.MOV.U32 R51, RZ, RZ, 0x1 ;  /* 0x00000001ff337424 */ /* 0x000fe200078e00ff */
[----:B------:R-:W-:Y:S01]  /*acc0*/  CS2R R52, SRZ ;  /* 0x0000000000347805 */ /* 0x000fe2000001ff00 */
[----:B------:R0:W-:Y:S01]  /*acd0*/  STL.64 [R1+0x28], R32 ;  /* 0x0000282001007387 */ /* 0x0001e20000100a00 */
[----:B--2---:R-:W-:Y:S01]  /*ace0*/  IMAD.MOV.U32 R44, RZ, RZ, RZ ;  /* 0x000000ffff2c7224 */ /* 0x004fe200078e00ff */
[----:B------:R-:W-:Y:S01]  /*acf0*/  CS2R R46, SRZ ;  /* 0x00000000002e7805 */ /* 0x000fe2000001ff00 */
[----:B------:R-:W-:Y:S01]  /*ad00*/  IMAD.MOV.U32 R50, RZ, RZ, RZ ;  /* 0x000000ffff327224 */ /* 0x000fe200078e00ff */
[----:B------:R0:W-:Y:S01]  /*ad10*/  STL.64 [R1+0x30], R30 ;  /* 0x0000301e01007387 */ /* 0x0001e20000100a00 */
[----:B------:R-:W-:Y:S01]  /*ad20*/  IMAD.MOV.U32 R62, RZ, RZ, RZ ;  /* 0x000000ffff3e7224 */ /* 0x000fe200078e00ff */
[----:B------:R-:W-:Y:S01]  /*ad30*/  CS2R R42, SRZ ;  /* 0x00000000002a7805 */ /* 0x000fe2000001ff00 */
[----:B------:R-:W-:Y:S01]  /*ad40*/  IMAD.MOV.U32 R65, RZ, RZ, RZ ;  /* 0x000000ffff417224 */ /* 0x000fe200078e00ff */
[----:B------:R0:W-:Y:S01]  /*ad50*/  STL.64 [R1+0x38], R28 ;  /* 0x0000381c01007387 */ /* 0x0001e20000100a00 */
[----:B------:R-:W-:-:S02]  /*ad60*/  CS2R R40, SRZ ;  /* 0x0000000000287805 */ /* 0x000fc4000001ff00 */
[----:B------:R-:W-:Y:S01]  /*ad70*/  CS2R R38, SRZ ;  /* 0x0000000000267805 */ /* 0x000fe2000001ff00 */
[----:B----4-:R-:W-:Y:S02]  /*ad80*/  IMAD.MOV.U32 R37, RZ, RZ, RZ ;  /* 0x000000ffff257224 */ /* 0x010fe400078e00ff */
[----:B---3--:R-:W-:-:S07]  /*ad90*/  IMAD.MOV.U32 R36, RZ, RZ, 0x1 ;  /* 0x00000001ff247424 */ /* 0x008fce00078e00ff */
.L_x_133:
[----:B------:R-:W-:-:S05]  /*ada0*/  SHF.R.U32.HI R54, RZ, 0x5, R44 ;  /* 0x00000005ff367819 */ /* 0x000fca000001162c */
[----:B------:R-:W-:-:S05]  /*adb0*/  IMAD R54, R54, 0x4, R1 ;  /* 0x0000000436367824 */ /* 0x000fca00078e0201 */
[----:B------:R-:W2:Y:S01]  /*adc0*/  LDL R55, [R54] ;  /* 0x0000000036377983 */ /* 0x000ea20000100800 */
[----:B------:R-:W-:Y:S01]  /*add0*/  BSSY.RECONVERGENT B2, `(.L_x_112) ;  /* 0x00000f9000027945 */ /* 0x000fe20003800200 */
[----:B--2---:R-:W-:-:S04]  /*ade0*/  SHF.R.W.U32.HI R55, RZ, R44, R55 ;  /* 0x0000002cff377219 */ /* 0x004fc80000011e37 */
        /* <DEDUP_REMOVED lines=8> */
.L_x_122:
[----:B------:R-:W-:-:S04]  /*ae70*/  SHF.R.U32.HI R54, RZ, 0x5, R66 ;  /* 0x00000005ff367819 */ /* 0x000fc80000011642 */
[----:B------:R-:W-:-:S05]  /*ae80*/  LEA R54, R54, UR15, 0x2 ;  /* 0x0000000f36367c11 */ /* 0x000fca000f8e10ff */
        /* <DEDUP_REMOVED lines=9> */
[----:B------:R-:W2:Y:S01]  /*af20*/  LDC R58, c[0x3][0x1c] ;  /* 0x00c00700ff3a7b82 */ /* 0x000ea20000000800 */
[----:B------:R-:W-:Y:S01]  /*af30*/  BSSY.RELIABLE B4, `(.L_x_116) ;  /* 0x0000059000047945 */ /* 0x000fe20003800100 */
[----:B------:R-:W-:Y:S02]  /*af40*/  IMAD.MOV.U32 R55, RZ, RZ, R38 ;  /* 0x000000ffff377224 */ /* 0x000fe400078e0026 */
[----:B------:R-:W-:Y:S01]  /*af50*/  ISETP.GE.U32.AND P0, PT, R63, R36, PT ;  /* 0x000000243f00720c */ /* 0x000fe20003f06070 */
[----:B------:R-:W-:Y:S02]  /*af60*/  IMAD.MOV.U32 R59, RZ, RZ, R39 ;  /* 0x000000ffff3b7224 */ /* 0x000fe400078e0027 */
[----:B------:R-:W-:Y:S01]  /*af70*/  IMAD.MOV.U32 R60, RZ, RZ, R40 ;  /* 0x000000ffff3c7224 */ /* 0x000fe200078e0028 */
[----:B------:R-:W-:Y:S01]  /*af80*/  SEL R36, RZ, 0x1, P0 ;  /* 0x00000001ff247807 */ /* 0x000fe20000000000 */
[----:B------:R-:W-:-:S02]  /*af90*/  IMAD.MOV.U32 R61, RZ, RZ, R41 ;  /* 0x000000ffff3d7224 */ /* 0x000fc400078e0029 */
[----:B------:R-:W-:Y:S01]  /*afa0*/  IMAD.MOV.U32 R64, RZ, RZ, R42 ;  /* 0x000000ffff407224 */ /* 0x000fe200078e002a */
        /* <DEDUP_REMOVED lines=12> */
[----:B------:R-:W-:-:S04]  /*b070*/  IADD3 R43, PT, PT, R46, R43, R36 ;  /* 0x0000002b2e2b7210 */ /* 0x000fc80007ffe024 */
[----:B--2---:R-:W-:-:S13]  /*b080*/  ISETP.GT.U32.AND P0, PT, R43, R58, PT ;  /* 0x0000003a2b00720c */ /* 0x004fda0003f04070 */
[----:B------:R-:W-:Y:S05]  /*b090*/  @P0 BRA `(.L_x_117) ;  /* 0x0000000400080947 */ /* 0x000fea0003800000 */
[----:B------:R-:W-:Y:S01]  /*b0a0*/  ISETP.GE.U32.AND P0, PT, R43, R58, PT ;  /* 0x0000003a2b00720c */ /* 0x000fe20003f06070 */
[----:B------:R-:W-:Y:S01]  /*b0b0*/  IMAD.MOV.U32 R40, RZ, RZ, R70 ;  /* 0x000000ffff287224 */ /* 0x000fe200078e0046 */
[----:B------:R-:W-:Y:S01]  /*b0c0*/  IADD3 R42, PT, PT, R47, R67, R42 ;  /* 0x000000432f2a7210 */ /* 0x000fe20007ffe02a */
[----:B------:R-:W-:Y:S02]  /*b0d0*/  IMAD.MOV.U32 R41, RZ, RZ, R71 ;  /* 0x000000ffff297224 */ /* 0x000fe400078e0047 */
[----:B------:R-:W-:Y:S02]  /*b0e0*/  IMAD.MOV.U32 R38, RZ, RZ, R68 ;  /* 0x000000ffff267224 */ /* 0x000fe400078e0044 */
[----:B------:R-:W-:Y:S02]  /*b0f0*/  IMAD.MOV.U32 R39, RZ, RZ, R69 ;  /* 0x000000ffff277224 */ /* 0x000fe400078e0045 */
[----:B------:R-:W-:-:S04]  /*b100*/  IMAD.MOV.U32 R36, RZ, RZ, R63 ;  /* 0x000000ffff247224 */ /* 0x000fc800078e003f */
[----:B------:R-:W-:Y:S05]  /*b110*/  @!P0 BREAK.RELIABLE B4 ;  /* 0x0000000000048942 */ /* 0x000fea0003800100 */
[----:B------:R-:W-:Y:S05]  /*b120*/  @!P0 BRA `(.L_x_115) ;  /* 0x0000000400748947 */ /* 0x000fea0003800000 */
[----:B------:R-:W-:Y:S01]  /*b130*/  IADD3 R38, P0, P2, R53, R54, R55 ;  /* 0x0000003635267210 */ /* 0x000fe20007a1e037 */
[----:B------:R-:W2:Y:S03]  /*b140*/  LDC R71, c[0x3][0x18] ;  /* 0x00c00600ff477b82 */ /* 0x000ea60000000800 */
        /* <DEDUP_REMOVED lines=8> */
[----:B--2---:R-:W-:-:S13]  /*b1d0*/  ISETP.GT.U32.AND P0, PT, R42, R71, PT ;  /* 0x000000472a00720c */ /* 0x004fda0003f04070 */
[----:B------:R-:W-:Y:S05]  /*b1e0*/  @P0 BRA `(.L_x_117) ;  /* 0x0000000000b40947 */ /* 0x000fea0003800000 */
[----:B------:R-:W-:Y:S01]  /*b1f0*/  ISETP.GE.U32.AND P0, PT, R42, R71, PT ;  /* 0x000000472a00720c */ /* 0x000fe20003f06070 */
[----:B------:R-:W-:-:S12]  /*b200*/  IMAD.MOV.U32 R36, RZ, RZ, R63 ;  /* 0x000000ffff247224 */ /* 0x000fd800078e003f */
[----:B------:R-:W-:Y:S05]  /*b210*/  @!P0 BREAK.RELIABLE B4 ;  /* 0x0000000000048942 */ /* 0x000fea0003800100 */
[----:B------:R-:W-:Y:S05]  /*b220*/  @!P0 BRA `(.L_x_115) ;  /* 0x0000000400348947 */ /* 0x000fea0003800000 */
[----:B------:R-:W2:Y:S01]  /*b230*/  LDC R36, c[0x3][0x14] ;  /* 0x00c00500ff247b82 */ /* 0x000ea20000000800 */
        /* <DEDUP_REMOVED lines=31> */
[----:B------:R-:W2:Y:S02]  /*b430*/  LDC R36, c[0x3][0x4] ;  /* 0x00c00100ff247b82 */ /* 0x000ea40000000800 */
[----:B--2---:R-:W-:-:S13]  /*b440*/  ISETP.GT.U32.AND P0, PT, R37, R36, PT ;  /* 0x000000242500720c */ /* 0x004fda0003f04070 */
[----:B------:R-:W-:Y:S05]  /*b450*/  @P0 BRA `(.L_x_117) ;  /* 0x0000000000180947 */ /* 0x000fea0003800000 */
[----:B------:R-:W2:Y:S02]  /*b460*/  LDCU UR6, c[0x3][URZ] ;  /* 0x00c00000ff0677ac */ /* 0x000ea40008000800 */
[----:B--2---:R-:W-:-:S04]  /*b470*/  ISETP.GE.U32.AND P0, PT, R63, UR6, PT ;  /* 0x000000063f007c0c */ /* 0x004fc8000bf06070 */
[----:B------:R-:W-:Y:S01]  /*b480*/  ISETP.LT.U32.OR P0, PT, R37, R36, !P0 ;  /* 0x000000242500720c */ /* 0x000fe20004701470 */
[----:B------:R-:W-:-:S12]  /*b490*/  IMAD.MOV.U32 R36, RZ, RZ, R63 ;  /* 0x000000ffff247224 */ /* 0x000fd800078e003f */
[----:B------:R-:W-:Y:S05]  /*b4a0*/  @P0 BREAK.RELIABLE B4 ;  /* 0x0000000000040942 */ /* 0x000fea0003800100 */
[----:B------:R-:W-:Y:S05]  /*b4b0*/  @P0 BRA `(.L_x_115) ;  /* 0x0000000000900947 */ /* 0x000fea0003800000 */
.L_x_117:
[----:B------:R-:W-:Y:S05]  /*b4c0*/  BSYNC.RELIABLE B4 ;  /* 0x0000000000047941 */ /* 0x000fea0003800100 */
.L_x_116:
[----:B------:R-:W2:Y:S01]  /*b4d0*/  LDCU.128 UR8, c[0x3][URZ] ;  /* 0x00c00000ff0877ac */ /* 0x000ea20008000c00 */
[----:B------:R-:W-:Y:S01]  /*b4e0*/  IADD3 R55, P3, P4, R53, R54, R55 ;  /* 0x0000003635377210 */ /* 0x000fe20007c7e037 */
[----:B------:R-:W3:Y:S03]  /*b4f0*/  LDCU UR6, c[0x3][0x18] ;  /* 0x00c00300ff0677ac */ /* 0x000ee60008000800 */
[----:B------:R-:W-:-:S04]  /*b500*/  IADD3.X R40, PT, PT, RZ, RZ, RZ, P3, P4 ;  /* 0x000000ffff287210 */ /* 0x000fc80001fe84ff */
[----:B------:R-:W-:-:S04]  /*b510*/  IADD3 R40, P3, P4, R62, R40, R59 ;  /* 0x000000283e287210 */ /* 0x000fc80007c7e03b */
[----:B------:R-:W-:-:S04]  /*b520*/  IADD3.X R41, PT, PT, RZ, RZ, RZ, P3, P4 ;  /* 0x000000ffff297210 */ /* 0x000fc80001fe84ff */
[----:B------:R-:W-:Y:S02]  /*b530*/  IADD3 R41, P3, P4, R65, R41, R60 ;  /* 0x0000002941297210 */ /* 0x000fe40007c7e03c */
[----:B--2---:R-:W-:Y:S01]  /*b540*/  IADD3 R36, P0, PT, R63, -UR8, RZ ;  /* 0x800000083f247c10 */ /* 0x004fe2000ff1e0ff */
[----:B------:R-:W-:Y:S01]  /*b550*/  IMAD.MOV.U32 R63, RZ, RZ, -0x1 ;  /* 0xffffffffff3f7424 */ /* 0x000fe200078e00ff */
[----:B------:R-:W-:-:S03]  /*b560*/  IADD3.X R42, PT, PT, RZ, RZ, RZ, P3, P4 ;  /* 0x000000ffff2a7210 */ /* 0x000fc60001fe84ff */
[----:B------:R-:W-:Y:S01]  /*b570*/  IMAD.X R38, RZ, RZ, -0x1, P0 ;  /* 0xffffffffff267424 */ /* 0x000fe200000e06ff */
[----:B------:R-:W-:-:S04]  /*b580*/  IADD3 R42, P3, P4, R52, R42, R61 ;  /* 0x0000002a342a7210 */ /* 0x000fc80007c7e03d */
[----:B------:R-:W-:-:S04]  /*b590*/  LOP3.LUT R38, R38, 0x1, RZ, 0xc0, !PT ;  /* 0x0000000126267812 */ /* 0x000fc800078ec0ff */
[----:B------:R-:W-:Y:S01]  /*b5a0*/  IADD3 R37, P0, P2, R37, -UR9, -R38 ;  /* 0x8000000925257c10 */ /* 0x000fe2000fa1e826 */
[----:B------:R-:W2:Y:S03]  /*b5b0*/  LDCU.64 UR8, c[0x3][0x10] ;  /* 0x00c00200ff0877ac */ /* 0x000ea60008000a00 */
        /* <DEDUP_REMOVED lines=8> */
[----:B--2---:R-:W-:-:S04]  /*b640*/  IADD3 R40, P0, P2, R41, -UR8, -R40 ;  /* 0x8000000829287c10 */ /* 0x004fc8000fa1e828 */
[----:B------:R-:W-:-:S04]  /*b650*/  IADD3.X R41, PT, PT, RZ, -0x1, R63, P0, P2 ;  /* 0xffffffffff297810 */ /* 0x000fc800007e443f */
[----:B------:R-:W-:-:S04]  /*b660*/  LOP3.LUT R41, R41, 0x1, RZ, 0xc0, !PT ;  /* 0x0000000129297812 */ /* 0x000fc800078ec0ff */
[----:B------:R-:W-:Y:S02]  /*b670*/  IADD3 R41, P0, P2, R42, -UR9, -R41 ;  /* 0x800000092a297c10 */ /* 0x000fe4000fa1e829 */
[----:B------:R-:W-:Y:S02]  /*b680*/  IADD3.X R42, PT, PT, RZ, RZ, RZ, P3, P4 ;  /* 0x000000ffff2a7210 */ /* 0x000fe40001fe84ff */
[----:B------:R-:W-:Y:S02]  /*b690*/  IADD3.X R55, PT, PT, RZ, -0x1, R63, P0, P2 ;  /* 0xffffffffff377810 */ /* 0x000fe400007e443f */
[----:B------:R-:W-:Y:S02]  /*b6a0*/  IADD3 R42, PT, PT, R47, R42, R64 ;  /* 0x0000002a2f2a7210 */ /* 0x000fe40007ffe040 */
[----:B------:R-:W-:-:S04]  /*b6b0*/  LOP3.LUT R55, R55, 0x1, RZ, 0xc0, !PT ;  /* 0x0000000137377812 */ /* 0x000fc800078ec0ff */
[----:B---3--:R-:W-:-:S04]  /*b6c0*/  IADD3 R42, P0, P2, R42, -UR6, -R55 ;  /* 0x800000062a2a7c10 */ /* 0x008fc8000fa1e837 */
[----:B------:R-:W-:-:S04]  /*b6d0*/  IADD3.X R54, PT, PT, RZ, -0x1, R63, P0, P2 ;  /* 0xffffffffff367810 */ /* 0x000fc800007e443f */
[----:B------:R-:W-:-:S04]  /*b6e0*/  LOP3.LUT R54, R54, 0x1, RZ, 0xc0, !PT ;  /* 0x0000000136367812 */ /* 0x000fc800078ec0ff */
[----:B------:R-:W-:-:S07]  /*b6f0*/  IADD3 R43, PT, PT, R43, -R58, -R54 ;  /* 0x8000003a2b2b7210 */ /* 0x000fce0007ffe836 */
.L_x_115:
[----:B------:R-:W-:Y:S05]  /*b700*/  BSYNC.RECONVERGENT B3 ;  /* 0x0000000000037941 */ /* 0x000fea0003800200 */
.L_x_114:
[----:B------:R-:W-:Y:S01]  /*b710*/  IMAD.WIDE.U32 R62, R62, 0x2, RZ ;  /* 0x000000023e3e7825 */ /* 0x000fe200078e00ff */
[----:B------:R-:W2:Y:S01]  /*b720*/  LDC R67, c[0x3][0x1c] ;  /* 0x00c00700ff437b82 */ /* 0x000ea20000000800 */
        /* <DEDUP_REMOVED lines=16> */
[----:B--2---:R-:W-:Y:S01]  /*b830*/  ISETP.GT.U32.AND P0, PT, R46, R67, PT ;  /* 0x000000432e00720c */ /* 0x004fe20003f04070 */
        /* <DEDUP_REMOVED lines=11> */
[----:B------:R-:W2:Y:S02]  /*b8f0*/  LDC R47, c[0x3][0x18] ;  /* 0x00c00600ff2f7b82 */ /* 0x000ea40000000800 */
        /* <DEDUP_REMOVED lines=23> */
[----:B------:R-:W-:-:S13]  /*ba70*/  ISETP.GE.U32.AND P0, PT, R62, R69, PT ;  /* 0x000000453e00720c */ /* 0x000fda0003f06070 */
        /* <DEDUP_REMOVED lines=17> */
.L_x_120:
[----:B------:R-:W-:Y:S05]  /*bb90*/  BSYNC.RELIABLE B4 ;  /* 0x0000000000047941 */ /* 0x000fea0003800100 */
.L_x_119:
[----:B------:R-:W2:Y:S01]  /*bba0*/  LDCU.128 UR8, c[0x3][URZ] ;  /* 0x00c00000ff0877ac */ /* 0x000ea20008000c00 */
[----:B------:R-:W-:Y:S01]  /*bbb0*/  IMAD.MOV.U32 R55, RZ, RZ, -0x1 ;  /* 0xffffffffff377424 */ /* 0x000fe200078e00ff */
[----:B------:R-:W3:Y:S01]  /*bbc0*/  LDCU UR6, c[0x3][0x18] ;  /* 0x00c00300ff0677ac */ /* 0x000ee20008000800 */
[----:B--2---:R-:W-:-:S05]  /*bbd0*/  IADD3 R51, P0, PT, R51, -UR8, RZ ;  /* 0x8000000833337c10 */ /* 0x004fca000ff1e0ff */
[----:B------:R-:W-:-:S05]  /*bbe0*/  IMAD.X R50, RZ, RZ, -0x1, P0 ;  /* 0xffffffffff327424 */ /* 0x000fca00000e06ff */
        /* <DEDUP_REMOVED lines=21> */
.L_x_121:
[----:B------:R-:W-:Y:S05]  /*bd40*/  BSYNC.RECONVERGENT B3 ;  /* 0x0000000000037941 */ /* 0x000fea0003800200 */
.L_x_118:
[----:B------:R-:W-:Y:S05]  /*bd50*/  @P1 BRA `(.L_x_122) ;  /* 0xfffffff000441947 */ /* 0x000fea000383ffff */
.L_x_113:
[----:B------:R-:W-:Y:S05]  /*bd60*/  BSYNC.RECONVERGENT B2 ;  /* 0x0000000000027941 */ /* 0x000fea0003800200 */
.L_x_112:
[----:B------:R-:W-:Y:S01]  /*bd70*/  BSSY.RECONVERGENT B2, `(.L_x_123) ;  /* 0x00000d9000027945 */ /* 0x000fe20003800200 */
[----:B------:R-:W-:Y:S01]  /*bd80*/  IMAD.MOV.U32 R66, RZ, RZ, RZ ;  /* 0x000000ffff427224 */ /* 0x000fe200078e00ff */
[----:B------:R-:W-:Y:S02]  /*bd90*/  CS2R R46, SRZ ;  /* 0x00000000002e7805 */ /* 0x000fe4000001ff00 */
[----:B------:R-:W-:Y:S02]  /*bda0*/  CS2R R50, SRZ ;  /* 0x0000000000327805 */ /* 0x000fe4000001ff00 */
[----:B------:R-:W-:Y:S02]  /*bdb0*/  CS2R R52, SRZ ;  /* 0x0000000000347805 */ /* 0x000fe4000001ff00 */
[----:B------:R-:W-:-:S07]  /*bdc0*/  CS2R R54, SRZ ;  /* 0x0000000000367805 */ /* 0x000fce000001ff00 */
.L_x_132:
        /* <DEDUP_REMOVED lines=78> */
.L_x_127:
[----:B------:R-:W-:Y:S05]  /*c2b0*/  BSYNC.RELIABLE B4 ;  /* 0x0000000000047941 */ /* 0x000fea0003800100 */
.L_x_126:
        /* <DEDUP_REMOVED lines=26> */
.L_x_125:
[----:B------:R-:W-:Y:S05]  /*c460*/  BSYNC.RECONVERGENT B3 ;  /* 0x0000000000037941 */ /* 0x000fea0003800200 */
.L_x_124:
        /* <DEDUP_REMOVED lines=12> */
[----:B0-----:R-:W-:-:S04]  /*c530*/  IMAD.WIDE.U32 R30, R32, 0x2, RZ ;  /* 0x00000002201e7825 */ /* 0x001fc800078e00ff */
[----:B------:R-:W-:Y:S01]  /*c540*/  IMAD.WIDE.U32 R62, R28, 0x2, R62 ;  /* 0x000000021c3e7825 */ /* 0x000fe200078e003e */
[----:B------:R-:W-:-:S03]  /*c550*/  LOP3.LUT R64, R31, R64, RZ, 0xfc, !PT ;  /* 0x000000401f407212 */ /* 0x000fc600078efcff */
[----:B------:R-:W-:Y:S02]  /*c560*/  IMAD R29, R29, 0x2, R63 ;  /* 0x000000021d1d7824 */ /* 0x000fe400078e023f */
[----:B------:R-:W-:Y:S01]  /*c570*/  IMAD.WIDE.U32 R32, R35, 0x2, RZ ;  /* 0x0000000223207825 */ /* 0x000fe200078e00ff */
[----:B------:R-:W-:Y:S02]  /*c580*/  SHF.R.U32.HI R35, RZ, 0x1f, R34 ;  /* 0x0000001fff237819 */ /* 0x000fe40000011622 */
        /* <DEDUP_REMOVED lines=58> */
.L_x_130:
[----:B------:R-:W-:Y:S05]  /*c930*/  BSYNC.RELIABLE B4 ;  /* 0x0000000000047941 */ /* 0x000fea0003800100 */
.L_x_129:
[----:B------:R-:W0:Y:S01]  /*c940*/  LDCU.128 UR8, c[0x3][URZ] ;  /* 0x00c00000ff0877ac */ /* 0x000e220008000c00 */
[----:B------:R-:W-:Y:S01]  /*c950*/  IMAD.MOV.U32 R59, RZ, RZ, -0x1 ;  /* 0xffffffffff3b7424 */ /* 0x000fe200078e00ff */
[----:B------:R-:W2:Y:S01]  /*c960*/  LDCU UR6, c[0x3][0x18] ;  /* 0x00c00300ff0677ac */ /* 0x000ea20008000800 */
        /* <DEDUP_REMOVED lines=22> */
[----:B------:R-:W-:-:S07]  /*cad0*/  IADD3 R29, PT, PT, R29, -R68, -R58 ;  /* 0x800000441d1d7210 */ /* 0x000fce0007ffe83a */
.L_x_131:
[----:B------:R-:W-:Y:S05]  /*cae0*/  BSYNC.RECONVERGENT B3 ;  /* 0x0000000000037941 */ /* 0x000fea0003800200 */
.L_x_128:
[----:B------:R-:W-:Y:S05]  /*caf0*/  @P1 BRA `(.L_x_132) ;  /* 0xfffffff000b41947 */ /* 0x000fea000383ffff */
[----:B------:R-:W-:Y:S05]  /*cb00*/  BSYNC.RECONVERGENT B2 ;  /* 0x0000000000027941 */ /* 0x000fea0003800200 */
.L_x_123:
[----:B------:R-:W-:Y:S01]  /*cb10*/  STL.64 [R1+0x20], R54 ;  /* 0x0000203601007387 */ /* 0x000fe20000100a00 */
[----:B------:R-:W-:Y:S02]  /*cb20*/  VIADD R44, R44, 0x1 ;  /* 0x000000012c2c7836 */ /* 0x000fe40000000000 */
[----:B------:R-:W-:Y:S01]  /*cb30*/  IMAD.MOV.U32 R29, RZ, RZ, R47 ;  /* 0x000000ffff1d7224 */ /* 0x000fe200078e002f */
[----:B------:R0:W-:Y:S01]  /*cb40*/  STL.64 [R1+0x28], R52 ;  /* 0x0000283401007387 */ /* 0x0001e20000100a00 */
[----:B------:R-:W-:Y:S01]  /*cb50*/  IMAD.MOV.U32 R28, RZ, RZ, R46 ;  /* 0x000000ffff1c7224 */ /* 0x000fe200078e002e */
[----:B------:R-:W-:Y:S01]  /*cb60*/  ISETP.NE.AND P0, PT, R44, 0x100, PT ;  /* 0x000001002c00780c */ /* 0x000fe20003f05270 */
[----:B------:R-:W-:Y:S01]  /*cb70*/  IMAD.MOV.U32 R31, RZ, RZ, R51 ;  /* 0x000000ffff1f7224 */ /* 0x000fe200078e0033 */
[----:B------:R2:W-:Y:S01]  /*cb80*/  STL.64 [R1+0x30], R50 ;  /* 0x0000303201007387 */ /* 0x0005e20000100a00 */
[----:B------:R-:W-:Y:S02]  /*cb90*/  IMAD.MOV.U32 R30, RZ, RZ, R50 ;  /* 0x000000ffff1e7224 */ /* 0x000fe400078e0032 */
[----:B------:R-:W-:Y:S01]  /*cba0*/  IMAD.MOV.U32 R33, RZ, RZ, R53 ;  /* 0x000000ffff217224 */ /* 0x000fe200078e0035 */
[----:B------:R3:W-:Y:S01]  /*cbb0*/  STL.64 [R1+0x38], R46 ;  /* 0x0000382e01007387 */ /* 0x0007e20000100a00 */
[----:B------:R-:W-:-:S02]  /*cbc0*/  IMAD.MOV.U32 R32, RZ, RZ, R52 ;  /* 0x000000ffff207224 */ /* 0x000fc400078e0034 */
[----:B------:R-:W-:Y:S02]  /*cbd0*/  IMAD.MOV.U32 R35, RZ, RZ, R55 ;  /* 0x000000ffff237224 */ /* 0x000fe400078e0037 */
[----:B------:R-:W-:Y:S02]  /*cbe0*/  IMAD.MOV.U32 R34, RZ, RZ, R54 ;  /* 0x000000ffff227224 */ /* 0x000fe400078e0036 */
[----:B0-----:R-:W-:Y:S02]  /*cbf0*/  IMAD.MOV.U32 R53, RZ, RZ, R38 ;  /* 0x000000ffff357224 */ /* 0x001fe400078e0026 */
[----:B--2---:R-:W-:Y:S02]  /*cc00*/  IMAD.MOV.U32 R51, RZ, RZ, R36 ;  /* 0x000000ffff337224 */ /* 0x004fe400078e0024 */
[----:B------:R-:W-:Y:S02]  /*cc10*/  IMAD.MOV.U32 R50, RZ, RZ, R37 ;  /* 0x000000ffff327224 */ /* 0x000fe400078e0025 */
[----:B------:R-:W-:-:S02]  /*cc20*/  IMAD.MOV.U32 R62, RZ, RZ, R39 ;  /* 0x000000ffff3e7224 */ /* 0x000fc400078e0027 */
[----:B------:R-:W-:Y:S02]  /*cc30*/  IMAD.MOV.U32 R65, RZ, RZ, R40 ;  /* 0x000000ffff417224 */ /* 0x000fe400078e0028 */
[----:B------:R-:W-:Y:S02]  /*cc40*/  IMAD.MOV.U32 R52, RZ, RZ, R41 ;  /* 0x000000ffff347224 */ /* 0x000fe400078e0029 */
[----:B---3--:R-:W-:Y:S02]  /*cc50*/  IMAD.MOV.U32 R47, RZ, RZ, R42 ;  /* 0x000000ffff2f7224 */ /* 0x008fe400078e002a */
[----:B------:R-:W-:Y:S01]  /*cc60*/  IMAD.MOV.U32 R46, RZ, RZ, R43 ;  /* 0x000000ffff2e7224 */ /* 0x000fe200078e002b */
[----:B------:R-:W-:Y:S06]  /*cc70*/  @P0 BRA `(.L_x_133) ;  /* 0xffffffe000480947 */ /* 0x000fec000383ffff */
[----:B------:R-:W-:Y:S05]  /*cc80*/  BSYNC.RECONVERGENT B1 ;  /* 0x0000000000017941 */ /* 0x000fea0003800200 */
.L_x_111:
[----:B------:R0:W-:Y:S01]  /*cc90*/  STL.64 [R1+0x80], R36 ;  /* 0x0000802401007387 */ /* 0x0001e20000100a00 */
[----:B------:R-:W-:Y:S01]  /*cca0*/  BSSY.RECONVERGENT B1, `(.L_x_134) ;  /* 0x00000dc000017945 */ /* 0x000fe20003800200 */
[----:B------:R-:W-:Y:S01]  /*ccb0*/  IMAD.MOV.U32 R44, RZ, RZ, RZ ;  /* 0x000000ffff2c7224 */ /* 0x000fe200078e00ff */
[----:B------:R-:W-:Y:S01]  /*ccc0*/  CS2R R34, SRZ ;  /* 0x0000000000227805 */ /* 0x000fe2000001ff00 */
[----:B------:R0:W-:Y:S01]  /*ccd0*/  STL.64 [R1+0x88], R38 ;  /* 0x0000882601007387 */ /* 0x0001e20000100a00 */
[----:B------:R-:W-:Y:S02]  /*cce0*/  CS2R R32, SRZ ;  /* 0x0000000000207805 */ /* 0x000fe4000001ff00 */
[----:B------:R-:W-:Y:S02]  /*ccf0*/  CS2R R30, SRZ ;  /* 0x00000000001e7805 */ /* 0x000fe4000001ff00 */
[----:B------:R-:W-:Y:S01]  /*cd00*/  CS2R R28, SRZ ;  /* 0x00000000001c7805 */ /* 0x000fe2000001ff00 */
[----:B------:R0:W-:Y:S04]  /*cd10*/  STL.64 [R1+0x90], R40 ;  /* 0x0000902801007387 */ /* 0x0001e80000100a00 */
[----:B------:R0:W-:Y:S02]  /*cd20*/  STL.64 [R1+0x98], R42 ;  /* 0x0000982a01007387 */ /* 0x0001e40000100a00 */
.L_x_143:
[----:B0-----:R-:W-:-:S04]  /*cd30*/  SHF.R.U32.HI R36, RZ, 0x5, R44 ;  /* 0x00000005ff247819 */ /* 0x001fc8000001162c */
        /* <DEDUP_REMOVED lines=83> */
.L_x_138:
[----:B------:R-:W-:Y:S05]  /*d270*/  BSYNC.RELIABLE B3 ;  /* 0x0000000000037941 */ /* 0x000fea0003800100 */
.L_x_137:
[----:B------:R-:W0:Y:S01]  /*d280*/  LDCU.128 UR8, c[0x3][URZ] ;  /* 0x00c00000ff0877ac */ /* 0x000e220008000c00 */
[----:B------:R-:W2:Y:S01]  /*d290*/  LDCU UR6, c[0x3][0x18] ;  /* 0x00c00300ff0677ac */ /* 0x000ea20008000800 */
        /* <DEDUP_REMOVED lines=24> */
.L_x_136:
[----:B------:R-:W-:Y:S05]  /*d420*/  BSYNC.RECONVERGENT B2 ;  /* 0x0000000000027941 */ /* 0x000fea0003800200 */
.L_x_135:
        /* <DEDUP_REMOVED lines=12> */
[----:B-1----:R-:W-:-:S04]  /*d4f0*/  IMAD.WIDE.U32 R22, R20, 0x2, RZ ;  /* 0x0000000214167825 */ /* 0x002fc800078e00ff */
[----:B------:R-:W-:Y:S01]  /*d500*/  IMAD.WIDE.U32 R36, R26, 0x2, R36 ;  /* 0x000000021a247825 */ /* 0x000fe200078e0024 */
[----:B------:R-:W-:-:S03]  /*d510*/  LOP3.LUT R50, R23, R46, RZ, 0xfc, !PT ;  /* 0x0000002e17327212 */ /* 0x000fc600078efcff */
[----:B------:R-:W-:Y:S02]  /*d520*/  IMAD R27, R27, 0x2, R37 ;  /* 0x000000021b1b7824 */ /* 0x000fe400078e0225 */
[----:B------:R-:W-:Y:S01]  /*d530*/  IMAD.WIDE.U32 R20, R15, 0x2, RZ ;  /* 0x000000020f147825 */ /* 0x000fe200078e00ff */
[----:B------:R-:W-:Y:S02]  /*d540*/  SHF.R.U32.HI R15, RZ, 0x1f, R14 ;  /* 0x0000001fff0f7819 */ /* 0x000fe4000001160e */
        /* <DEDUP_REMOVED lines=52> */
.L_x_141:
[----:B------:R-:W-:Y:S05]  /*d890*/  BSYNC.RELIABLE B3 ;  /* 0x0000000000037941 */ /* 0x000fea0003800100 */
.L_x_140:
        /* <DEDUP_REMOVED lines=26> */
.L_x_142:
[----:B------:R-:W-:Y:S05]  /*da40*/  BSYNC.RECONVERGENT B2 ;  /* 0x0000000000027941 */ /* 0x000fea0003800200 */
.L_x_139:
[----:B------:R-:W-:Y:S05]  /*da50*/  @P1 BRA `(.L_x_143) ;  /* 0xfffffff000b41947 */ /* 0x000fea000383ffff */
[----:B------:R-:W-:Y:S05]  /*da60*/  BSYNC.RECONVERGENT B1 ;  /* 0x0000000000017941 */ /* 0x000fea0003800200 */
.L_x_134:
[----:B------:R0:W-:Y:S01]  /*da70*/  STL.64 [R1+0x40], R28 ;  /* 0x0000401c01007387 */ /* 0x0001e20000100a00 */
[----:B------:R-:W-:Y:S01]  /*da80*/  BSSY.RECONVERGENT B1, `(.L_x_144) ;  /* 0x00000e4000017945 */ /* 0x000fe20003800200 */
[----:B------:R-:W-:Y:S02]  /*da90*/  CS2R R14, SRZ ;  /* 0x00000000000e7805 */ /* 0x000fe4000001ff00 */
[----:B------:R-:W-:Y:S01]  /*daa0*/  CS2R R20, SRZ ;  /* 0x0000000000147805 */ /* 0x000fe2000001ff00 */
[----:B------:R0:W-:Y:S01]  /*dab0*/  STL.64 [R1+0x48], R30 ;  /* 0x0000481e01007387 */ /* 0x0001e20000100a00 */
[----:B------:R-:W-:Y:S01]  /*dac0*/  CS2R R22, SRZ ;  /* 0x0000000000167805 */ /* 0x000fe2000001ff00 */
[----:B------:R-:W-:Y:S01]  /*dad0*/  IMAD.MOV.U32 R26, RZ, RZ, RZ ;  /* 0x000000ffff1a7224 */ /* 0x000fe200078e00ff */
[----:B------:R-:W-:Y:S01]  /*dae0*/  CS2R R36, SRZ ;  /* 0x0000000000247805 */ /* 0x000fe2000001ff00 */
[----:B------:R0:W-:Y:S01]  /*daf0*/  STL.64 [R1+0x50], R32 ;  /* 0x0000502001007387 */ /* 0x0001e20000100a00 */
[----:B------:R-:W-:-:S02]  /*db00*/  IMAD.MOV.U32 R27, RZ, RZ, R35 ;  /* 0x000000ffff1b7224 */ /* 0x000fc400078e0023 */
[----:B------:R-:W-:Y:S01]  /*db10*/  IMAD.MOV.U32 R38, RZ, RZ, R34 ;  /* 0x000000ffff267224 */ /* 0x000fe200078e0022 */
[----:B------:R0:W-:Y:S01]  /*db20*/  STL.64 [R1+0x58], R34 ;  /* 0x0000582201007387 */ /* 0x0001e20000100a00 */
[----:B------:R-:W-:Y:S02]  /*db30*/  IMAD.MOV.U32 R39, RZ, RZ, R33 ;  /* 0x000000ffff277224 */ /* 0x000fe400078e0021 */
[----:B------:R-:W-:Y:S02]  /*db40*/  IMAD.MOV.U32 R55, RZ, RZ, R32 ;  /* 0x000000ffff377224 */ /* 0x000fe400078e0020 */
[----:B------:R-:W-:Y:S02]  /*db50*/  IMAD.MOV.U32 R43, RZ, RZ, R31 ;  /* 0x000000ffff2b7224 */ /* 0x000fe400078e001f */
[----:B------:R-:W-:Y:S02]  /*db60*/  IMAD.MOV.U32 R54, RZ, RZ, R30 ;  /* 0x000000ffff367224 */ /* 0x000fe400078e001e */
[----:B------:R-:W-:-:S02]  /*db70*/  IMAD.MOV.U32 R41, RZ, RZ, R29 ;  /* 0x000000ffff297224 */ /* 0x000fc400078e001d */
[----:B------:R-:W-:-:S07]  /*db80*/  IMAD.MOV.U32 R44, RZ, RZ, R28 ;  /* 0x000000ffff2c7224 */ /* 0x000fce00078e001c */
.L_x_153:
        /* <DEDUP_REMOVED lines=11> */
[----:B------:R-:W1:Y:S01]  /*dc40*/  LDC R47, c[0x3][0x1c] ;  /* 0x00c00700ff2f7b82 */ /* 0x000e620000000800 */
        /* <DEDUP_REMOVED lines=72> */
.L_x_148:
[----:B------:R-:W-:Y:S05]  /*e0d0*/  BSYNC.RELIABLE B3 ;  /* 0x0000000000037941 */ /* 0x000fea0003800100 */
.L_x_147:
[----:B------:R-:W1:Y:S01]  /*e0e0*/  LDCU.128 UR8, c[0x3][URZ] ;  /* 0x00c00000ff0877ac */ /* 0x000e620008000c00 */
[----:B------:R-:W2:Y:S01]  /*e0f0*/  LDCU UR6, c[0x3][0x18] ;  /* 0x00c00300ff0677ac */ /* 0x000ea20008000800 */
        /* <DEDUP_REMOVED lines=24> */
.L_x_146:
[----:B------:R-:W-:Y:S05]  /*e280*/  BSYNC.RECONVERGENT B2 ;  /* 0x0000000000027941 */ /* 0x000fea0003800200 */
.L_x_145:
        /* <DEDUP_REMOVED lines=11> */
[----:B------:R-:W-:-:S04]  /*e340*/  IMAD.MOV.U32 R52, RZ, RZ, R51 ;  /* 0x000000ffff347224 */ /* 0x000fc800078e0033 */
[----:B------:R-:W-:-:S04]  /*e350*/  IMAD.WIDE.U32 R52, R38, 0x2, R52 ;  /* 0x0000000226347825 */ /* 0x000fc800078e0034 */
[----:B------:R-:W-:Y:S02]  /*e360*/  IMAD R27, R27, 0x2, R53 ;  /* 0x000000021b1b7824 */ /* 0x000fe400078e0235 */
[----:B------:R-:W-:-:S03]  /*e370*/  IMAD.WIDE.U32 R38, R54, 0x2, RZ ;  /* 0x0000000236267825 */ /* 0x000fc600078e00ff */
[----:B-1----:R-:W-:Y:S01]  /*e380*/  ISETP.GT.U32.AND P0, PT, R27, R40, PT ;  /* 0x000000281b00720c */ /* 0x002fe20003f04070 */
[----:B------:R-:W-:Y:S01]  /*e390*/  IMAD.WIDE.U32 R54, R41, 0x2, RZ ;  /* 0x0000000229367825 */ /* 0x000fe200078e00ff */
[----:B------:R-:W-:Y:S02]  /*e3a0*/  SHF.R.U32.HI R41, RZ, 0x1f, R44 ;  /* 0x0000001fff297819 */ /* 0x000fe4000001162c */
[----:B------:R-:W-:Y:S01]  /*e3b0*/  LOP3.LUT R58, R39, R42, RZ, 0xfc, !PT ;  /* 0x0000002a273a7212 */ /* 0x000fe200078efcff */
[----:B------:R-:W-:Y:S01]  /*e3c0*/  IMAD.SHL.U32 R44, R44, 0x2, RZ ;  /* 0x000000022c2c7824 */ /* 0x000fe200078e00ff */
        /* <DEDUP_REMOVED lines=45> */
[----:B------:R-:W1:Y:S02]  /*e6a0*/  LDCU UR6, c[0x3][URZ] ;  /* 0x00c00000ff0677ac */ /* 0x000e640008000800 */
[----:B-1----:R-:W-:-:S04]  /*e6b0*/  ISETP.GE.U32.AND P0, PT, R44, UR6, PT ;  /* 0x000000062c007c0c */ /* 0x002fc8000bf06070 */
[----:B------:R-:W-:-:S13]  /*e6c0*/  ISETP.LT.U32.OR P0, PT, R41, R60, !P0 ;  /* 0x0000003c2900720c */ /* 0x000fda0004701470 */
[----:B------:R-:W-:Y:S05]  /*e6d0*/  @P0 BREAK.RELIABLE B3 ;  /* 0x0000000000030942 */ /* 0x000fea0003800100 */
[----:B------:R-:W-:Y:S05]  /*e6e0*/  @P0 BRA `(.L_x_152) ;  /* 0x00000000006c0947 */ /* 0x000fea0003800000 */
.L_x_151:
[----:B------:R-:W-:Y:S05]  /*e6f0*/  BSYNC.RELIABLE B3 ;  /* 0x0000000000037941 */ /* 0x000fea0003800100 */
.L_x_150:
[----:B------:R-:W1:Y:S01]  /*e700*/  LDCU.128 UR8, c[0x3][URZ] ;  /* 0x00c00000ff0877ac */ /* 0x000e620008000c00 */
[----:B------:R-:W-:Y:S01]  /*e710*/  IMAD.MOV.U32 R51, RZ, RZ, -0x1 ;  /* 0xffffffffff337424 */ /* 0x000fe200078e00ff */
[----:B------:R-:W2:Y:S01]  /*e720*/  LDCU UR6, c[0x3][0x18] ;  /* 0x00c00300ff0677ac */ /* 0x000ea20008000800 */
        /* <DEDUP_REMOVED lines=23> */
.L_x_152:
[----:B------:R-:W-:Y:S05]  /*e8a0*/  BSYNC.RECONVERGENT B2 ;  /* 0x0000000000027941 */ /* 0x000fea0003800200 */
.L_x_149:
[----:B------:R-:W-:Y:S05]  /*e8b0*/  @P1 BRA `(.L_x_153) ;  /* 0xfffffff000b41947 */ /* 0x000fea000383ffff */
[----:B------:R-:W-:Y:S05]  /*e8c0*/  BSYNC.RECONVERGENT B1 ;  /* 0x0000000000017941 */ /* 0x000fea0003800200 */
.L_x_144:
        /* <DEDUP_REMOVED lines=36> */
.L_x_155:
        /* <DEDUP_REMOVED lines=21> */
[----:B------:R-:W-:Y:S01]  /*ec60*/  IADD3 R45, PT, PT, R14, -R13, -R45 ;  /* 0x8000000d0e2d7210 */ /* 0x000fe20007ffe82d */
[----:B------:R-:W-:Y:S06]  /*ec70*/  BRA `(.L_x_158) ;  /* 0x00000004009c7947 */ /* 0x000fec0003800000 */
.L_x_157:
[----:B------:R-:W-:Y:S05]  /*ec80*/  BSYNC.RELIABLE B2 ;  /* 0x0000000000027941 */ /* 0x000fea0003800100 */
.L_x_156:
[----:B------:R-:W1:Y:S01]  /*ec90*/  LDC.64 R38, c[0x3][RZ] ;  /* 0x00c00000ff267b82 */ /* 0x000e620000000a00 */
[----:B------:R-:W-:Y:S07]  /*eca0*/  BSSY.RELIABLE B2, `(.L_x_159) ;  /* 0x000004e000027945 */ /* 0x000fee0003800100 */
[----:B------:R-:W2:Y:S08]  /*ecb0*/  LDC.64 R42, c[0x3][0x8] ;  /* 0x00c00200ff2a7b82 */ /* 0x000eb00000000a00 */
[----:B------:R-:W3:Y:S01]  /*ecc0*/  LDC.64 R46, c[0x3][0x10] ;  /* 0x00c00400ff2e7b82 */ /* 0x000ee20000000a00 */
[----:B-1----:R-:W-:-:S05]  /*ecd0*/  IADD3 R56, P0, PT, -R56, R38, RZ ;  /* 0x0000002638387210 */ /* 0x002fca0007f1e1ff */
        /* <DEDUP_REMOVED lines=30> */
[----:B-1----:R-:W-:Y:S02]  /*eec0*/  IADD3 R5, P0, P1, R21, -R13, -R0 ;  /* 0x8000000d15057210 */ /* 0x002fe4000791e800 */
        /* <DEDUP_REMOVED lines=12> */
[----:B------:R-:W-:-:S08]  /*ef90*/  IMAD.MOV.U32 R0, RZ, RZ, R15 ;  /* 0x000000ffff007224 */ /* 0x000fd000078e000f */
        /* <DEDUP_REMOVED lines=30> */
.L_x_160:
[----:B------:R-:W-:Y:S05]  /*f180*/  BSYNC.RELIABLE B2 ;  /* 0x0000000000027941 */ /* 0x000fea0003800100 */
.L_x_159:
        /* <DEDUP_REMOVED lines=22> */
.L_x_158:
[----:B------:R-:W-:Y:S05]  /*f2f0*/  BSYNC.RECONVERGENT B1 ;  /* 0x0000000000017941 */ /* 0x000fea0003800200 */
.L_x_154:
        /* <DEDUP_REMOVED lines=35> */
.L_x_162:
        /* <DEDUP_REMOVED lines=27> */
.L_x_164:
[----:B------:R-:W-:Y:S05]  /*f6e0*/  BSYNC.RELIABLE B2 ;  /* 0x0000000000027941 */ /* 0x000fea0003800100 */
.L_x_163:
[----:B------:R-:W1:Y:S01]  /*f6f0*/  LDC.64 R22, c[0x3][RZ] ;  /* 0x00c00000ff167b82 */ /* 0x000e620000000a00 */
[----:B------:R-:W-:Y:S07]  /*f700*/  BSSY.RELIABLE B2, `(.L_x_166) ;  /* 0x000004f000027945 */ /* 0x000fee0003800100 */
[----:B------:R-:W2:Y:S08]  /*f710*/  LDC.64 R14, c[0x3][0x8] ;  /* 0x00c00200ff0e7b82 */ /* 0x000eb00000000a00 */
[----:B------:R-:W3:Y:S01]  /*f720*/  LDC.64 R20, c[0x3][0x10] ;  /* 0x00c00400ff147b82 */ /* 0x000ee20000000a00 */
[----:B-1----:R-:W-:-:S07]  /*f730*/  IADD3 R12, P0, PT, -R12, R22, RZ ;  /* 0x000000160c0c7210 */ /* 0x002fce0007f1e1ff */
[----:B------:R-:W1:Y:S01]  /*f740*/  LDC R39, c[0x3][0x18] ;  /* 0x00c00600ff277b82 */ /* 0x000e620000000800 */
[----:B------:R-:W-:-:S05]  /*f750*/  IMAD.X R13, RZ, RZ, -0x1, P0 ;  /* 0xffffffffff0d7424 */ /* 0x000fca00000e06ff */
[----:B------:R-:W-:-:S04]  /*f760*/  LOP3.LUT R13, R13, 0x1, RZ, 0xc0, !PT ;  /* 0x000000010d0d7812 */ /* 0x000fc800078ec0ff */
[----:B------:R-:W-:Y:S01]  /*f770*/  IADD3 R13, P0, P1, R23, -R13, -R10 ;  /* 0x8000000d170d7210 */ /* 0x000fe2000791e80a */
[----:B------:R-:W-:-:S03]  /*f780*/  IMAD.IADD R10, R37, 0x1, R12 ;  /* 0x00000001250a7824 */ /* 0x000fc600078e020c */
        /* <DEDUP_REMOVED lines=38> */
[----:B--2---:R-:W-:Y:S05]  /*f9f0*/  @P0 BRA `(.L_x_167) ;  /* 0x00000000007c0947 */ /* 0x004fea0003800000 */
        /* <DEDUP_REMOVED lines=31> */
.L_x_167:
[----:B------:R-:W-:Y:S05]  /*fbf0*/  BSYNC.RELIABLE B2 ;  /* 0x0000000000027941 */ /* 0x000fea0003800100 */
.L_x_166:
        /* <DEDUP_REMOVED lines=26> */
.L_x_165:
[----:B------:R-:W-:Y:S05]  /*fda0*/  BSYNC.RECONVERGENT B1 ;  /* 0x0000000000017941 */ /* 0x000fea0003800200 */
.L_x_161:
[----:B------:R3:W-:Y:S01]  /*fdb0*/  STL.64 [R1+0x60], RZ ;  /* 0x000060ff01007387 */ /* 0x0007e20000100a00 */
[----:B------:R-:W-:Y:S01]  /*fdc0*/  BSSY.RECONVERGENT B1, `(.L_x_168) ;  /* 0x00000dc000017945 */ /* 0x000fe20003800200 */
[----:B-12---:R-:W-:Y:S02]  /*fdd0*/  CS2R R10, SRZ ;  /* 0x00000000000a7805 */ /* 0x006fe4000001ff00 */
[----:B------:R-:W-:Y:S01]  /*fde0*/  CS2R R8, SRZ ;  /* 0x0000000000087805 */ /* 0x000fe2000001ff00 */
[----:B------:R3:W-:Y:S01]  /*fdf0*/  STL.64 [R1+0x68], RZ ;  /* 0x000068ff01007387 */ /* 0x0007e20000100a00 */
[----:B------:R-:W-:Y:S02]  /*fe00*/  CS2R R6, SRZ ;  /* 0x0000000000067805 */ /* 0x000fe4000001ff00 */
[----:B------:R-:W-:Y:S01]  /*fe10*/  CS2R R4, SRZ ;  /* 0x0000000000047805 */ /* 0x000fe2000001ff00 */
[----:B------:R-:W-:Y:S01]  /*fe20*/  IMAD.MOV.U32 R0, RZ, RZ, RZ ;  /* 0x000000ffff007224 */ /* 0x000fe200078e00ff */
[----:B------:R3:W-:Y:S04]  /*fe30*/  STL.64 [R1+0x70], RZ ;  /* 0x000070ff01007387 */ /* 0x0007e80000100a00 */
[----:B------:R3:W-:Y:S02]  /*fe40*/  STL.64 [R1+0x78], RZ ;  /* 0x000078ff01007387 */ /* 0x0007e40000100a00 */
.L_x_177:
        /* <DEDUP_REMOVED lines=84> */
.L_x_172:
[----:B------:R-:W-:Y:S05]  /*10390*/  BSYNC.RELIABLE B3 ;  /* 0x0000000000037941 */ /* 0x000fea0003800100 */
.L_x_171:
        /* <DEDUP_REMOVED lines=26> */
.L_x_170:
[----:B------:R-:W-:Y:S05]  /*10540*/  BSYNC.RECONVERGENT B2 ;  /* 0x0000000000027941 */ /* 0x000fea0003800200 */
.L_x_169:
[----:B------:R-:W-:Y:S01]  /*10550*/  IMAD.WIDE.U32 R26, R31, 0x2, RZ ;  /* 0x000000021f1a7825 */ /* 0x000fe200078e00ff */
[----:B------:R-:W1:Y:S01]  /*10560*/  LDC R12, c[0x3][0x1c] ;  /* 0x00c00700ff0c7b82 */ /* 0x000e620000000800 */
        /* <DEDUP_REMOVED lines=68> */
.L_x_175:
[----:B------:R-:W-:Y:S05]  /*109b0*/  BSYNC.RELIABLE B3 ;  /* 0x0000000000037941 */ /* 0x000fea0003800100 */
.L_x_174:
        /* <DEDUP_REMOVED lines=26> */
.L_x_176:
[----:B------:R-:W-:Y:S05]  /*10b60*/  BSYNC.RECONVERGENT B2 ;  /* 0x0000000000027941 */ /* 0x000fea0003800200 */
.L_x_173:
[----:B------:R-:W-:Y:S05]  /*10b70*/  @P1 BRA `(.L_x_177) ;  /* 0xfffffff000b41947 */ /* 0x000fea000383ffff */
[----:B------:R-:W-:Y:S05]  /*10b80*/  BSYNC.RECONVERGENT B1 ;  /* 0x0000000000017941 */ /* 0x000fea0003800200 */
.L_x_168:
        /* <DEDUP_REMOVED lines=35> */
.L_x_179:
        /* <DEDUP_REMOVED lines=28> */
.L_x_181:
[----:B------:R-:W-:Y:S05]  /*10f80*/  BSYNC.RELIABLE B2 ;  /* 0x0000000000027941 */ /* 0x000fea0003800100 */
.L_x_180:
[----:B------:R-:W0:Y:S01]  /*10f90*/  LDC.64 R20, c[0x3][RZ] ;  /* 0x00c00000ff147b82 */ /* 0x000e220000000a00 */
[----:B------:R-:W-:Y:S01]  /*10fa0*/  IMAD.MOV.U32 R10, RZ, RZ, -0x1 ;  /* 0xffffffffff0a7424 */ /* 0x000fe200078e00ff */
[----:B------:R-:W-:Y:S06]  /*10fb0*/  BSSY.RELIABLE B2, `(.L_x_183) ;  /* 0x000004f000027945 */ /* 0x000fec0003800100 */
[----:B------:R-:W1:Y:S08]  /*10fc0*/  LDC.64 R22, c[0x3][0x8] ;  /* 0x00c00200ff167b82 */ /* 0x000e700000000a00 */
[----:B------:R-:W2:Y:S01]  /*10fd0*/  LDC.64 R24, c[0x3][0x10] ;  /* 0x00c00400ff187b82 */ /* 0x000ea20000000a00 */
[----:B0-----:R-:W-:-:S07]  /*10fe0*/  IADD3 R48, P0, PT, -R48, R20, RZ ;  /* 0x0000001430307210 */ /* 0x001fce0007f1e1ff */
[----:B------:R-:W0:Y:S01]  /*10ff0*/  LDC R27, c[0x3][0x18] ;  /* 0x00c00600ff1b7b82 */ /* 0x000e220000000800 */
[----:B------:R-:W-:-:S05]  /*11000*/  IMAD.X R14, RZ, RZ, -0x1, P0 ;  /* 0xffffffffff0e7424 */ /* 0x000fca00000e06ff */
[----:B------:R-:W-:-:S04]  /*11010*/  LOP3.LUT R14, R14, 0x1, RZ, 0xc0, !PT ;  /* 0x000000010e0e7812 */ /* 0x000fc800078ec0ff */
[----:B------:R-:W-:Y:S01]  /*11020*/  IADD3 R49, P0, P1, R21, -R14, -R49 ;  /* 0x8000000e15317210 */ /* 0x000fe2000791e831 */
[----:B------:R-:W-:-:S03]  /*11030*/  IMAD.IADD R14, R11, 0x1, R48 ;  /* 0x000000010b0e7824 */ /* 0x000fc600078e0230 */
        /* <DEDUP_REMOVED lines=70> */
.L_x_184:
[----:B------:R-:W-:Y:S05]  /*114a0*/  BSYNC.RELIABLE B2 ;  /* 0x0000000000027941 */ /* 0x000fea0003800100 */
.L_x_183:
        /* <DEDUP_REMOVED lines=26> */
.L_x_182:
[----:B------:R-:W-:Y:S05]  /*11650*/  BSYNC.RECONVERGENT B1 ;  /* 0x0000000000017941 */ /* 0x000fea0003800200 */
.L_x_178:
[----:B------:R4:W-:Y:S01]  /*11660*/  STL [R1+0x140], RZ ;  /* 0x000140ff01007387 */ /* 0x0009e20000100800 */
[----:B------:R-:W-:Y:S02]  /*11670*/  IMAD.MOV.U32 R20, RZ, RZ, RZ ;  /* 0x000000ffff147224 */ /* 0x000fe400078e00ff */
[----:B------:R-:W-:-:S07]  /*11680*/  IMAD.MOV.U32 R0, RZ, RZ, RZ ;  /* 0x000000ffff007224 */ /* 0x000fce00078e00ff */
.L_x_1:
[----:B------:R-:W-:Y:S05]  /*11690*/  BSYNC.RECONVERGENT B0 ;  /* 0x0000000000007941 */ /* 0x000fea0003800200 */
.L_x_0:
[----:B------:R-:W-:Y:S05]  /*116a0*/  WARPSYNC.ALL ;  /* 0x0000000000007948 */ /* 0x000fea0003800000 */
[----:B------:R-:W-:Y:S01]  /*116b0*/  ISETP.NE.AND P0, PT, R20, RZ, PT ;  /* 0x000000ff1400720c */ /* 0x000fe20003f05270 */
[----:B------:R-:W0:Y:S01]  /*116c0*/  LDCU UR21, c[0x3][0x18] ;  /* 0x00c00300ff1577ac */ /* 0x000e220008000800 */
[----:B------:R-:W-:Y:S01]  /*116d0*/  BSSY.RECONVERGENT B0, `(.L_x_185) ;  /* 0x0000875000007945 */ /* 0x000fe20003800200 */
[----:B------:R-:W0:Y:S01]  /*116e0*/  LDCU UR24, c[0x3][URZ] ;  /* 0x00c00000ff1877ac */ /* 0x000e220008000800 */
[----:B------:R-:W0:Y:S01]  /*116f0*/  LDCU.64 UR22, c[0x3][0x10] ;  /* 0x00c00200ff1677ac */ /* 0x000e220008000a00 */
[----:B------:R-:W0:Y:S08]  /*11700*/  LDCU.128 UR8, c[0x3][URZ] ;  /* 0x00c00000ff0877ac */ /* 0x000e300008000c00 */
[----:B------:R-:W-:Y:S05]  /*11710*/  @!P0 BRA `(.L_x_186) ;  /* 0x0000000000288947 */ /* 0x000fea0003800000 */
[----:B------:R0:W5:Y:S04]  /*11720*/  LDL R12, [R1+0x144] ;  /* 0x00014400010c7983 */ /* 0x0001680000100800 */
[----:B------:R0:W5:Y:S04]  /*11730*/  LDL R29, [R1+0x180] ;  /* 0x00018000011d7983 */ /* 0x0001680000100800 */
[----:B------:R0:W5:Y:S04]  /*11740*/  LDL.64 R10, [R1+0x148] ;  /* 0x00014800010a7983 */ /* 0x0001680000100a00 */
[----:B------:R0:W5:Y:S04]  /*11750*/  LDL.64 R8, [R1+0x150] ;  /* 0x0001500001087983 */ /* 0x0001680000100a00 */
[----:B------:R0:W5:Y:S04]  /*11760*/  LDL.64 R6, [R1+0x158] ;  /* 0x0001580001067983 */ /* 0x0001680000100a00 */
[----:B------:R0:W5:Y:S04]  /*11770*/  LDL.64 R4, [R1+0x160] ;  /* 0x0001600001047983 */ /* 0x0001680000100a00 */
[----:B------:R0:W5:Y:S04]  /*11780*/  LDL.64 R22, [R1+0x168] ;  /* 0x0001680001167983 */ /* 0x0001680000100a00 */
[----:B------:R0:W5:Y:S04]  /*11790*/  LDL.64 R24, [R1+0x170] ;  /* 0x0001700001187983 */ /* 0x0001680000100a00 */
[----:B------:R0:W5:Y:S01]  /*117a0*/  LDL.64 R26, [R1+0x178] ;  /* 0x00017800011a7983 */ /* 0x0001620000100a00 */
[----:B------:R-:W-:Y:S05]  /*117b0*/  BRA `(.L_x_187) ;  /* 0x0000008400987947 */ /* 0x000fea0003800000 */
.L_x_186:
[----:B------:R-:W5:Y:S04]  /*117c0*/  LDL R58, [R1+0x144] ;  /* 0x00014400013a7983 */ /* 0x000f680000100800 */
[----:B------:R-:W2:Y:S04]  /*117d0*/  LDL.64 R10, [R1+0x148] ;  /* 0x00014800010a7983 */ /* 0x000ea80000100a00 */
[----:B------:R-:W3:Y:S04]  /*117e0*/  LDL.64 R8, [R1+0x150] ;  /* 0x0001500001087983 */ /* 0x000ee80000100a00 */
[----:B------:R-:W4:Y:S04]  /*117f0*/  LDL.64 R6, [R1+0x158] ;  /* 0x0001580001067983 */ /* 0x000f280000100a00 */
[----:B------:R-:W4:Y:S01]  /*11800*/  LDL R4, [R1+0x160] ;  /* 0x0001600001047983 */ /* 0x000f220000100800 */
[----:B------:R-:W-:Y:S01]  /*11810*/  IMAD.MOV.U32 R5, RZ, RZ, RZ ;  /* 0x000000ffff057224 */ /* 0x000fe200078e00ff */
[----:B------:R-:W-:-:S02]  /*11820*/  CS2R R24, SRZ ;  /* 0x0000000000187805 */ /* 0x000fc4000001ff00 */
[----:B------:R-:W-:Y:S02]  /*11830*/  CS2R R12, SRZ ;  /* 0x00000000000c7805 */ /* 0x000fe4000001ff00 */
[----:B------:R-:W-:Y:S02]  /*11840*/  CS2R R20, SRZ ;  /* 0x0000000000147805 */ /* 0x000fe4000001ff00 */
[----:B------:R-:W-:Y:S01]  /*11850*/  CS2R R38, SRZ ;  /* 0x0000000000267805 */ /* 0x000fe2000001ff00 */
[----:B-----5:R-:W-:Y:S02]  /*11860*/  IMAD.MOV.U32 R23, RZ, RZ, R58 ;  /* 0x000000ffff177224 */ /* 0x020fe400078e003a */
[----:B--2---:R-:W-:Y:S02]  /*11870*/  IMAD.MOV.U32 R26, RZ, RZ, R10 ;  /* 0x000000ffff1a7224 */ /* 0x004fe400078e000a */
[----:B------:R-:W-:Y:S02]  /*11880*/  IMAD.MOV.U32 R35, RZ, RZ, R11 ;  /* 0x000000ffff237224 */ /* 0x000fe400078e000b */
[----:B---3--:R-:W-:-:S02]  /*11890*/  IMAD.MOV.U32 R36, RZ, RZ, R8 ;  /* 0x000000ffff247224 */ /* 0x008fc400078e0008 */
[----:B------:R-:W-:Y:S02]  /*118a0*/  IMAD.MOV.U32 R41, RZ, RZ, R9 ;  /* 0x000000ffff297224 */ /* 0x000fe400078e0009 */
[----:B----4-:R-:W-:Y:S02]  /*118b0*/  IMAD.MOV.U32 R34, RZ, RZ, R6 ;  /* 0x000000ffff227224 */ /* 0x010fe400078e0006 */
[----:B------:R-:W-:Y:S02]  /*118c0*/  IMAD.MOV.U32 R37, RZ, RZ, R7 ;  /* 0x000000ffff257224 */ /* 0x000fe400078e0007 */
[----:B------:R-:W-:-:S07]  /*118d0*/  IMAD.MOV.U32 R22, RZ, RZ, R4 ;  /* 0x000000ffff167224 */ /* 0x000fce00078e0004 */
.L_x_196:
        /* <DEDUP_REMOVED lines=78> */
[----:B0-----:R-:W-:-:S04]  /*11dc0*/  ISETP.GE.U32.AND P0, PT, R27, UR24, PT ;  /* 0x000000181b007c0c */ /* 0x001fc8000bf06070 */
[----:B------:R-:W-:Y:S01]  /*11dd0*/  ISETP.LT.U32.OR P0, PT, R25, R24, !P0 ;  /* 0x000000181900720c */ /* 0x000fe20004701470 */
[----:B------:R-:W-:-:S12]  /*11de0*/  IMAD.MOV.U32 R24, RZ, RZ, R27 ;  /* 0x000000ffff187224 */ /* 0x000fd800078e001b */
[----:B------:R-:W-:Y:S05]  /*11df0*/  @P0 BREAK.RELIABLE B2 ;  /* 0x0000000000020942 */ /* 0x000fea0003800100 */
[----:B------:R-:W-:Y:S05]  /*11e00*/  @P0 BRA `(.L_x_189) ;  /* 0x0000000000600947 */ /* 0x000fea0003800000 */
.L_x_191:
[----:B0-----:R-:W-:Y:S05]  /*11e10*/  BSYNC.RELIABLE B2 ;  /* 0x0000000000027941 */ /* 0x001fea0003800100 */
.L_x_190:
[----:B------:R-:W-:Y:S01]  /*11e20*/  IADD3 R24, P0, PT, R27, -UR8, RZ ;  /* 0x800000081b187c10 */ /* 0x000fe2000ff1e0ff */
[----:B------:R-:W-:-:S04]  /*11e30*/  IMAD.MOV.U32 R27, RZ, RZ, -0x1 ;  /* 0xffffffffff1b7424 */ /* 0x000fc800078e00ff */
[----:B------:R-:W-:-:S05]  /*11e40*/  IMAD.X R25, RZ, RZ, -0x1, P0 ;  /* 0xffffffffff197424 */ /* 0x000fca00000e06ff */
[----:B------:R-:W-:-:S04]  /*11e50*/  LOP3.LUT R25, R25, 0x1, RZ, 0xc0, !PT ;  /* 0x0000000119197812 */ /* 0x000fc800078ec0ff */
[----:B------:R-:W-:-:S04]  /*11e60*/  IADD3 R25, P0, P2, R28, -UR9, -R25 ;  /* 0x800000091c197c10 */ /* 0x000fc8000fa1e819 */
        /* <DEDUP_REMOVED lines=17> */
[----:B------:R-:W-:-:S07]  /*11f80*/  IADD3 R39, PT, PT, R39, -R40, -R28 ;  /* 0x8000002827277210 */ /* 0x000fce0007ffe81c */
.L_x_189:
[----:B0-----:R-:W-:Y:S05]  /*11f90*/  BSYNC.RECONVERGENT B1 ;  /* 0x0000000000017941 */ /* 0x001fea0003800200 */
.L_x_188:
[----:B------:R-:W-:Y:S01]  /*11fa0*/  IMAD.WIDE.U32 R42, R36, 0x2, RZ ;  /* 0x00000002242a7825 */ /* 0x000fe200078e00ff */
[----:B------:R-:W0:Y:S01]  /*11fb0*/  LDC R27, c[0x3][0x1c] ;  /* 0x00c00700ff1b7b82 */ /* 0x000e220000000800 */
[----:B------:R-:W-:Y:S04]  /*11fc0*/  BSSY.RECONVERGENT B1, `(.L_x_192) ;  /* 0x000005b000017945 */ /* 0x000fe80003800200 */
[----:B------:R-:W-:Y:S01]  /*11fd0*/  BSSY.RELIABLE B2, `(.L_x_193) ;  /* 0x0000042000027945 */ /* 0x000fe20003800100 */
[----:B------:R-:W-:Y:S02]  /*11fe0*/  IMAD.MOV.U32 R32, RZ, RZ, R43 ;  /* 0x000000ffff207224 */ /* 0x000fe400078e002b */
[----:B------:R-:W-:Y:S02]  /*11ff0*/  IMAD.MOV.U32 R33, RZ, RZ, RZ ;  /* 0x000000ffff217224 */ /* 0x000fe400078e00ff */
[----:B------:R-:W-:-:S02]  /*12000*/  IMAD.MOV.U32 R31, RZ, RZ, RZ ;  /* 0x000000ffff1f7224 */ /* 0x000fc400078e00ff */
[----:B------:R-:W-:Y:S01]  /*12010*/  IMAD.WIDE.U32 R32, R41, 0x2, R32 ;  /* 0x0000000229207825 */ /* 0x000fe200078e0020 */
[----:B------:R-:W-:-:S03]  /*12020*/  SHF.R.U32.HI R41, RZ, 0x1f, R23 ;  /* 0x0000001fff297819 */ /* 0x000fc60000011617 */
[----:B------:R-:W-:Y:S02]  /*12030*/  IMAD.MOV.U32 R30, RZ, RZ, R33 ;  /* 0x000000ffff1e7224 */ /* 0x000fe400078e0021 */
[----:B------:R-:W-:Y:S02]  /*12040*/  IMAD.MOV.U32 R29, RZ, RZ, RZ ;  /* 0x000000ffff1d7224 */ /* 0x000fe400078e00ff */
[----:B------:R-:W-:-:S04]  /*12050*/  IMAD.WIDE.U32 R30, R34, 0x2, R30 ;  /* 0x00000002221e7825 */ /* 0x000fc800078e001e */
[----:B------:R-:W-:Y:S02]  /*12060*/  IMAD.MOV.U32 R28, RZ, RZ, R31 ;  /* 0x000000ffff1c7224 */ /* 0x000fe400078e001f */
[----:B------:R-:W-:Y:S02]  /*12070*/  IMAD.SHL.U32 R23, R23, 0x2, RZ ;  /* 0x0000000217177824 */ /* 0x000fe400078e00ff */
[----:B------:R-:W-:-:S04]  /*12080*/  IMAD.WIDE.U32 R28, R37, 0x2, R28 ;  /* 0x00000002251c7825 */ /* 0x000fc800078e001c */
[----:B------:R-:W-:Y:S02]  /*12090*/  IMAD R22, R22, 0x2, R29 ;  /* 0x0000000216167824 */ /* 0x000fe400078e021d */
[----:B------:R-:W-:-:S03]  /*120a0*/  IMAD.WIDE.U32 R36, R35, 0x2, RZ ;  /* 0x0000000223247825 */ /* 0x000fc600078e00ff */
[----:B0-----:R-:W-:Y:S01]  /*120b0*/  ISETP.GT.U32.AND P0, PT, R22, R27, PT ;  /* 0x0000001b1600720c */ /* 0x001fe20003f04070 */
        /* <DEDUP_REMOVED lines=47> */
[----:B------:R-:W-:-:S04]  /*123b0*/  ISETP.GE.U32.AND P0, PT, R23, UR24, PT ;  /* 0x0000001817007c0c */ /* 0x000fc8000bf06070 */
[----:B------:R-:W-:-:S13]  /*123c0*/  ISETP.LT.U32.OR P0, PT, R26, R47, !P0 ;  /* 0x0000002f1a00720c */ /* 0x000fda0004701470 */
[----:B------:R-:W-:Y:S05]  /*123d0*/  @P0 BREAK.RELIABLE B2 ;  /* 0x0000000000020942 */ /* 0x000fea0003800100 */
[----:B------:R-:W-:Y:S05]  /*123e0*/  @P0 BRA `(.L_x_195) ;  /* 0x0000000000600947 */ /* 0x000fea0003800000 */
.L_x_194:
[----:B------:R-:W-:Y:S05]  /*123f0*/  BSYNC.RELIABLE B2 ;  /* 0x0000000000027941 */ /* 0x000fea0003800100 */
.L_x_193:
        /* <DEDUP_REMOVED lines=23> */
.L_x_195:
[----:B------:R-:W-:Y:S05]  /*12570*/  BSYNC.RECONVERGENT B1 ;  /* 0x0000000000017941 */ /* 0x000fea0003800200 */
.L_x_192:
        /* <DEDUP_REMOVED lines=69> */
.L_x_199:
[----:B------:R-:W-:Y:S05]  /*129d0*/  BSYNC.RELIABLE B2 ;  /* 0x0000000000027941 */ /* 0x000fea0003800100 */
.L_x_198:
[----:B------:R-:W0:Y:S01]  /*129e0*/  LDCU.128 UR28, c[0x3][URZ] ;  /* 0x00c00000ff1c77ac */ /* 0x000e220008000c00 */
[----:B------:R-:W-:Y:S01]  /*129f0*/  IMAD.MOV.U32 R26, RZ, RZ, -0x1 ;  /* 0xffffffffff1a7424 */ /* 0x000fe200078e00ff */
[----:B------:R-:W2:Y:S01]  /*12a00*/  LDCU.64 UR26, c[0x3][0x10] ;  /* 0x00c00200ff1a77ac */ /* 0x000ea20008000a00 */
[----:B------:R-:W3:Y:S01]  /*12a10*/  LDCU UR6, c[0x3][0x18] ;  /* 0x00c00300ff0677ac */ /* 0x000ee20008000800 */
[----:B0-----:R-:W-:-:S05]  /*12a20*/  IADD3 R5, P0, PT, R5, -UR28, RZ ;  /* 0x8000001c05057c10 */ /* 0x001fca000ff1e0ff */
        /* <DEDUP_REMOVED lines=21> */
.L_x_200:
[----:B------:R-:W-:Y:S05]  /*12b80*/  BSYNC.RECONVERGENT B1 ;  /* 0x0000000000017941 */ /* 0x000fea0003800200 */
.L_x_197:
        /* <DEDUP_REMOVED lines=63> */
.L_x_203:
[----:B------:R-:W-:Y:S05]  /*12f80*/  BSYNC.RELIABLE B2 ;  /* 0x0000000000027941 */ /* 0x000fea0003800100 */
.L_x_202:
        /* <DEDUP_REMOVED lines=18> */
[----:B--2---:R-:W-:-:S04]  /*130b0*/  IADD3 R34, P0, P1, R13, -UR26, -R34 ;  /* 0x8000001a0d227c10 */ /* 0x004fc8000f91e822 */
[----:B------:R-:W-:-:S04]  /*130c0*/  IADD3.X R35, PT, PT, RZ, -0x1, R5, P0, P1 ;  /* 0xffffffffff237810 */ /* 0x000fc800007e2405 */
[----:B------:R-:W-:-:S04]  /*130d0*/  LOP3.LUT R35, R35, 0x1, RZ, 0xc0, !PT ;  /* 0x0000000123237812 */ /* 0x000fc800078ec0ff */
[----:B------:R-:W-:-:S04]  /*130e0*/  IADD3 R35, P0, P1, R12, -UR27, -R35 ;  /* 0x8000001b0c237c10 */ /* 0x000fc8000f91e823 */
[----:B------:R-:W-:Y:S01]  /*130f0*/  IADD3.X R38, PT, PT, RZ, -0x1, R5, P0, P1 ;  /* 0xffffffffff267810 */ /* 0x000fe200007e2405 */
[----:B------:R0:W-:Y:S03]  /*13100*/  STL.64 [R1+0x70], R34 ;  /* 0x0000702201007387 */ /* 0x0001e60000100a00 */
[----:B------:R-:W-:-:S04]  /*13110*/  LOP3.LUT R38, R38, 0x1, RZ, 0xc0, !PT ;  /* 0x0000000126267812 */ /* 0x000fc800078ec0ff */
[----:B---3--:R-:W-:-:S04]  /*13120*/  IADD3 R38, P0, P1, R21, -UR6, -R38 ;  /* 0x8000000615267c10 */ /* 0x008fc8000f91e826 */
[----:B------:R-:W-:-:S04]  /*13130*/  IADD3.X R12, PT, PT, RZ, -0x1, R5, P0, P1 ;  /* 0xffffffffff0c7810 */ /* 0x000fc800007e2405 */
[----:B------:R-:W-:-:S04]  /*13140*/  LOP3.LUT R12, R12, 0x1, RZ, 0xc0, !PT ;  /* 0x000000010c0c7812 */ /* 0x000fc800078ec0ff */
[----:B------:R-:W-:-:S05]  /*13150*/  IADD3 R39, PT, PT, R39, -R27, -R12 ;  /* 0x8000001b27277210 */ /* 0x000fca0007ffe80c */
[----:B------:R0:W-:Y:S02]  /*13160*/  STL.64 [R1+0x78], R38 ;  /* 0x0000782601007387 */ /* 0x0001e40000100a00 */
.L_x_204:
[----:B------:R-:W-:Y:S05]  /*13170*/  BSYNC.RECONVERGENT B1 ;  /* 0x0000000000017941 */ /* 0x000fea0003800200 */
.L_x_201:
[----:B------:R-:W2:Y:S04]  /*13180*/  LDL.64 R48, [R1+0x170] ;  /* 0x0001700001307983 */ /* 0x000ea80000100a00 */
[----:B------:R-:W3:Y:S04]  /*13190*/  LDL.64 R20, [R1+0x178] ;  /* 0x0001780001147983 */ /* 0x000ee80000100a00 */
[----:B------:R-:W4:Y:S04]  /*131a0*/  LDL R13, [R1+0x180] ;  /* 0x00018000010d7983 */ /* 0x000f280000100800 */
[----:B------:R-:W5:Y:S04]  /*131b0*/  LDL.64 R22, [R1+0x168] ;  /* 0x0001680001167983 */ /* 0x000f680000100a00 */
[----:B------:R-:W5:Y:S01]  /*131c0*/  LDL R5, [R1+0x164] ;  /* 0x0001640001057983 */ /* 0x000f620000100800 */
[----:B------:R-:W-:-:S02]  /*131d0*/  IMAD.MOV.U32 R47, RZ, RZ, RZ ;  /* 0x000000ffff2f7224 */ /* 0x000fc400078e00ff */
[----:B------:R-:W-:Y:S02]  /*131e0*/  IMAD.MOV.U32 R45, RZ, RZ, RZ ;  /* 0x000000ffff2d7224 */ /* 0x000fe400078e00ff */
[----:B------:R-:W-:Y:S01]  /*131f0*/  IMAD.MOV.U32 R43, RZ, RZ, RZ ;  /* 0x000000ffff2b7224 */ /* 0x000fe200078e00ff */
[----:B------:R-:W-:Y:S04]  /*13200*/  BSSY.RECONVERGENT B1, `(.L_x_205) ;  /* 0x0000059000017945 */ /* 0x000fe80003800200 */
[----:B------:R-:W-:Y:S01]  /*13210*/  BSSY.RELIABLE B2, `(.L_x_206) ;  /* 0x000003d000027945 */ /* 0x000fe20003800100 */
[----:B--2---:R-:W-:-:S04]  /*13220*/  IMAD.WIDE.U32 R28, R48, 0x2, RZ ;  /* 0x00000002301c7825 */ /* 0x004fc800078e00ff */
[----:B------:R-:W-:-:S04]  /*13230*/  IMAD.MOV.U32 R46, RZ, RZ, R29 ;  /* 0x000000ffff2e7224 */ /* 0x000fc800078e001d */
[----:B------:R-:W-:-:S04]  /*13240*/  IMAD.WIDE.U32 R46, R49, 0x2, R46 ;  /* 0x00000002312e7825 */ /* 0x000fc800078e002e */
[----:B------:R-:W-:-:S04]  /*13250*/  IMAD.MOV.U32 R44, RZ, RZ, R47 ;  /* 0x000000ffff2c7224 */ /* 0x000fc800078e002f */
[----:B---3--:R-:W-:-:S04]  /*13260*/  IMAD.WIDE.U32 R44, R20, 0x2, R44 ;  /* 0x00000002142c7825 */ /* 0x008fc800078e002c */
[----:B------:R-:W-:-:S04]  /*13270*/  IMAD.MOV.U32 R42, RZ, RZ, R45 ;  /* 0x000000ffff2a7224 */ /* 0x000fc800078e002d */
[----:B------:R-:W-:-:S04]  /*13280*/  IMAD.WIDE.U32 R42, R21, 0x2, R42 ;  /* 0x00000002152a7825 */ /* 0x000fc800078e002a */
[----:B----4-:R-:W-:-:S05]  /*13290*/  IMAD R29, R13, 0x2, R43 ;  /* 0x000000020d1d7824 */ /* 0x010fca00078e022b */
[----:B------:R-:W-:Y:S01]  /*132a0*/  ISETP.GT.U32.AND P0, PT, R29, R27, PT ;  /* 0x0000001b1d00720c */ /* 0x000fe20003f04070 */
[----:B-----5:R-:W-:Y:S01]  /*132b0*/  IMAD.WIDE.U32 R30, R22, 0x2, RZ ;  /* 0x00000002161e7825 */ /* 0x020fe200078e00ff */
[----:B------:R-:W-:-:S03]  /*132c0*/  SHF.R.U32.HI R12, RZ, 0x1f, R5 ;  /* 0x0000001fff0c7819 */ /* 0x000fc60000011605 */
[----:B------:R-:W-:Y:S01]  /*132d0*/  IMAD.WIDE.U32 R32, R23, 0x2, RZ ;  /* 0x0000000217207825 */ /* 0x000fe200078e00ff */
[----:B------:R-:W-:-:S03]  /*132e0*/  LOP3.LUT R26, R30, R12, RZ, 0xfc, !PT ;  /* 0x0000000c1e1a7212 */ /* 0x000fc600078efcff */
[----:B------:R-:W-:Y:S01]  /*132f0*/  IMAD.SHL.U32 R40, R5, 0x2, RZ ;  /* 0x0000000205287824 */ /* 0x000fe200078e00ff */
[----:B------:R-:W-:Y:S02]  /*13300*/  LOP3.LUT R51, R31, R32, RZ, 0xfc, !PT ;  /* 0x000000201f337212 */ /* 0x000fe400078efcff */
[----:B------:R-:W-:Y:S01]  /*13310*/  LOP3.LUT R12, R33, R28, RZ, 0xfc, !PT ;  /* 0x0000001c210c7212 */ /* 0x000fe200078efcff */
[----:B------:R-:W-:Y:S06]  /*13320*/  @P0 BRA `(.L_x_207) ;  /* 0x0000000000ac0947 */ /* 0x000fec0003800000 */
        /* <DEDUP_REMOVED lines=36> */
[----:B------:R-:W2:Y:S02]  /*13570*/  LDCU.64 UR26, c[0x3][URZ] ;  /* 0x00c00000ff1a77ac */ /* 0x000ea40008000a00 */
[----:B--2---:R-:W-:-:S04]  /*13580*/  ISETP.GE.U32.AND P0, PT, R40, UR26, PT ;  /* 0x0000001a28007c0c */ /* 0x004fc8000bf06070 */
[----:B------:R-:W-:-:S04]  /*13590*/  ISETP.LT.U32.OR P0, PT, R41, UR27, !P0 ;  /* 0x0000001b29007c0c */ /* 0x000fc8000c701470 */
[----:B------:R-:W-:-:S04]  /*135a0*/  ISETP.LE.U32.AND P0, PT, R41, UR27, P0 ;  /* 0x0000001b29007c0c */ /* 0x000fc80008703070 */
[----:B------:R-:W-:-:S13]  /*135b0*/  ISETP.LT.U32.OR P0, PT, R32, R53, P0 ;  /* 0x000000352000720c */ /* 0x000fda0000701470 */
[----:B------:R-:W-:Y:S05]  /*135c0*/  @P0 BREAK.RELIABLE B2 ;  /* 0x0000000000020942 */ /* 0x000fea0003800100 */
[----:B------:R-:W-:Y:S05]  /*135d0*/  @P0 BRA `(.L_x_208) ;  /* 0x00000000006c0947 */ /* 0x000fea0003800000 */
.L_x_207:
[----:B------:R-:W-:Y:S05]  /*135e0*/  BSYNC.RELIABLE B2 ;  /* 0x0000000000027941 */ /* 0x000fea0003800100 */
.L_x_206:
[----:B------:R-:W2:Y:S01]  /*135f0*/  LDCU.128 UR28, c[0x3][URZ] ;  /* 0x00c00000ff1c77ac */ /* 0x000ea20008000c00 */
[----:B------:R-:W-:Y:S01]  /*13600*/  IMAD.MOV.U32 R45, RZ, RZ, -0x1 ;  /* 0xffffffffff2d7424 */ /* 0x000fe200078e00ff */
[----:B------:R-:W3:Y:S01]  /*13610*/  LDCU.64 UR26, c[0x3][0x10] ;  /* 0x00c00200ff1a77ac */ /* 0x000ee20008000a00 */
[----:B------:R-:W4:Y:S01]  /*13620*/  LDCU UR6, c[0x3][0x18] ;  /* 0x00c00300ff0677ac */ /* 0x000f220008000800 */
[----:B--2---:R-:W-:-:S05]  /*13630*/  IADD3 R40, P0, PT, R40, -UR28, RZ ;  /* 0x8000001c28287c10 */ /* 0x004fca000ff1e0ff */
        /* <DEDUP_REMOVED lines=14> */
[----:B------:R-:W-:-:S04]  /*13720*/  IADD3 R31, P0, P1, R44, -UR27, -R31 ;  /* 0x8000001b2c1f7c10 */ /* 0x000fc8000f91e81f */
[----:B------:R-:W-:-:S04]  /*13730*/  IADD3.X R43, PT, PT, RZ, -0x1, R45, P0, P1 ;  /* 0xffffffffff2b7810 */ /* 0x000fc800007e242d */
[----:B------:R-:W-:-:S04]  /*13740*/  LOP3.LUT R43, R43, 0x1, RZ, 0xc0, !PT ;  /* 0x000000012b2b7812 */ /* 0x000fc800078ec0ff */
[----:B----4-:R-:W-:-:S04]  /*13750*/  IADD3 R28, P0, P1, R42, -UR6, -R43 ;  /* 0x800000062a1c7c10 */ /* 0x010fc8000f91e82b */
[----:B------:R-:W-:-:S04]  /*13760*/  IADD3.X R12, PT, PT, RZ, -0x1, R45, P0, P1 ;  /* 0xffffffffff0c7810 */ /* 0x000fc800007e242d */
[----:B------:R-:W-:-:S04]  /*13770*/  LOP3.LUT R12, R12, 0x1, RZ, 0xc0, !PT ;  /* 0x000000010c0c7812 */ /* 0x000fc800078ec0ff */
[----:B------:R-:W-:-:S07]  /*13780*/  IADD3 R29, PT, PT, R29, -R27, -R12 ;  /* 0x8000001b1d1d7210 */ /* 0x000fce0007ffe80c */
.L_x_208:
[----:B------:R-:W-:Y:S05]  /*13790*/  BSYNC.RECONVERGENT B1 ;  /* 0x0000000000017941 */ /* 0x000fea0003800200 */
.L_x_205:
[----:B------:R-:W2:Y:S08]  /*137a0*/  LDC.64 R46, c[0x3][RZ] ;  /* 0x00c00000ff2e7b82 */ /* 0x000eb00000000a00 */
[----:B------:R-:W3:Y:S08]  /*137b0*/  LDC.64 R42, c[0x3][0x8] ;  /* 0x00c00200ff2a7b82 */ /* 0x000ef00000000a00 */
[----:B------:R-:W4:Y:S08]  /*137c0*/  LDC.64 R44, c[0x3][0x10] ;  /* 0x00c00400ff2c7b82 */ /* 0x000f300000000a00 */
[----:B------:R-:W5:Y:S01]  /*137d0*/  LDC R26, c[0x3][0x18] ;  /* 0x00c00600ff1a7b82 */ /* 0x000f620000000800 */
        /* <DEDUP_REMOVED lines=13> */
[----:B--2---:R-:W-:Y:S01]  /*138b0*/  IMAD.MOV.U32 R46, RZ, RZ, -0x1 ;  /* 0xffffffffff2e7424 */ /* 0x004fe200078e00ff */
[----:B------:R-:W-:Y:S01]  /*138c0*/  ISETP.NE.AND P0, PT, R42, RZ, PT ;  /* 0x000000ff2a00720c */ /* 0x000fe20003f05270 */
[----:B------:R-:W-:-:S03]  /*138d0*/  IMAD.MOV.U32 R12, RZ, RZ, 0x2 ;  /* 0x00000002ff0c7424 */ /* 0x000fc600078e00ff */
[----:B------:R3:W-:Y:S09]  /*138e0*/  STL [R1+0x4], R46 ;  /* 0x0000042e01007387 */ /* 0x0007f20000100800 */
[----:B------:R-:W-:Y:S05]  /*138f0*/  @P0 BRA `(.L_x_210) ;  /* 0x0000000000540947 */ /* 0x000fea0003800000 */
[----:B------:R4:W-:Y:S01]  /*13900*/  STL [R1+0x8], R46 ;  /* 0x0000082e01007387 */ /* 0x0009e20000100800 */
[----:B------:R-:W-:Y:S01]  /*13910*/  ISETP.NE.AND P0, PT, R43, RZ, PT ;  /* 0x000000ff2b00720c */ /* 0x000fe20003f05270 */
[----:B------:R-:W-:-:S12]  /*13920*/  IMAD.MOV.U32 R12, RZ, RZ, 0x3 ;  /* 0x00000003ff0c7424 */ /* 0x000fd800078e00ff */
[----:B----4-:R-:W-:Y:S05]  /*13930*/  @P0 BRA `(.L_x_210) ;  /* 0x0000000000440947 */ /* 0x010fea0003800000 */
        /* <DEDUP_REMOVED lines=12> */
[----:B------:R-:W-:Y:S01]  /*13a00*/  ISETP.NE.AND P0, PT, R27, RZ, PT ;  /* 0x000000ff1b00720c */ /* 0x000fe20003f05270 */
[----:B------:R4:W-:-:S12]  /*13a10*/  STL [R1+0x18], R46 ;  /* 0x0000182e01007387 */ /* 0x0009d80000100800 */
[----:B------:R4:W-:Y:S01]  /*13a20*/  @!P0 STL [R1+0x1c], R46 ;  /* 0x00001c2e01008387 */ /* 0x0009e20000100800 */
[----:B------:R-:W-:Y:S05]  /*13a30*/  @!P0 BRA `(.L_x_209) ;  /* 0x0000000000148947 */ /* 0x000fea0003800000 */
[----:B------:R-:W-:-:S07]  /*13a40*/  IMAD.MOV.U32 R12, RZ, RZ, 0x7 ;  /* 0x00000007ff0c7424 */ /* 0x000fce00078e00ff */
.L_x_210:
[----:B------:R-:W-:-:S05]  /*13a50*/  IMAD.U32 R27, R12, 0x4, R1 ;  /* 0x000000040c1b7824 */ /* 0x000fca00078e0001 */
[----:B------:R-:W5:Y:S02]  /*13a60*/  LDL R12, [R27] ;  /* 0x000000001b0c7983 */ /* 0x000f640000100800 */
[----:B-----5:R-:W-:-:S05]  /*13a70*/  VIADD R12, R12, 0xffffffff ;  /* 0xffffffff0c0c7836 */ /* 0x020fca0000000000 */
[----:B------:R0:W-:Y:S02]  /*13a80*/  STL [R27], R12 ;  /* 0x0000000c1b007387 */ /* 0x0001e40000100800 */
.L_x_209:
[----:B------:R1:W-:Y:S01]  /*13a90*/  STL.64 [R1+0x20], R40 ;  /* 0x0000202801007387 */ /* 0x0003e20000100a00 */
[----:B0-2---:R-:W-:Y:S01]  /*13aa0*/  IMAD.MOV.U32 R12, RZ, RZ, RZ ;  /* 0x000000ffff0c7224 */ /* 0x005fe200078e00ff */
[----:B------:R-:W-:Y:S01]  /*13ab0*/  CS2R R42, SRZ ;  /* 0x00000000002a7805 */ /* 0x000fe2000001ff00 */
[----:B------:R-:W-:Y:S01]  /*13ac0*/  IMAD.MOV.U32 R26, RZ, RZ, 0x1 ;  /* 0x00000001ff1a7424 */ /* 0x000fe200078e00ff */
[----:B------:R1:W-:Y:S01]  /*13ad0*/  STL.64 [R1+0x28], R32 ;  /* 0x0000282001007387 */ /* 0x0003e20000100a00 */
[----:B------:R-:W-:Y:S01]  /*13ae0*/  IMAD.MOV.U32 R27, RZ, RZ, RZ ;  /* 0x000000ffff1b7224 */ /* 0x000fe200078e00ff */
[----:B------:R-:W-:Y:S02]  /*13af0*/  CS2R R44, SRZ ;  /* 0x00000000002c7805 */ /* 0x000fe4000001ff00 */
[----:B---34-:R-:W-:Y:S01]  /*13b00*/  CS2R R46, SRZ ;  /* 0x00000000002e7805 */ /* 0x018fe2000001ff00 */
[----:B------:R1:W-:Y:S04]  /*13b10*/  STL.64 [R1+0x30], R30 ;  /* 0x0000301e01007387 */ /* 0x0003e80000100a00 */
[----:B------:R1:W-:Y:S02]  /*13b20*/  STL.64 [R1+0x38], R28 ;  /* 0x0000381c01007387 */ /* 0x0003e40000100a00 */
.L_x_231:
[----:B0-----:R-:W-:-:S05]  /*13b30*/  SHF.R.U32.HI R50, RZ, 0x5, R12 ;  /* 0x00000005ff327819 */ /* 0x001fca000001160c */
[----:B------:R-:W-:-:S05]  /*13b40*/  IMAD R50, R50, 0x4, R1 ;  /* 0x0000000432327824 */ /* 0x000fca00078e0201 */
[----:B------:R-:W2:Y:S01]  /*13b50*/  LDL R51, [R50] ;  /* 0x0000000032337983 */ /* 0x000ea20000100800 */
[----:B------:R-:W-:Y:S01]  /*13b60*/  BSSY.RECONVERGENT B1, `(.L_x_211) ;  /* 0x00000df000017945 */ /* 0x000fe20003800200 */
[----:B--2---:R-:W-:-:S04]  /*13b70*/  SHF.R.W.U32.HI R51, RZ, R12, R51 ;  /* 0x0000000cff337219 */ /* 0x004fc80000011e33 */
[----:B------:R-:W-:-:S04]  /*13b80*/  LOP3.LUT R51, R51, 0x1, RZ, 0xc0, !PT ;  /* 0x0000000133337812 */ /* 0x000fc800078ec0ff */
[----:B------:R-:W-:-:S13]  /*13b90*/  ISETP.NE.U32.AND P0, PT, R51, 0x1, PT ;  /* 0x000000013300780c */ /* 0x000fda0003f05070 */
[----:B------:R-:W-:Y:S05]  /*13ba0*/  @P0 BRA `(.L_x_212) ;  /* 0x0000000c00680947 */ /* 0x000fea0003800000 */
[----:B------:R-:W-:Y:S02]  /*13bb0*/  IMAD.MOV.U32 R59, RZ, RZ, R26 ;  /* 0x000000ffff3b7224 */ /* 0x000fe400078e001a */
[----:B------:R-:W-:Y:S01]  /*13bc0*/  IMAD.MOV.U32 R64, RZ, RZ, R27 ;  /* 0x000000ffff407224 */ /* 0x000fe200078e001b */
[----:B------:R-:W-:Y:S01]  /*13bd0*/  CS2R R26, SRZ ;  /* 0x00000000001a7805 */ /* 0x000fe2000001ff00 */
[----:B------:R-:W-:Y:S02]  /*13be0*/  IMAD.MOV.U32 R67, RZ, RZ, R42 ;  /* 0x000000ffff437224 */ /* 0x000fe400078e002a */
[----:B------:R-:W-:Y:S01]  /*13bf0*/  IMAD.MOV.U32 R50, RZ, RZ, R43 ;  /* 0x000000ffff327224 */ /* 0x000fe200078e002b */
[----:B------:R-:W-:Y:S01]  /*13c00*/  CS2R R42, SRZ ;  /* 0x00000000002a7805 */ /* 0x000fe2000001ff00 */
[----:B------:R-:W-:Y:S02]  /*13c10*/  IMAD.MOV.U32 R69, RZ, RZ, R44 ;  /* 0x000000ffff457224 */ /* 0x000fe400078e002c */
[----:B------:R-:W-:Y:S01]  /*13c20*/  IMAD.MOV.U32 R60, RZ, RZ, R45 ;  /* 0x000000ffff3c7224 */ /* 0x000fe200078e002d */
[----:B------:R-:W-:Y:S01]  /*13c30*/  CS2R R44, SRZ ;  /* 0x00000000002c7805 */ /* 0x000fe2000001ff00 */
[----:B------:R-:W-:-:S02]  /*13c40*/  IMAD.MOV.U32 R61, RZ, RZ, R46 ;  /* 0x000000ffff3d7224 */ /* 0x000fc400078e002e */
[----:B------:R-:W-:Y:S01]  /*13c50*/  IMAD.MOV.U32 R62, RZ, RZ, R47 ;  /* 0x000000ffff3e7224 */ /* 0x000fe200078e002f */
[----:B------:R-:W-:Y:S01]  /*13c60*/  CS2R R46, SRZ ;  /* 0x00000000002e7805 */ /* 0x000fe2000001ff00 */
[----:B------:R-:W-:-:S07]  /*13c70*/  IMAD.MOV.U32 R63, RZ, RZ, RZ ;  /* 0x000000ffff3f7224 */ /* 0x000fce00078e00ff */
.L_x_221:
        /* <DEDUP_REMOVED lines=78> */
.L_x_216:
[----:B------:R-:W-:Y:S05]  /*14160*/  BSYNC.RELIABLE B3 ;  /* 0x0000000000037941 */ /* 0x000fea0003800100 */
.L_x_215:
[----:B------:R-:W0:Y:S01]  /*14170*/  LDCU.128 UR28, c[0x3][URZ] ;  /* 0x00c00000ff1c77ac */ /* 0x000e220008000c00 */
[----:B------:R-:W2:Y:S01]  /*14180*/  LDCU.64 UR26, c[0x3][0x10] ;  /* 0x00c00200ff1a77ac */ /* 0x000ea20008000a00 */
[----:B------:R-:W3:Y:S01]  /*14190*/  LDCU UR6, c[0x3][0x18] ;  /* 0x00c00300ff0677ac */ /* 0x000ee20008000800 */
[----:B0-----:R-:W-:Y:S01]  /*141a0*/  IADD3 R26, P0, PT, R51, -UR28, RZ ;  /* 0x8000001c331a7c10 */ /* 0x001fe2000ff1e0ff */
        /* <DEDUP_REMOVED lines=22> */
.L_x_214:
[----:B------:R-:W-:Y:S05]  /*14310*/  BSYNC.RECONVERGENT B2 ;  /* 0x0000000000027941 */ /* 0x000fea0003800200 */
.L_x_213:
        /* <DEDUP_REMOVED lines=26> */
[----:B------:R-:W-:-:S08]  /*144c0*/  IMAD.MOV.U32 R69, RZ, RZ, R52 ;  /* 0x000000ffff457224 */ /* 0x000fd000078e0034 */
        /* <DEDUP_REMOVED lines=43> */
.L_x_219:
[----:B------:R-:W-:Y:S05]  /*14780*/  BSYNC.RELIABLE B3 ;  /* 0x0000000000037941 */ /* 0x000fea0003800100 */
.L_x_218:
        /* <DEDUP_REMOVED lines=26> */
.L_x_220:
[----:B------:R-:W-:Y:S05]  /*14930*/  BSYNC.RECONVERGENT B2 ;  /* 0x0000000000027941 */ /* 0x000fea0003800200 */
.L_x_217:
[----:B------:R-:W-:Y:S05]  /*14940*/  @P1 BRA `(.L_x_221) ;  /* 0xfffffff000cc1947 */ /* 0x000fea000383ffff */
.L_x_212:
[----:B------:R-:W-:Y:S05]  /*14950*/  BSYNC.RECONVERGENT B1 ;  /* 0x0000000000017941 */ /* 0x000fea0003800200 */
.L_x_211:
[----:B------:R-:W-:Y:S01]  /*14960*/  IMAD.MOV.U32 R59, RZ, RZ, RZ ;  /* 0x000000ffff3b7224 */ /* 0x000fe200078e00ff */
[----:B------:R-:W-:Y:S02]  /*14970*/  CS2R R50, SRZ ;  /* 0x0000000000327805 */ /* 0x000fe4000001ff00 */
[----:B------:R-:W-:Y:S02]  /*14980*/  CS2R R52, SRZ ;  /* 0x0000000000347805 */ /* 0x000fe4000001ff00 */
[----:B------:R-:W-:Y:S02]  /*14990*/  CS2R R54, SRZ ;  /* 0x0000000000367805 */ /* 0x000fe4000001ff00 */
[----:B------:R-:W-:-:S07]  /*149a0*/  CS2R R56, SRZ ;  /* 0x0000000000387805 */ /* 0x000fce000001ff00 */
.L_x_230:
[----:B------:R-:W-:-:S13]  /*149b0*/  R2UR UR6, R59 ;  /* 0x000000003b0672ca */ /* 0x000fda00000e0000 */
[----:B------:R-:W-:-:S04]  /*149c0*/  USHF.R.U32.HI UR6, URZ, 0x5, UR6 ;  /* 0x00000005ff067899 */ /* 0x000fc80008011606 */
[----:B------:R-:W-:-:S09]  /*149d0*/  ULEA UR6, UR6, UR15, 0x2 ;  /* 0x0000000f06067291 */ /* 0x000fd2000f8e10ff */
[----:B------:R-:W2:Y:S01]  /*149e0*/  LDL R60, [UR6] ;  /* 0x00000006ff3c7983 */ /* 0x000ea20008100800 */
        /* <DEDUP_REMOVED lines=75> */
.L_x_225:
[----:B------:R-:W-:Y:S05]  /*14ea0*/  BSYNC.RELIABLE B2 ;  /* 0x0000000000027941 */ /* 0x000fea0003800100 */
.L_x_224:
        /* <DEDUP_REMOVED lines=26> */
.L_x_223:
[----:B------:R-:W-:Y:S05]  /*15050*/  BSYNC.RECONVERGENT B1 ;  /* 0x0000000000017941 */ /* 0x000fea0003800200 */
.L_x_222:
        /* <DEDUP_REMOVED lines=74> */
.L_x_228:
[----:B------:R-:W-:Y:S05]  /*15500*/  BSYNC.RELIABLE B2 ;  /* 0x0000000000027941 */ /* 0x000fea0003800100 */
.L_x_227:
[----:B------:R-:W0:Y:S01]  /*15510*/  LDCU.128 UR28, c[0x3][URZ] ;  /* 0x00c00000ff1c77ac */ /* 0x000e220008000c00 */
[----:B------:R-:W-:Y:S01]  /*15520*/  IMAD.MOV.U32 R61, RZ, RZ, -0x1 ;  /* 0xffffffffff3d7424 */ /* 0x000fe200078e00ff */
[----:B------:R-:W1:Y:S01]  /*15530*/  LDCU.64 UR26, c[0x3][0x10] ;  /* 0x00c00200ff1a77ac */ /* 0x000e620008000a00 */
[----:B------:R-:W2:Y:S01]  /*15540*/  LDCU UR6, c[0x3][0x18] ;  /* 0x00c00300ff0677ac */ /* 0x000ea20008000800 */
        /* <DEDUP_REMOVED lines=22> */
.L_x_229:
[----:B------:R-:W-:Y:S05]  /*156b0*/  BSYNC.RECONVERGENT B1 ;  /* 0x0000000000017941 */ /* 0x000fea0003800200 */
.L_x_226:
[----:B------:R-:W-:Y:S05]  /*156c0*/  @P1 BRA `(.L_x_230) ;  /* 0xfffffff000b81947 */ /* 0x000fea000383ffff */
[----:B------:R0:W-:Y:S01]  /*156d0*/  STL.64 [R1+0x20], R50 ;  /* 0x0000203201007387 */ /* 0x0001e20000100a00 */
        /* <DEDUP_REMOVED lines=13> */
[----:B------:R-:W-:Y:S05]  /*157b0*/  @P0 BRA `(.L_x_231) ;  /* 0xffffffe000dc0947 */ /* 0x000fea000383ffff */
[----:B------:R-:W-:Y:S01]  /*157c0*/  STL.64 [R1+0x88], R42 ;  /* 0x0000882a01007387 */ /* 0x000fe20000100a00 */
[----:B------:R-:W-:Y:S01]  /*157d0*/  IMAD.MOV.U32 R12, RZ, RZ, RZ ;  /* 0x000000ffff0c7224 */ /* 0x000fe200078e00ff */
[----:B------:R-:W-:Y:S02]  /*157e0*/  CS2R R32, SRZ ;  /* 0x0000000000207805 */ /* 0x000fe4000001ff00 */
[----:B------:R-:W-:Y:S01]  /*157f0*/  CS2R R30, SRZ ;  /* 0x00000000001e7805 */ /* 0x000fe2000001ff00 */
[----:B------:R-:W-:Y:S01]  /*15800*/  STL.64 [R1+0x90], R44 ;  /* 0x0000902c01007387 */ /* 0x000fe20000100a00 */
[----:B------:R-:W-:-:S03]  /*15810*/  CS2R R28, SRZ ;  /* 0x00000000001c7805 */ /* 0x000fc6000001ff00 */
[----:B------:R-:W-:Y:S04]  /*15820*/  STL.64 [R1+0x98], R46 ;  /* 0x0000982e01007387 */ /* 0x000fe80000100a00 */
[----:B------:R1:W-:Y:S02]  /*15830*/  STL.64 [R1+0x80], R26 ;  /* 0x0000801a01007387 */ /* 0x0003e40000100a00 */
[----:B-1----:R-:W-:-:S07]  /*15840*/  CS2R R26, SRZ ;  /* 0x00000000001a7805 */ /* 0x002fce000001ff00 */
.L_x_240:
        /* <DEDUP_REMOVED lines=40> */
[----:B0-----:R-:W0:Y:S02]  /*15ad0*/  LDC R51, c[0x3][0x18] ;  /* 0x00c00600ff337b82 */ /* 0x001e240000000800 */
        /* <DEDUP_REMOVED lines=43> */
.L_x_235:
[----:B------:R-:W-:Y:S05]  /*15d90*/  BSYNC.RELIABLE B2 ;  /* 0x0000000000027941 */ /* 0x000fea0003800100 */
.L_x_234:
[----:B------:R-:W1:Y:S01]  /*15da0*/  LDCU.128 UR28, c[0x3][URZ] ;  /* 0x00c00000ff1c77ac */ /* 0x000e620008000c00 */
[----:B------:R-:W2:Y:S01]  /*15db0*/  LDCU.64 UR26, c[0x3][0x10] ;  /* 0x00c00200ff1a77ac */ /* 0x000ea20008000a00 */
[----:B------:R-:W3:Y:S01]  /*15dc0*/  LDCU UR6, c[0x3][0x18] ;  /* 0x00c00300ff0677ac */ /* 0x000ee20008000800 */
[----:B-1----:R-:W-:Y:S01]  /*15dd0*/  IADD3 R32, P0, PT, R41, -UR28, RZ ;  /* 0x8000001c29207c10 */ /* 0x002fe2000ff1e0ff */
        /* <DEDUP_REMOVED lines=22> */
.L_x_233:
[----:B------:R-:W-:Y:S05]  /*15f40*/  BSYNC.RECONVERGENT B1 ;  /* 0x0000000000017941 */ /* 0x000fea0003800200 */
.L_x_232:
[----:B0-----:R-:W-:Y:S01]  /*15f50*/  IMAD.WIDE.U32 R50, R37, 0x2, RZ ;  /* 0x0000000225327825 */ /* 0x001fe200078e00ff */
        /* <DEDUP_REMOVED lines=69> */
.L_x_238:
[----:B------:R-:W-:Y:S05]  /*163b0*/  BSYNC.RELIABLE B2 ;  /* 0x0000000000027941 */ /* 0x000fea0003800100 */
.L_x_237:
        /* <DEDUP_REMOVED lines=26> */
.L_x_239:
[----:B------:R-:W-:Y:S05]  /*16560*/  BSYNC.RECONVERGENT B1 ;  /* 0x0000000000017941 */ /* 0x000fea0003800200 */
.L_x_236:
[----:B------:R-:W-:Y:S05]  /*16570*/  @P1 BRA `(.L_x_240) ;  /* 0xfffffff000b41947 */ /* 0x000fea000383ffff */
[----:B------:R0:W-:Y:S01]  /*16580*/  STL.64 [R1+0x40], R32 ;  /* 0x0000402001007387 */ /* 0x0001e20000100a00 */
[----:B------:R-:W-:Y:S01]  /*16590*/  CS2R R24, SRZ ;  /* 0x0000000000187805 */ /* 0x000fe2000001ff00 */
[----:B------:R-:W-:Y:S01]  /*165a0*/  IMAD.MOV.U32 R36, RZ, RZ, R32 ;  /* 0x000000ffff247224 */ /* 0x000fe200078e0020 */
[----:B------:R-:W-:Y:S01]  /*165b0*/  CS2R R54, SRZ ;  /* 0x0000000000367805 */ /* 0x000fe2000001ff00 */
[----:B------:R0:W-:Y:S01]  /*165c0*/  STL.64 [R1+0x48], R30 ;  /* 0x0000481e01007387 */ /* 0x0001e20000100a00 */
[----:B------:R-:W-:Y:S01]  /*165d0*/  IMAD.MOV.U32 R35, RZ, RZ, R33 ;  /* 0x000000ffff237224 */ /* 0x000fe200078e0021 */
[----:B------:R-:W-:Y:S01]  /*165e0*/  CS2R R56, SRZ ;  /* 0x0000000000387805 */ /* 0x000fe2000001ff00 */
        /* <DEDUP_REMOVED lines=8> */
[----:B------:R-:W-:Y:S02]  /*16670*/  IMAD.MOV.U32 R61, RZ, RZ, RZ ;  /* 0x000000ffff3d7224 */ /* 0x000fe400078e00ff */
[----:B------:R-:W-:Y:S02]  /*16680*/  IMAD.MOV.U32 R59, RZ, RZ, RZ ;  /* 0x000000ffff3b7224 */ /* 0x000fe400078e00ff */
[----:B------:R-:W-:-:S07]  /*16690*/  IMAD.MOV.U32 R41, RZ, RZ, RZ ;  /* 0x000000ffff297224 */ /* 0x000fce00078e00ff */
.L_x_249:
[----:B------:R-:W-:-:S13]  /*166a0*/  R2UR UR6, R56 ;  /* 0x00000000380672ca */ /* 0x000fda00000e0000 */
[----:B------:R-:W-:-:S04]  /*166b0*/  USHF.R.U32.HI UR6, URZ, 0x5, UR6 ;  /* 0x00000005ff067899 */ /* 0x000fc80008011606 */
[----:B------:R-:W-:-:S09]  /*166c0*/  ULEA UR6, UR6, UR16, 0x2 ;  /* 0x0000001006067291 */ /* 0x000fd2000f8e10ff */
[----:B------:R-:W2:Y:S01]  /*166d0*/  LDL R39, [UR6] ;  /* 0x00000006ff277983 */ /* 0x000ea20008100800 */
[----:B------:R-:W-:Y:S01]  /*166e0*/  BSSY.RECONVERGENT B1, `(.L_x_241) ;  /* 0x0000072000017945 */ /* 0x000fe20003800200 */
[----:B------:R-:W-:Y:S02]  /*166f0*/  IMAD.MOV.U32 R67, RZ, RZ, R37 ;  /* 0x000000ffff437224 */ /* 0x000fe400078e0025 */
[----:B------:R-:W-:Y:S01]  /*16700*/  IMAD.MOV.U32 R65, RZ, RZ, R40 ;  /* 0x000000ffff417224 */ /* 0x000fe200078e0028 */
        /* <DEDUP_REMOVED lines=15> */
[----:B------:R-:W-:-:S04]  /*16800*/  IADD3 RZ, P0, P2, R34, R45, R61 ;  /* 0x0000002d22ff7210 */ /* 0x000fc80007a1e03d */
        /* <DEDUP_REMOVED lines=16> */
[----:B------:R-:W-:-:S08]  /*16910*/  IMAD.MOV.U32 R25, RZ, RZ, R50 ;  /* 0x000000ffff197224 */ /* 0x000fd000078e0032 */
[----:B------:R-:W-:Y:S05]  /*16920*/  @!P0 BREAK.RELIABLE B2 ;  /* 0x0000000000028942 */ /* 0x000fea0003800100 */
[----:B------:R-:W-:Y:S05]  /*16930*/  @!P0 BRA `(.L_x_242) ;  /* 0x0000000400308947 */ /* 0x000fea0003800000 */
[----:B------:R-:W1:Y:S02]  /*16940*/  LDC R52, c[0x3][0x18] ;  /* 0x00c00600ff347b82 */ /* 0x000e640000000800 */
[----:B-1----:R-:W-:-:S13]  /*16950*/  ISETP.GT.U32.AND P0, PT, R51, R52, PT ;  /* 0x000000343300720c */ /* 0x002fda0003f04070 */
[----:B------:R-:W-:Y:S05]  /*16960*/  @P0 BRA `(.L_x_244) ;  /* 0x0000000000b00947 */ /* 0x000fea0003800000 */
[----:B------:R-:W-:Y:S01]  /*16970*/  ISETP.GE.U32.AND P0, PT, R51, R52, PT ;  /* 0x000000343300720c */ /* 0x000fe20003f06070 */
[----:B------:R-:W-:Y:S01]  /*16980*/  IMAD.MOV.U32 R55, RZ, RZ, R51 ;  /* 0x000000ffff377224 */ /* 0x000fe200078e0033 */
[----:B------:R-:W-:Y:S01]  /*16990*/  IADD3 R61, PT, PT, R34, R45, R46 ;  /* 0x0000002d223d7210 */ /* 0x000fe20007ffe02e */
[----:B------:R-:W-:-:S10]  /*169a0*/  IMAD.MOV.U32 R25, RZ, RZ, R50 ;  /* 0x000000ffff197224 */ /* 0x000fd400078e0032 */
        /* <DEDUP_REMOVED lines=40> */
.L_x_244:
[----:B------:R-:W-:Y:S05]  /*16c30*/  BSYNC.RELIABLE B2 ;  /* 0x0000000000027941 */ /* 0x000fea0003800100 */
.L_x_243:
[----:B------:R-:W1:Y:S01]  /*16c40*/  LDCU.128 UR28, c[0x3][URZ] ;  /* 0x00c00000ff1c77ac */ /* 0x000e620008000c00 */
[----:B------:R-:W-:Y:S02]  /*16c50*/  IADD3 R45, PT, PT, R34, R45, R46 ;  /* 0x0000002d222d7210 */ /* 0x000fe40007ffe02e */
[----:B------:R-:W-:Y:S01]  /*16c60*/  IADD3 R43, PT, PT, R38, R39, R43 ;  /* 0x00000027262b7210 */ /* 0x000fe20007ffe02b */
        /* <DEDUP_REMOVED lines=25> */
.L_x_242:
[----:B------:R-:W-:Y:S05]  /*16e00*/  BSYNC.RECONVERGENT B1 ;  /* 0x0000000000017941 */ /* 0x000fea0003800200 */
.L_x_241:
        /* <DEDUP_REMOVED lines=18> */
[----:B-1----:R-:W-:Y:S01]  /*16f30*/  ISETP.GT.U32.AND P0, PT, R12, R39, PT ;  /* 0x000000270c00720c */ /* 0x002fe20003f04070 */
[----:B------:R-:W-:Y:S01]  /*16f40*/  IMAD.SHL.U32 R36, R36, 0x2, RZ ;  /* 0x0000000224247824 */ /* 0x000fe200078e00ff */
[----:B------:R-:W-:-:S11]  /*16f50*/  LOP3.LUT R63, R63, R50, RZ, 0xfc, !PT ;  /* 0x000000323f3f7212 */ /* 0x000fd600078efcff */
[----:B------:R-:W-:Y:S05]  /*16f60*/  @P0 BRA `(.L_x_247) ;  /* 0x0000000000cc0947 */ /* 0x000fea0003800000 */
[----:B------:R-:W-:Y:S01]  /*16f70*/  ISETP.GE.U32.AND P0, PT, R12, R39, PT ;  /* 0x000000270c00720c */ /* 0x000fe20003f06070 */
[----:B------:R-:W-:Y:S01]  /*16f80*/  IMAD.MOV.U32 R40, RZ, RZ, R42 ;  /* 0x000000ffff287224 */ /* 0x000fe200078e002a */
[----:B------:R-:W-:Y:S01]  /*16f90*/  LOP3.LUT R37, R51, R52, RZ, 0xfc, !PT ;  /* 0x0000003433257212 */ /* 0x000fe200078efcff */
[----:B------:R-:W-:Y:S02]  /*16fa0*/  IMAD.MOV.U32 R35, RZ, RZ, R60 ;  /* 0x000000ffff237224 */ /* 0x000fe400078e003c */
[----:B------:R-:W-:Y:S02]  /*16fb0*/  IMAD.MOV.U32 R38, RZ, RZ, R46 ;  /* 0x000000ffff267224 */ /* 0x000fe400078e002e */
[----:B------:R-:W-:Y:S02]  /*16fc0*/  IMAD.MOV.U32 R34, RZ, RZ, R63 ;  /* 0x000000ffff227224 */ /* 0x000fe400078e003f */
[----:B------:R-:W-:-:S04]  /*16fd0*/  IMAD.MOV.U32 R42, RZ, RZ, R44 ;  /* 0x000000ffff2a7224 */ /* 0x000fc800078e002c */
        /* <DEDUP_REMOVED lines=41> */
[----:B------:R-:W-:-:S12]  /*17270*/  IMAD.U32 R40, R65, 0x2, R45 ;  /* 0x0000000241287824 */ /* 0x000fd800078e002d */
[----:B------:R-:W-:Y:S05]  /*17280*/  @P0 BREAK.RELIABLE B2 ;  /* 0x0000000000020942 */ /* 0x000fea0003800100 */
[----:B------:R-:W-:Y:S05]  /*17290*/  @P0 BRA `(.L_x_248) ;  /* 0x0000000000740947 */ /* 0x000fea0003800000 */
.L_x_247:
[----:B------:R-:W-:Y:S05]  /*172a0*/  BSYNC.RELIABLE B2 ;  /* 0x0000000000027941 */ /* 0x000fea0003800100 */
.L_x_246:
[----:B------:R-:W1:Y:S01]  /*172b0*/  LDCU.128 UR28, c[0x3][URZ] ;  /* 0x00c00000ff1c77ac */ /* 0x000e620008000c00 */
[----:B------:R-:W-:Y:S02]  /*172c0*/  IMAD.MOV.U32 R47, RZ, RZ, -0x1 ;  /* 0xffffffffff2f7424 */ /* 0x000fe400078e00ff */
[----:B------:R-:W-:Y:S01]  /*172d0*/  IMAD.U32 R67, R67, 0x2, R51 ;  /* 0x0000000243437824 */ /* 0x000fe200078e0033 */
[----:B------:R-:W2:Y:S01]  /*172e0*/  LDCU.64 UR26, c[0x3][0x10] ;  /* 0x00c00200ff1a77ac */ /* 0x000ea20008000a00 */
[----:B------:R-:W-:Y:S01]  /*172f0*/  IMAD.U32 R40, R65, 0x2, R45 ;  /* 0x0000000241287824 */ /* 0x000fe200078e002d */
[----:B------:R-:W3:Y:S01]  /*17300*/  LDCU UR6, c[0x3][0x18] ;  /* 0x00c00300ff0677ac */ /* 0x000ee20008000800 */
[----:B-1----:R-:W-:-:S05]  /*17310*/  IADD3 R36, P0, PT, R36, -UR28, RZ ;  /* 0x8000001c24247c10 */ /* 0x002fca000ff1e0ff */
        /* <DEDUP_REMOVED lines=21> */
.L_x_248:
[----:B------:R-:W-:Y:S05]  /*17470*/  BSYNC.RECONVERGENT B1 ;  /* 0x0000000000017941 */ /* 0x000fea0003800200 */
.L_x_245:
        /* <DEDUP_REMOVED lines=58> */
[----:B------:R-:W1:Y:S02]  /*17820*/  LDCU.64 UR26, c[0x3][URZ] ;  /* 0x00c00000ff1a77ac */ /* 0x000e640008000a00 */
[----:B-1----:R-:W-:-:S04]  /*17830*/  ISETP.GE.U32.AND P0, PT, R12, UR26, PT ;  /* 0x0000001a0c007c0c */ /* 0x002fc8000bf06070 */
[----:B------:R-:W-:-:S04]  /*17840*/  ISETP.LT.U32.OR P0, PT, R11, UR27, !P0 ;  /* 0x0000001b0b007c0c */ /* 0x000fc8000c701470 */
[----:B------:R-:W-:-:S04]  /*17850*/  ISETP.LE.U32.AND P0, PT, R11, UR27, P0 ;  /* 0x0000001b0b007c0c */ /* 0x000fc80008703070 */
[----:B------:R-:W-:-:S13]  /*17860*/  ISETP.LT.U32.OR P0, PT, R50, R37, P0 ;  /* 0x000000253200720c */ /* 0x000fda0000701470 */
[----:B------:R-:W-:Y:S05]  /*17870*/  @P0 BREAK.RELIABLE B2 ;  /* 0x0000000000020942 */ /* 0x000fea0003800100 */
[----:B------:R-:W-:Y:S05]  /*17880*/  @P0 BRA `(.L_x_253) ;  /* 0x00000000006c0947 */ /* 0x000fea0003800000 */
.L_x_252:
[----:B------:R-:W-:Y:S05]  /*17890*/  BSYNC.RELIABLE B2 ;  /* 0x0000000000027941 */ /* 0x000fea0003800100 */
.L_x_251:
[----:B------:R-:W1:Y:S01]  /*178a0*/  LDCU.128 UR28, c[0x3][URZ] ;  /* 0x00c00000ff1c77ac */ /* 0x000e620008000c00 */
[----:B------:R-:W-:Y:S01]  /*178b0*/  IMAD.MOV.U32 R9, RZ, RZ, -0x1 ;  /* 0xffffffffff097424 */ /* 0x000fe200078e00ff */
[----:B------:R-:W2:Y:S01]  /*178c0*/  LDCU.64 UR26, c[0x3][0x10] ;  /* 0x00c00200ff1a77ac */ /* 0x000ea20008000a00 */
        /* <DEDUP_REMOVED lines=23> */
.L_x_253:
[----:B------:R-:W-:Y:S05]  /*17a40*/  BSYNC.RECONVERGENT B1 ;  /* 0x0000000000017941 */ /* 0x000fea0003800200 */
.L_x_250:
        /* <DEDUP_REMOVED lines=35> */
.L_x_255:
[----:B------:R-:W-:Y:S01]  /*17c80*/  IADD3 R12, P0, PT, R25, -R12, RZ ;  /* 0x8000000c190c7210 */ /* 0x000fe20007f1e0ff */
[----:B------:R-:W-:-:S04]  /*17c90*/  IMAD.MOV.U32 R25, RZ, RZ, -0x1 ;  /* 0xffffffffff197424 */ /* 0x000fc800078e00ff */
[----:B------:R-:W-:Y:S01]  /*17ca0*/  IMAD.X R10, RZ, RZ, -0x1, P0 ;  /* 0xffffffffff0a7424 */ /* 0x000fe200000e06ff */
[----:B------:R2:W-:Y:S04]  /*17cb0*/  STL [R1+0x144], R12 ;  /* 0x0001440c01007387 */ /* 0x0005e80000100800 */
        /* <DEDUP_REMOVED lines=22> */
[----:B------:R-:W-:-:S05]  /*17e20*/  IADD3 R4, PT, PT, R41, -R24, -R4 ;  /* 0x8000001829047210 */ /* 0x000fca0007ffe804 */
[----:B------:R2:W-:Y:S01]  /*17e30*/  STL [R1+0x160], R4 ;  /* 0x0001600401007387 */ /* 0x0005e20000100800 */
[----:B------:R-:W-:Y:S05]  /*17e40*/  BRA `(.L_x_258) ;  /* 0x0000000400bc7947 */ /* 0x000fea0003800000 */
.L_x_257:
[----:B------:R-:W-:Y:S05]  /*17e50*/  BSYNC.RELIABLE B2 ;  /* 0x0000000000027941 */ /* 0x000fea0003800100 */
.L_x_256:
[----:B------:R-:W1:Y:S01]  /*17e60*/  LDC.64 R42, c[0x3][RZ] ;  /* 0x00c00000ff2a7b82 */ /* 0x000e620000000a00 */
[----:B------:R-:W-:Y:S01]  /*17e70*/  IMAD.MOV.U32 R38, RZ, RZ, -0x1 ;  /* 0xffffffffff267424 */ /* 0x000fe200078e00ff */
[----:B------:R-:W-:Y:S06]  /*17e80*/  BSSY.RELIABLE B2, `(.L_x_259) ;  /* 0x0000050000027945 */ /* 0x000fec0003800100 */
[----:B------:R-:W2:Y:S08]  /*17e90*/  LDC.64 R36, c[0x3][0x8] ;  /* 0x00c00200ff247b82 */ /* 0x000eb00000000a00 */
[----:B------:R-:W3:Y:S01]  /*17ea0*/  LDC.64 R34, c[0x3][0x10] ;  /* 0x00c00400ff227b82 */ /* 0x000ee20000000a00 */
[----:B-1----:R-:W-:-:S05]  /*17eb0*/  IADD3 R12, P0, PT, -R12, R42, RZ ;  /* 0x0000002a0c0c7210 */ /* 0x002fca0007f1e1ff */
[----:B------:R-:W-:Y:S02]  /*17ec0*/  IMAD.X R10, RZ, RZ, -0x1, P0 ;  /* 0xffffffffff0a7424 */ /* 0x000fe400000e06ff */
[----:B------:R-:W-:-:S03]  /*17ed0*/  IMAD.IADD R12, R25, 0x1, R12 ;  /* 0x00000001190c7824 */ /* 0x000fc600078e020c */
[----:B------:R-:W-:Y:S02]  /*17ee0*/  LOP3.LUT R10, R10, 0x1, RZ, 0xc0, !PT ;  /* 0x000000010a0a7812 */ /* 0x000fe400078ec0ff */
[----:B------:R1:W-:Y:S02]  /*17ef0*/  STL [R1+0x144], R12 ;  /* 0x0001440c01007387 */ /* 0x0003e40000100800 */
        /* <DEDUP_REMOVED lines=10> */
[----:B------:R-:W-:Y:S01]  /*17fa0*/  IADD3.X R9, PT, PT, RZ, -0x1, R38, P0, P1 ;  /* 0xffffffffff097810 */ /* 0x000fe200007e2426 */
[----:B------:R-:W2:Y:S01]  /*17fb0*/  LDC R24, c[0x3][0x18] ;  /* 0x00c00600ff187b82 */ /* 0x000ea20000000800 */
[----:B------:R-:W-:Y:S02]  /*17fc0*/  IADD3.X R6, PT, PT, RZ, RZ, RZ, P2, P3 ;  /* 0x000000ffff067210 */ /* 0x000fe400017e64ff */
[----:B------:R-:W-:Y:S02]  /*17fd0*/  LOP3.LUT R9, R9, 0x1, RZ, 0xc0, !PT ;  /* 0x0000000109097812 */ /* 0x000fe400078ec0ff */
[----:B------:R-:W-:Y:S02]  /*17fe0*/  IADD3 R11, P2, P3, R11, R6, R61 ;  /* 0x000000060b0b7210 */ /* 0x000fe40007b5e03d */
[----:B---3--:R-:W-:Y:S02]  /*17ff0*/  IADD3 R9, P0, P1, R34, -R9, -R46 ;  /* 0x8000000922097210 */ /* 0x008fe4000791e82e */
[----:B------:R-:W-:Y:S01]  /*18000*/  IADD3.X R7, PT, PT, RZ, RZ, RZ, P2, P3 ;  /* 0x000000ffff077210 */ /* 0x000fe200017e64ff */
[----:B------:R1:W-:Y:S01]  /*18010*/  STL.64 [R1+0x148], R10 ;  /* 0x0001480a01007387 */ /* 0x0003e20000100a00 */
[----:B------:R-:W-:-:S02]  /*18020*/  IADD3.X R6, PT, PT, RZ, -0x1, R38, P0, P1 ;  /* 0xffffffffff067810 */ /* 0x000fc400007e2426 */
[----:B------:R-:W-:Y:S02]  /*18030*/  IADD3 R8, P0, P1, R8, R7, R54 ;  /* 0x0000000708087210 */ /* 0x000fe4000791e036 */
[----:B------:R-:W-:Y:S02]  /*18040*/  LOP3.LUT R7, R6, 0x1, RZ, 0xc0, !PT ;  /* 0x0000000106077812 */ /* 0x000fe400078ec0ff */
[----:B------:R-:W-:Y:S02]  /*18050*/  IADD3.X R6, PT, PT, RZ, RZ, RZ, P0, P1 ;  /* 0x000000ffff067210 */ /* 0x000fe400007e24ff */
[----:B------:R-:W-:Y:S02]  /*18060*/  IADD3 R44, P0, P1, R35, -R7, -R44 ;  /* 0x80000007232c7210 */ /* 0x000fe4000791e82c */
[----:B------:R-:W-:Y:S02]  /*18070*/  IADD3 R9, P2, P3, R9, R6, R59 ;  /* 0x0000000609097210 */ /* 0x000fe40007b5e03b */
[----:B------:R-:W-:-:S02]  /*18080*/  IADD3.X R7, PT, PT, RZ, -0x1, R38, P0, P1 ;  /* 0xffffffffff077810 */ /* 0x000fc400007e2426 */
[----:B------:R-:W-:Y:S01]  /*18090*/  IADD3.X R6, PT, PT, RZ, RZ, RZ, P2, P3 ;  /* 0x000000ffff067210 */ /* 0x000fe200017e64ff */
[----:B------:R1:W-:Y:S01]  /*180a0*/  STL.64 [R1+0x150], R8 ;  /* 0x0001500801007387 */ /* 0x0003e20000100a00 */
[----:B------:R-:W-:Y:S02]  /*180b0*/  LOP3.LUT R7, R7, 0x1, RZ, 0xc0, !PT ;  /* 0x0000000107077812 */ /* 0x000fe400078ec0ff */
[----:B------:R-:W-:Y:S02]  /*180c0*/  IADD3 R6, P2, P3, R44, R6, R57 ;  /* 0x000000062c067210 */ /* 0x000fe40007b5e039 */
[----:B--2---:R-:W-:Y:S02]  /*180d0*/  IADD3 R7, P0, P1, R24, -R7, -R40 ;  /* 0x8000000718077210 */ /* 0x004fe4000791e828 */
[----:B------:R-:W-:Y:S02]  /*180e0*/  IADD3.X R40, PT, PT, RZ, RZ, RZ, P2, P3 ;  /* 0x000000ffff287210 */ /* 0x000fe400017e64ff */
[----:B------:R-:W-:-:S02]  /*180f0*/  IADD3.X R25, PT, PT, RZ, -0x1, R38, P0, P1 ;  /* 0xffffffffff197810 */ /* 0x000fc400007e2426 */
[----:B------:R-:W-:Y:S02]  /*18100*/  IADD3 R7, P0, P1, R7, R40, R55 ;  /* 0x0000002807077210 */ /* 0x000fe4000791e037 */
[----:B------:R-:W-:Y:S02]  /*18110*/  LOP3.LUT R25, R25, 0x1, RZ, 0xc0, !PT ;  /* 0x0000000119197812 */ /* 0x000fe400078ec0ff */
[----:B------:R-:W-:Y:S01]  /*18120*/  IADD3.X R40, PT, PT, RZ, RZ, RZ, P0, P1 ;  /* 0x000000ffff287210 */ /* 0x000fe200007e24ff */
[----:B------:R1:W-:Y:S01]  /*18130*/  STL.64 [R1+0x158], R6 ;  /* 0x0001580601007387 */ /* 0x0003e20000100a00 */
[----:B------:R-:W-:-:S04]  /*18140*/  IADD3 R4, PT, PT, -R25, R39, -R4 ;  /* 0x0000002719047210 */ /* 0x000fc80007ffe904 */
[----:B------:R-:W-:-:S04]  /*18150*/  IADD3 R4, PT, PT, R4, R41, R40 ;  /* 0x0000002904047210 */ /* 0x000fc80007ffe028 */
[----:B------:R-:W-:Y:S01]  /*18160*/  ISETP.GT.U32.AND P0, PT, R4, R39, PT ;  /* 0x000000270400720c */ /* 0x000fe20003f04070 */
[----:B------:R1:W-:-:S12]  /*18170*/  STL [R1+0x160], R4 ;  /* 0x0001600401007387 */ /* 0x0003d80000100800 */
        /* <DEDUP_REMOVED lines=32> */
.L_x_260:
[----:B------:R-:W-:Y:S05]  /*18380*/  BSYNC.RELIABLE B2 ;  /* 0x0000000000027941 */ /* 0x000fea0003800100 */
.L_x_259:
[----:B------:R-:W-:-:S05]  /*18390*/  IADD3 R12, P0, PT, R12, -R42, RZ ;  /* 0x8000002a0c0c7210 */ /* 0x000fca0007f1e0ff */
        /* <DEDUP_REMOVED lines=25> */
[----:B------:R1:W-:Y:S02]  /*18530*/  STL [R1+0x160], R4 ;  /* 0x0001600401007387 */ /* 0x0003e40000100800 */
.L_x_258:
[----:B------:R-:W-:Y:S05]  /*18540*/  BSYNC.RECONVERGENT B1 ;  /* 0x0000000000017941 */ /* 0x000fea0003800200 */
.L_x_254:
[----:B------:R3:W-:Y:S01]  /*18550*/  STL.64 [R1+0x60], RZ ;  /* 0x000060ff01007387 */ /* 0x0007e20000100a00 */
[----:B------:R-:W-:Y:S01]  /*18560*/  IMAD.MOV.U32 R40, RZ, RZ, RZ ;  /* 0x000000ffff287224 */ /* 0x000fe200078e00ff */
[----:B------:R-:W-:Y:S02]  /*18570*/  CS2R R36, SRZ ;  /* 0x0000000000247805 */ /* 0x000fe4000001ff00 */
[----:B------:R-:W-:Y:S01]  /*18580*/  CS2R R24, SRZ ;  /* 0x0000000000187805 */ /* 0x000fe2000001ff00 */
[----:B------:R3:W-:Y:S01]  /*18590*/  STL.64 [R1+0x68], RZ ;  /* 0x000068ff01007387 */ /* 0x0007e20000100a00 */
[----:B------:R-:W-:Y:S02]  /*185a0*/  CS2R R38, SRZ ;  /* 0x0000000000267805 */ /* 0x000fe4000001ff00 */
[----:B------:R-:W-:Y:S01]  /*185b0*/  CS2R R34, SRZ ;  /* 0x0000000000227805 */ /* 0x000fe2000001ff00 */
[----:B------:R3:W-:Y:S04]  /*185c0*/  STL.64 [R1+0x70], RZ ;  /* 0x000070ff01007387 */ /* 0x0007e80000100a00 */
[----:B------:R3:W-:Y:S02]  /*185d0*/  STL.64 [R1+0x78], RZ ;  /* 0x000078ff01007387 */ /* 0x0007e40000100a00 */
.L_x_269:
[----:B------:R-:W-:-:S04]  /*185e0*/  SHF.R.U32.HI R41, RZ, 0x5, R39 ;  /* 0x00000005ff297819 */ /* 0x000fc80000011627 */
[----:B------:R-:W-:-:S05]  /*185f0*/  LEA R41, R41, UR17, 0x2 ;  /* 0x0000001129297c11 */ /* 0x000fca000f8e10ff */
[----:B------:R-:W4:Y:S01]  /*18600*/  LDL R42, [R41] ;  /* 0x00000000292a7983 */ /* 0x000f220000100800 */
[----:B------:R-:W-:Y:S01]  /*18610*/  BSSY.RECONVERGENT B1, `(.L_x_261) ;  /* 0x000006c000017945 */ /* 0x000fe20003800200 */
[----:B----4-:R-:W-:Y:S01]  /*18620*/  SHF.R.W.U32.HI R42, RZ, R39, R42 ;  /* 0x00000027ff2a7219 */ /* 0x010fe20000011e2a */
[----:B------:R-:W-:-:S03]  /*18630*/  VIADD R39, R39, 0x1 ;  /* 0x0000000127277836 */ /* 0x000fc60000000000 */
[----:B------:R-:W-:Y:S02]  /*18640*/  LOP3.LUT R42, R42, 0x1, RZ, 0xc0, !PT ;  /* 0x000000012a2a7812 */ /* 0x000fe400078ec0ff */
[----:B------:R-:W-:Y:S02]  /*18650*/  ISETP.NE.AND P1, PT, R39, 0x100, PT ;  /* 0x000001002700780c */ /* 0x000fe40003f25270 */
[----:B------:R-:W-:-:S13]  /*18660*/  ISETP.NE.U32.AND P0, PT, R42, 0x1, PT ;  /* 0x000000012a00780c */ /* 0x000fda0003f05070 */
[----:B------:R-:W-:Y:S05]  /*18670*/  @P0 BRA `(.L_x_262) ;  /* 0x0000000400940947 */ /* 0x000fea0003800000 */
[----:B------:R-:W-:Y:S01]  /*18680*/  IMAD.IADD R41, R40, 0x1, R32 ;  /* 0x0000000128297824 */ /* 0x000fe200078e0220 */
[----:B------:R-:W4:Y:S01]  /*18690*/  LDC R51, c[0x3][0x1c] ;  /* 0x00c00700ff337b82 */ /* 0x000f220000000800 */
        /* <DEDUP_REMOVED lines=16> */
[----:B----4-:R-:W-:-:S13]  /*187a0*/  ISETP.GT.U32.AND P0, PT, R34, R51, PT ;  /* 0x000000332200720c */ /* 0x010fda0003f04070 */
        /* <DEDUP_REMOVED lines=11> */
[----:B------:R-:W4:Y:S02]  /*18860*/  LDC R53, c[0x3][0x18] ;  /* 0x00c00600ff357b82 */ /* 0x000f240000000800 */
[----:B----4-:R-:W-:-:S13]  /*18870*/  ISETP.GT.U32.AND P0, PT, R36, R53, PT ;  /* 0x000000352400720c */ /* 0x010fda0003f04070 */
[----:B------:R-:W-:Y:S05]  /*18880*/  @P0 BRA `(.L_x_264) ;  /* 0x0000000000a40947 */ /* 0x000fea0003800000 */
[----:B------:R-:W-:Y:S01]  /*18890*/  ISETP.GE.U32.AND P0, PT, R36, R53, PT ;  /* 0x000000352400720c */ /* 0x000fe20003f06070 */
[----:B------:R-:W-:-:S12]  /*188a0*/  IMAD.MOV.U32 R40, RZ, RZ, R41 ;  /* 0x000000ffff287224 */ /* 0x000fd800078e0029 */
[----:B------:R-:W-:Y:S05]  /*188b0*/  @!P0 BREAK.RELIABLE B2 ;  /* 0x0000000000028942 */ /* 0x000fea0003800100 */
[----:B------:R-:W-:Y:S05]  /*188c0*/  @!P0 BRA `(.L_x_262) ;  /* 0x0000000400008947 */ /* 0x000fea0003800000 */
        /* <DEDUP_REMOVED lines=31> */
[----:B------:R-:W4:Y:S02]  /*18ac0*/  LDCU UR6, c[0x3][URZ] ;  /* 0x00c00000ff0677ac */ /* 0x000f240008000800 */
[----:B----4-:R-:W-:-:S04]  /*18ad0*/  ISETP.GE.U32.AND P0, PT, R41, UR6, PT ;  /* 0x0000000629007c0c */ /* 0x010fc8000bf06070 */
[----:B------:R-:W-:Y:S01]  /*18ae0*/  ISETP.LT.U32.OR P0, PT, R37, R40, !P0 ;  /* 0x000000282500720c */ /* 0x000fe20004701470 */
[----:B------:R-:W-:-:S12]  /*18af0*/  IMAD.MOV.U32 R40, RZ, RZ, R41 ;  /* 0x000000ffff287224 */ /* 0x000fd800078e0029 */
[----:B------:R-:W-:Y:S05]  /*18b00*/  @P0 BREAK.RELIABLE B2 ;  /* 0x0000000000020942 */ /* 0x000fea0003800100 */
[----:B------:R-:W-:Y:S05]  /*18b10*/  @P0 BRA `(.L_x_262) ;  /* 0x00000000006c0947 */ /* 0x000fea0003800000 */
.L_x_264:
[----:B------:R-:W-:Y:S05]  /*18b20*/  BSYNC.RELIABLE B2 ;  /* 0x0000000000027941 */ /* 0x000fea0003800100 */
.L_x_263:
[----:B------:R-:W4:Y:S01]  /*18b30*/  LDCU.128 UR28, c[0x3][URZ] ;  /* 0x00c00000ff1c77ac */ /* 0x000f220008000c00 */
[----:B------:R-:W5:Y:S01]  /*18b40*/  LDCU.64 UR26, c[0x3][0x10] ;  /* 0x00c00200ff1a77ac */ /* 0x000f620008000a00 */
[----:B------:R-:W0:Y:S01]  /*18b50*/  LDCU UR6, c[0x3][0x18] ;  /* 0x00c00300ff0677ac */ /* 0x000e220008000800 */
[----:B----4-:R-:W-:Y:S01]  /*18b60*/  IADD3 R40, P0, PT, R41, -UR28, RZ ;  /* 0x8000001c29287c10 */ /* 0x010fe2000ff1e0ff */
        /* <DEDUP_REMOVED lines=12> */
[----:B-----5:R-:W-:-:S04]  /*18c30*/  IADD3 R38, P0, P2, R45, -UR26, -R38 ;  /* 0x8000001a2d267c10 */ /* 0x020fc8000fa1e826 */
        /* <DEDUP_REMOVED lines=8> */
[----:B------:R-:W-:-:S07]  /*18cc0*/  IADD3 R34, PT, PT, R34, -R51, -R41 ;  /* 0x8000003322227210 */ /* 0x000fce0007ffe829 */
.L_x_262:
[----:B------:R-:W-:Y:S05]  /*18cd0*/  BSYNC.RECONVERGENT B1 ;  /* 0x0000000000017941 */ /* 0x000fea0003800200 */
.L_x_261:
[----:B------:R-:W-:Y:S01]  /*18ce0*/  IMAD.WIDE.U32 R44, R31, 0x2, RZ ;  /* 0x000000021f2c7825 */ /* 0x000fe200078e00ff */
[----:B------:R-:W4:Y:S01]  /*18cf0*/  LDC R42, c[0x3][0x1c] ;  /* 0x00c00700ff2a7b82 */ /* 0x000f220000000800 */
        /* <DEDUP_REMOVED lines=16> */
[----:B----4-:R-:W-:Y:S01]  /*18e00*/  ISETP.GT.U32.AND P0, PT, R27, R42, PT ;  /* 0x0000002a1b00720c */ /* 0x010fe20003f04070 */
        /* <DEDUP_REMOVED lines=51> */
.L_x_267:
[----:B------:R-:W-:Y:S05]  /*19140*/  BSYNC.RELIABLE B2 ;  /* 0x0000000000027941 */ /* 0x000fea0003800100 */
.L_x_266:
[----:B------:R-:W0:Y:S01]  /*19150*/  LDCU.128 UR28, c[0x3][URZ] ;  /* 0x00c00000ff1c77ac */ /* 0x000e220008000c00 */
[----:B------:R-:W-:Y:S01]  /*19160*/  IMAD.MOV.U32 R43, RZ, RZ, -0x1 ;  /* 0xffffffffff2b7424 */ /* 0x000fe200078e00ff */
[----:B------:R-:W4:Y:S01]  /*19170*/  LDCU.64 UR26, c[0x3][0x10] ;  /* 0x00c00200ff1a77ac */ /* 0x000f220008000a00 */
[----:B------:R-:W5:Y:S01]  /*19180*/  LDCU UR6, c[0x3][0x18] ;  /* 0x00c00300ff0677ac */ /* 0x000f620008000800 */
        /* <DEDUP_REMOVED lines=21> */
[----:B------:R-:W-:-:S07]  /*192e0*/  IADD3 R27, PT, PT, R27, -R42, -R41 ;  /* 0x8000002a1b1b7210 */ /* 0x000fce0007ffe829 */
.L_x_268:
[----:B------:R-:W-:Y:S05]  /*192f0*/  BSYNC.RECONVERGENT B1 ;  /* 0x0000000000017941 */ /* 0x000fea0003800200 */
.L_x_265:
[----:B------:R-:W-:Y:S05]  /*19300*/  @P1 BRA `(.L_x_269) ;  /* 0xfffffff000b41947 */ /* 0x000fea000383ffff */
[----:B------:R-:W-:-:S13]  /*19310*/  ISETP.GT.U32.AND P0, PT, R34, R13, PT ;  /* 0x0000000d2200720c */ /* 0x000fda0003f04070 */
        /* <DEDUP_REMOVED lines=33> */
.L_x_270:
[----:B------:R-:W-:Y:S01]  /*19530*/  IADD3 R5, P0, PT, -R5, R40, RZ ;  /* 0x0000002805057210 */ /* 0x000fe20007f1e1ff */
        /* <DEDUP_REMOVED lines=18> */
[----:B------:R-:W-:Y:S01]  /*19660*/  IADD3 R26, P0, P1, R35, -R26, -R20 ;  /* 0x8000001a231a7210 */ /* 0x000fe2000791e814 */
[----:B------:R-:W-:-:S03]  /*19670*/  IMAD.MOV.U32 R20, RZ, RZ, RZ ;  /* 0x000000ffff147224 */ /* 0x000fc600078e00ff */
        /* <DEDUP_REMOVED lines=9> */
.L_x_272:
[----:B------:R-:W-:Y:S05]  /*19710*/  BSYNC.RELIABLE B1 ;  /* 0x0000000000017941 */ /* 0x000fea0003800100 */
.L_x_271:
[----:B------:R-:W0:Y:S01]  /*19720*/  LDC.64 R30, c[0x3][RZ] ;  /* 0x00c00000ff1e7b82 */ /* 0x000e220000000a00 */
[----:B------:R-:W-:Y:S01]  /*19730*/  IMAD.MOV.U32 R28, RZ, RZ, -0x1 ;  /* 0xffffffffff1c7424 */ /* 0x000fe200078e00ff */
[----:B------:R-:W-:Y:S06]  /*19740*/  BSSY.RELIABLE B1, `(.L_x_273) ;  /* 0x0000051000017945 */ /* 0x000fec0003800100 */
[----:B------:R-:W4:Y:S08]  /*19750*/  LDC.64 R32, c[0x3][0x8] ;  /* 0x00c00200ff207b82 */ /* 0x000f300000000a00 */
[----:B------:R-:W5:Y:S01]  /*19760*/  LDC.64 R44, c[0x3][0x10] ;  /* 0x00c00400ff2c7b82 */ /* 0x000f620000000a00 */
[----:B0-----:R-:W-:-:S05]  /*19770*/  IADD3 R5, P0, PT, -R5, R30, RZ ;  /* 0x0000001e05057210 */ /* 0x001fca0007f1e1ff */
[----:B------:R-:W-:Y:S02]  /*19780*/  IMAD.X R26, RZ, RZ, -0x1, P0 ;  /* 0xffffffffff1a7424 */ /* 0x000fe400000e06ff */
[----:B------:R-:W-:-:S03]  /*19790*/  IMAD.IADD R5, R40, 0x1, R5 ;  /* 0x0000000128057824 */ /* 0x000fc600078e0205 */
[----:B------:R-:W-:Y:S02]  /*197a0*/  LOP3.LUT R26, R26, 0x1, RZ, 0xc0, !PT ;  /* 0x000000011a1a7812 */ /* 0x000fe400078ec0ff */
[----:B------:R0:W-:Y:S02]  /*197b0*/  STL [R1+0x164], R5 ;  /* 0x0001640501007387 */ /* 0x0001e40000100800 */
[----:B------:R-:W-:-:S04]  /*197c0*/  IADD3 R26, P0, P1, R31, -R26, -R22 ;  /* 0x8000001a1f1a7210 */ /* 0x000fc8000791e816 */
[----:B------:R-:W-:-:S04]  /*197d0*/  IADD3.X R27, PT, PT, RZ, -0x1, R28, P0, P1 ;  /* 0xffffffffff1b7810 */ /* 0x000fc800007e241c */
[----:B------:R-:W-:-:S04]  /*197e0*/  LOP3.LUT R27, R27, 0x1, RZ, 0xc0, !PT ;  /* 0x000000011b1b7812 */ /* 0x000fc800078ec0ff */
[----:B----4-:R-:W-:-:S04]  /*197f0*/  IADD3 R27, P0, P1, R32, -R27, -R23 ;  /* 0x8000001b201b7210 */ /* 0x010fc8000791e817 */
[----:B------:R-:W-:Y:S02]  /*19800*/  IADD3.X R23, PT, PT, RZ, -0x1, R28, P0, P1 ;  /* 0xffffffffff177810 */ /* 0x000fe400007e241c */
[----:B------:R-:W-:Y:S02]  /*19810*/  ISETP.GE.U32.AND P0, PT, R5, R40, PT ;  /* 0x000000280500720c */ /* 0x000fe40003f06070 */
[----:B------:R-:W-:Y:S01]  /*19820*/  LOP3.LUT R23, R23, 0x1, RZ, 0xc0, !PT ;  /* 0x0000000117177812 */ /* 0x000fe200078ec0ff */
[----:B------:R-:W4:Y:S01]  /*19830*/  LDC R40, c[0x3][0x18] ;  /* 0x00c00600ff287b82 */ /* 0x000f220000000800 */
[----:B------:R-:W-:Y:S02]  /*19840*/  SEL R22, RZ, 0x1, P0 ;  /* 0x00000001ff167807 */ /* 0x000fe40000000000 */
[----:B------:R-:W-:Y:S02]  /*19850*/  IADD3 R48, P0, P1, R33, -R23, -R48 ;  /* 0x8000001721307210 */ /* 0x000fe4000791e830 */
[----:B------:R-:W-:-:S02]  /*19860*/  IADD3 R22, P2, P3, R26, R22, R37 ;  /* 0x000000161a167210 */ /* 0x000fc40007b5e025 */
[----:B------:R-:W-:Y:S02]  /*19870*/  IADD3.X R26, PT, PT, RZ, -0x1, R28, P0, P1 ;  /* 0xffffffffff1a7810 */ /* 0x000fe400007e241c */
[----:B------:R-:W-:Y:S02]  /*19880*/  IADD3.X R23, PT, PT, RZ, RZ, RZ, P2, P3 ;  /* 0x000000ffff177210 */ /* 0x000fe400017e64ff */
[----:B------:R-:W-:Y:S02]  /*19890*/  LOP3.LUT R26, R26, 0x1, RZ, 0xc0, !PT ;  /* 0x000000011a1a7812 */ /* 0x000fe400078ec0ff */
[----:B------:R-:W-:Y:S02]  /*198a0*/  IADD3 R23, P2, P3, R27, R23, R24 ;  /* 0x000000171b177210 */ /* 0x000fe40007b5e018 */
[----:B-----5:R-:W-:Y:S02]  /*198b0*/  IADD3 R49, P0, P1, R44, -R26, -R49 ;  /* 0x8000001a2c317210 */ /* 0x020fe4000791e831 */
        /* <DEDUP_REMOVED lines=13> */
[----:B----4-:R-:W-:Y:S02]  /*19990*/  IADD3 R21, P0, P1, R40, -R20, -R21 ;  /* 0x8000001428157210 */ /* 0x010fe4000791e815 */
        /* <DEDUP_REMOVED lines=10> */
[----:B0-----:R-:W-:Y:S05]  /*19a40*/  @P0 BRA `(.L_x_274) ;  /* 0x0000000000800947 */ /* 0x001fea0003800000 */
[----:B------:R-:W-:Y:S01]  /*19a50*/  ISETP.GE.U32.AND P0, PT, R29, R42, PT ;  /* 0x0000002a1d00720c */ /* 0x000fe20003f06070 */
[----:B------:R-:W-:-:S12]  /*19a60*/  IMAD.MOV.U32 R20, RZ, RZ, RZ ;  /* 0x000000ffff147224 */ /* 0x000fd800078e00ff */
        /* <DEDUP_REMOVED lines=30> */
.L_x_274:
[----:B------:R-:W-:Y:S05]  /*19c50*/  BSYNC.RELIABLE B1 ;  /* 0x0000000000017941 */ /* 0x000fea0003800100 */
.L_x_273:
[----:B------:R-:W-:Y:S01]  /*19c60*/  IADD3 R5, P0, PT, R5, -R30, RZ ;  /* 0x8000001e05057210 */ /* 0x000fe20007f1e0ff */
[----:B------:R-:W-:-:S04]  /*19c70*/  IMAD.MOV.U32 R20, RZ, RZ, RZ ;  /* 0x000000ffff147224 */ /* 0x000fc800078e00ff */
        /* <DEDUP_REMOVED lines=26> */
.L_x_187:
[----:B0-----:R-:W-:Y:S05]  /*19e20*/  BSYNC.RECONVERGENT B0 ;  /* 0x0000000000007941 */ /* 0x001fea0003800200 */
.L_x_185:
[----:B------:R-:W-:Y:S05]  /*19e30*/  WARPSYNC.ALL ;  /* 0x0000000000007948 */ /* 0x000fea0003800000 */
[----:B------:R0:W-:Y:S01]  /*19e40*/  STL [R1+0x184], R20 ;  /* 0x0001841401007387 */ /* 0x0001e20000100800 */
[----:B------:R-:W-:Y:S05]  /*19e50*/  BRA.U UP0, `(.L_x_275) ;  /* 0xfffffe6500b47547 */ /* 0x000fea000b83ffff */
[----:B0-----:R-:W3:Y:S04]  /*19e60*/  LDL.64 R20, [R1+0x100] ;  /* 0x0001000001147983 */ /* 0x001ee80000100a00 */
[----:B-12-45:R-:W2:Y:S04]  /*19e70*/  LDL.64 R4, [R1+0x108] ;  /* 0x0001080001047983 */ /* 0x036ea80000100a00 */
[----:B------:R-:W4:Y:S04]  /*19e80*/  LDL.64 R6, [R1+0x110] ;  /* 0x0001100001067983 */ /* 0x000f280000100a00 */
[----:B------:R-:W4:Y:S04]  /*19e90*/  LDL.64 R8, [R1+0x118] ;  /* 0x0001180001087983 */ /* 0x000f280000100a00 */
[----:B------:R-:W4:Y:S04]  /*19ea0*/  LDL.64 R10, [R1+0x120] ;  /* 0x00012000010a7983 */ /* 0x000f280000100a00 */
[----:B------:R-:W4:Y:S04]  /*19eb0*/  LDL.64 R12, [R1+0x128] ;  /* 0x00012800010c7983 */ /* 0x000f280000100a00 */
[----:B------:R-:W4:Y:S04]  /*19ec0*/  LDL.64 R14, [R1+0x130] ;  /* 0x00013000010e7983 */ /* 0x000f280000100a00 */
[----:B------:R-:W4:Y:S01]  /*19ed0*/  LDL R2, [R1+0x138] ;  /* 0x0001380001027983 */ /* 0x000f220000100800 */
[----:B------:R-:W0:Y:S01]  /*19ee0*/  S2UR UR6, SR_CTAID.X ;  /* 0x00000000000679c3 */ /* 0x000e220000002500 */
[----:B------:R-:W0:Y:S07]  /*19ef0*/  S2R R17, SR_TID.X ;  /* 0x0000000000117919 */ /* 0x000e2e0000002100 */
[----:B------:R-:W0:Y:S08]  /*19f00*/  LDC R16, c[0x0][0x360] ;  /* 0x0000d800ff107b82 */ /* 0x000e300000000800 */
[----:B------:R-:W1:Y:S01]  /*19f10*/  LDC.64 R18, c[0x0][0x388] ;  /* 0x0000e200ff127b82 */ /* 0x000e620000000a00 */
[----:B0-----:R-:W-:-:S04]  /*19f20*/  IMAD R16, R16, UR6, R17 ;  /* 0x0000000610107c24 */ /* 0x001fc8000f8e0211 */
[----:B-1----:R-:W-:-:S05]  /*19f30*/  IMAD.WIDE R16, R16, 0x44, R18 ;  /* 0x0000004410107825 */ /* 0x002fca00078e0212 */
[----:B------:R-:W-:Y:S04]  /*19f40*/  STG.E desc[UR12][R16.64+0x3c], R3 ;  /* 0x00003c0310007986 */ /* 0x000fe8000c10190c */
[----:B------:R-:W-:Y:S04]  /*19f50*/  STG.E desc[UR12][R16.64+0x40], R0 ;  /* 0x0000400010007986 */ /* 0x000fe8000c10190c */
[----:B---3--:R-:W-:Y:S04]  /*19f60*/  STG.E desc[UR12][R16.64], R20 ;  /* 0x0000001410007986 */ /* 0x008fe8000c10190c */
[----:B------:R-:W-:Y:S04]  /*19f70*/  STG.E desc[UR12][R16.64+0x4], R21 ;  /* 0x0000041510007986 */ /* 0x000fe8000c10190c */
[----:B--2---:R-:W-:Y:S04]  /*19f80*/  STG.E desc[UR12][R16.64+0x8], R4 ;  /* 0x0000080410007986 */ /* 0x004fe8000c10190c */
[----:B------:R-:W-:Y:S04]  /*19f90*/  STG.E desc[UR12][R16.64+0xc], R5 ;  /* 0x00000c0510007986 */ /* 0x000fe8000c10190c */
[----:B----4-:R-:W-:Y:S04]  /*19fa0*/  STG.E desc[UR12][R16.64+0x10], R6 ;  /* 0x0000100610007986 */ /* 0x010fe8000c10190c */
[----:B------:R-:W-:Y:S04]  /*19fb0*/  STG.E desc[UR12][R16.64+0x14], R7 ;  /* 0x0000140710007986 */ /* 0x000fe8000c10190c */
        /* <DEDUP_REMOVED lines=8> */
[----:B------:R-:W-:Y:S01]  /*1a040*/  STG.E desc[UR12][R16.64+0x38], R2 ;  /* 0x0000380210007986 */ /* 0x000fe2000c10190c */
[----:B------:R-:W-:Y:S05]  /*1a050*/  EXIT ;  /* 0x000000000000794d */ /* 0x000fea0003800000 */
.L_x_276:
[----:B------:R-:W-:-:S00]  /*1a060*/  BRA `(.L_x_276) ;  /* 0xfffffffc00fc7947 */ /* 0x000fc0000383ffff */
[----:B------:R-:W-:-:S00]  /*1a070*/  NOP ;  /* 0x0000000000007918 */ /* 0x000fc00000000000 */
        /* <DEDUP_REMOVED lines=8> */
.L_x_277:


//--------------------- .nv.shared.reserved.0     --------------------------
	.section	.nv.shared.reserved.0,"aw",@nobits
	.weak		__nv_reservedSMEM_offset_0_alias
	.size		__nv_reservedSMEM_offset_0_alias, 0, 64
	.other		__nv_reservedSMEM_offset_0_alias,@"STO_CUDA_RESERVED_SHARED STV_DEFAULT"
__nv_reservedSMEM_offset_0_alias:
	.zero		0
	.zero		64


//--------------------- .nv.constant0._Z20generate_public_keysPK9uint256_tP10ec_point_ti --------------------------
	.section	.nv.constant0._Z20generate_public_keysPK9uint256_tP10ec_point_ti,"a",@progbits
	.sectionflags	@""
	.align	4
.nv.constant0._Z20generate_public_keysPK9uint256_tP10ec_point_ti:
	.zero		916


//--------------------- SYMBOLS --------------------------

	.type		.nv.reservedSmem.offset0,@object
	.size		.nv.reservedSmem.offset0,0x4
